	.target	sm_90a

	.elftype	@"ET_EXEC"


//--------------------- .note.nv.tkinfo           --------------------------
	.section	.note.nv.tkinfo,"",@"SHT_NOTE"
	.sectionflags	@"SHF_NOTE_NV_TKINFO"
	.tkinfo
        /*0018*/ 	.word	0x00000002
        /*0030*/ 	.string	""
        /*0030*/ 	.string	"ptxas"
        /*0030*/ 	.string	"Cuda compilation tools, release 13.0, V13.0.88"
        /*0030*/ 	.string	"Build cuda_13.0.r13.0/compiler.36424714_0"
        /*0030*/ 	.string	"-arch sm_90a -m 64 "



//--------------------- .note.nv.cuinfo           --------------------------
	.section	.note.nv.cuinfo,"",@"SHT_NOTE"
	.sectionflags	@"SHF_NOTE_NV_CUINFO"
        /*0018*/ 	.short	0x0002
        /*001a*/ 	.short	0x005a
        /*001c*/ 	.short	0x0082
	.zero		2


//--------------------- .nv.info                  --------------------------
	.section	.nv.info,"",@"SHT_CUDA_INFO"
	.align	4


	//----- nvinfo : EIATTR_REGCOUNT
	.align		4
        /*0000*/ 	.byte	0x04, 0x2f
        /*0002*/ 	.short	(.L_15 - .L_14)
	.align		4
.L_14:
        /*0004*/ 	.word	index@(_ZN7cutlass13device_kernelINS_4gemm6kernel13GemmUniversalINS1_17GroupProblemShapeIN4cute5tupleIJiiiEEEEENS1_10collective13CollectiveMmaINS1_39MainloopSm90ArrayTmaGmmaWarpSpecializedILi6ENS6_IJNS5_1CILi1EEESD_SD_EEENS1_52KernelPtrArrayTmaWarpSpecializedPingpongFP8FastAccumEEENS6_IJNSC_ILi128EEESH_SH_EEENS_12float_e4m3_tEPNS6_IJlSD_NSC_ILi0EEEEEESJ_SM_NS5_8TiledMMAINS5_8MMA_AtomIJNS5_4SM904GMMA31MMA_64x128x32_F32E4M3E4M3_SS_TNILNSQ_7ScaleInE1ELSS_1EEEEEENS5_6LayoutISE_NS6_IJSK_SK_SK_EEEEENS6_IJNS5_10UnderscoreESY_SY_EEEEENS5_13SM90_TMA_LOADENS5_14ComposedLayoutINS5_7SwizzleILi3ELi4ELi3EEENS5_18smem_ptr_flag_bitsILi8EEENSV_INS6_IJNSC_ILi8EEESH_EEENS6_IJSH_SD_EEEEEEEvNS5_8identityES11_S1B_vS1C_EENS_8epilogue10collective18CollectiveEpilogueINS1E_30Sm90PtrArrayTmaWarpSpecializedILi4ELi2ELi16ELb1ELb0ELi2EEEJSI_NS6_IJNSC_ILi64EEENSC_ILi32EEEEEENS_6half_tEPNS6_IJSD_lSK_EEES1M_S1O_NS1E_6fusion15FusionCallbacksIS1I_NS1P_17LinearCombinationIS1M_fS1M_fLNS_15FloatRoundStyleE2EEESI_S1L_JEEES11_NS12_IS14_NS15_ILi16EEENSV_INS6_IJS1J_S17_EEENS6_IJSD_S1J_EEEEEEENS5_17SM75_U16x8_LDSM_TENS5_14SM90_TMA_STOREES1Z_NS5_17SM90_U16x8_STSM_TENS5_9Copy_AtomIJNS5_17SM90_U32x4_STSM_NES1M_EEEvEEEvvEEEEvNT_6ParamsE)
        /*0008*/ 	.word	0x000000a8


	//----- nvinfo : EIATTR_FRAME_SIZE
	.align		4
.L_15:
        /*000c*/ 	.byte	0x04, 0x11
        /*000e*/ 	.short	(.L_17 - .L_16)
	.align		4
.L_16:
        /*0010*/ 	.word	index@($__internal_0_$__cuda_sm20_div_u64)
        /*0014*/ 	.word	0x00000000


	//----- nvinfo : EIATTR_FRAME_SIZE
	.align		4
.L_17:
        /*0018*/ 	.byte	0x04, 0x11
        /*001a*/ 	.short	(.L_19 - .L_18)
	.align		4
.L_18:
        /*001c*/ 	.word	index@(_ZN7cutlass13device_kernelINS_4gemm6kernel13GemmUniversalINS1_17GroupProblemShapeIN4cute5tupleIJiiiEEEEENS1_10collective13CollectiveMmaINS1_39MainloopSm90ArrayTmaGmmaWarpSpecializedILi6ENS6_IJNS5_1CILi1EEESD_SD_EEENS1_52KernelPtrArrayTmaWarpSpecializedPingpongFP8FastAccumEEENS6_IJNSC_ILi128EEESH_SH_EEENS_12float_e4m3_tEPNS6_IJlSD_NSC_ILi0EEEEEESJ_SM_NS5_8TiledMMAINS5_8MMA_AtomIJNS5_4SM904GMMA31MMA_64x128x32_F32E4M3E4M3_SS_TNILNSQ_7ScaleInE1ELSS_1EEEEEENS5_6LayoutISE_NS6_IJSK_SK_SK_EEEEENS6_IJNS5_10UnderscoreESY_SY_EEEEENS5_13SM90_TMA_LOADENS5_14ComposedLayoutINS5_7SwizzleILi3ELi4ELi3EEENS5_18smem_ptr_flag_bitsILi8EEENSV_INS6_IJNSC_ILi8EEESH_EEENS6_IJSH_SD_EEEEEEEvNS5_8identityES11_S1B_vS1C_EENS_8epilogue10collective18CollectiveEpilogueINS1E_30Sm90PtrArrayTmaWarpSpecializedILi4ELi2ELi16ELb1ELb0ELi2EEEJSI_NS6_IJNSC_ILi64EEENSC_ILi32EEEEEENS_6half_tEPNS6_IJSD_lSK_EEES1M_S1O_NS1E_6fusion15FusionCallbacksIS1I_NS1P_17LinearCombinationIS1M_fS1M_fLNS_15FloatRoundStyleE2EEESI_S1L_JEEES11_NS12_IS14_NS15_ILi16EEENSV_INS6_IJS1J_S17_EEENS6_IJSD_S1J_EEEEEEENS5_17SM75_U16x8_LDSM_TENS5_14SM90_TMA_STOREES1Z_NS5_17SM90_U16x8_STSM_TENS5_9Copy_AtomIJNS5_17SM90_U32x4_STSM_NES1M_EEEvEEEvvEEEEvNT_6ParamsE)
        /*0020*/ 	.word	0x00000000


	//----- nvinfo : EIATTR_MIN_STACK_SIZE
	.align		4
.L_19:
        /*0024*/ 	.byte	0x04, 0x12
        /*0026*/ 	.short	(.L_21 - .L_20)
	.align		4
.L_20:
        /*0028*/ 	.word	index@(_ZN7cutlass13device_kernelINS_4gemm6kernel13GemmUniversalINS1_17GroupProblemShapeIN4cute5tupleIJiiiEEEEENS1_10collective13CollectiveMmaINS1_39MainloopSm90ArrayTmaGmmaWarpSpecializedILi6ENS6_IJNS5_1CILi1EEESD_SD_EEENS1_52KernelPtrArrayTmaWarpSpecializedPingpongFP8FastAccumEEENS6_IJNSC_ILi128EEESH_SH_EEENS_12float_e4m3_tEPNS6_IJlSD_NSC_ILi0EEEEEESJ_SM_NS5_8TiledMMAINS5_8MMA_AtomIJNS5_4SM904GMMA31MMA_64x128x32_F32E4M3E4M3_SS_TNILNSQ_7ScaleInE1ELSS_1EEEEEENS5_6LayoutISE_NS6_IJSK_SK_SK_EEEEENS6_IJNS5_10UnderscoreESY_SY_EEEEENS5_13SM90_TMA_LOADENS5_14ComposedLayoutINS5_7SwizzleILi3ELi4ELi3EEENS5_18smem_ptr_flag_bitsILi8EEENSV_INS6_IJNSC_ILi8EEESH_EEENS6_IJSH_SD_EEEEEEEvNS5_8identityES11_S1B_vS1C_EENS_8epilogue10collective18CollectiveEpilogueINS1E_30Sm90PtrArrayTmaWarpSpecializedILi4ELi2ELi16ELb1ELb0ELi2EEEJSI_NS6_IJNSC_ILi64EEENSC_ILi32EEEEEENS_6half_tEPNS6_IJSD_lSK_EEES1M_S1O_NS1E_6fusion15FusionCallbacksIS1I_NS1P_17LinearCombinationIS1M_fS1M_fLNS_15FloatRoundStyleE2EEESI_S1L_JEEES11_NS12_IS14_NS15_ILi16EEENSV_INS6_IJS1J_S17_EEENS6_IJSD_S1J_EEEEEEENS5_17SM75_U16x8_LDSM_TENS5_14SM90_TMA_STOREES1Z_NS5_17SM90_U16x8_STSM_TENS5_9Copy_AtomIJNS5_17SM90_U32x4_STSM_NES1M_EEEvEEEvvEEEEvNT_6ParamsE)
        /*002c*/ 	.word	0x00000000
.L_21:


//--------------------- .nv.compat                --------------------------
	.section	.nv.compat,"",@"SHT_CUDA_COMPAT_INFO"
	.align	4
        /*0000*/ 	.byte	0x02, 0x09, 0x01, 0x00, 0x02, 0x02, 0x04, 0x00, 0x02, 0x05, 0x05, 0x00, 0x03, 0x07, 0x01, 0x01
        /*0010*/ 	.byte	0x02, 0x03, 0x03, 0x00, 0x02, 0x06, 0x01, 0x00, 0x04, 0x0b, 0x08, 0x00, 0x00, 0x00, 0x00, 0x00
        /*0020*/ 	.byte	0x00, 0x00, 0x00, 0x00


//--------------------- .nv.info._ZN7cutlass13device_kernelINS_4gemm6kernel13GemmUniversalINS1_17GroupProblemShapeIN4cute5tupleIJiiiEEEEENS1_10collective13CollectiveMmaINS1_39MainloopSm90ArrayTmaGmmaWarpSpecializedILi6ENS6_IJNS5_1CILi1EEESD_SD_EEENS1_52KernelPtrArrayTmaWarpSpecializedPingpongFP8FastAccumEEENS6_IJNSC_ILi128EEESH_SH_EEENS_12float_e4m3_tEPNS6_IJlSD_NSC_ILi0EEEEEESJ_SM_NS5_8TiledMMAINS5_8MMA_AtomIJNS5_4SM904GMMA31MMA_64x128x32_F32E4M3E4M3_SS_TNILNSQ_7ScaleInE1ELSS_1EEEEEENS5_6LayoutISE_NS6_IJSK_SK_SK_EEEEENS6_IJNS5_10UnderscoreESY_SY_EEEEENS5_13SM90_TMA_LOADENS5_14ComposedLayoutINS5_7SwizzleILi3ELi4ELi3EEENS5_18smem_ptr_flag_bitsILi8EEENSV_INS6_IJNSC_ILi8EEESH_EEENS6_IJSH_SD_EEEEEEEvNS5_8identityES11_S1B_vS1C_EENS_8epilogue10collective18CollectiveEpilogueINS1E_30Sm90PtrArrayTmaWarpSpecializedILi4ELi2ELi16ELb1ELb0ELi2EEEJSI_NS6_IJNSC_ILi64EEENSC_ILi32EEEEEENS_6half_tEPNS6_IJSD_lSK_EEES1M_S1O_NS1E_6fusion15FusionCallbacksIS1I_NS1P_17LinearCombinationIS1M_fS1M_fLNS_15FloatRoundStyleE2EEESI_S1L_JEEES11_NS12_IS14_NS15_ILi16EEENSV_INS6_IJS1J_S17_EEENS6_IJSD_S1J_EEEEEEENS5_17SM75_U16x8_LDSM_TENS5_14SM90_TMA_STOREES1Z_NS5_17SM90_U16x8_STSM_TENS5_9Copy_AtomIJNS5_17SM90_U32x4_STSM_NES1M_EEEvEEEvvEEEEvNT_6ParamsE --------------------------
	.section	.nv.info._ZN7cutlass13device_kernelINS_4gemm6kernel13GemmUniversalINS1_17GroupProblemShapeIN4cute5tupleIJiiiEEEEENS1_10collective13CollectiveMmaINS1_39MainloopSm90ArrayTmaGmmaWarpSpecializedILi6ENS6_IJNS5_1CILi1EEESD_SD_EEENS1_52KernelPtrArrayTmaWarpSpecializedPingpongFP8FastAccumEEENS6_IJNSC_ILi128EEESH_SH_EEENS_12float_e4m3_tEPNS6_IJlSD_NSC_ILi0EEEEEESJ_SM_NS5_8TiledMMAINS5_8MMA_AtomIJNS5_4SM904GMMA31MMA_64x128x32_F32E4M3E4M3_SS_TNILNSQ_7ScaleInE1ELSS_1EEEEEENS5_6LayoutISE_NS6_IJSK_SK_SK_EEEEENS6_IJNS5_10UnderscoreESY_SY_EEEEENS5_13SM90_TMA_LOADENS5_14ComposedLayoutINS5_7SwizzleILi3ELi4ELi3EEENS5_18smem_ptr_flag_bitsILi8EEENSV_INS6_IJNSC_ILi8EEESH_EEENS6_IJSH_SD_EEEEEEEvNS5_8identityES11_S1B_vS1C_EENS_8epilogue10collective18CollectiveEpilogueINS1E_30Sm90PtrArrayTmaWarpSpecializedILi4ELi2ELi16ELb1ELb0ELi2EEEJSI_NS6_IJNSC_ILi64EEENSC_ILi32EEEEEENS_6half_tEPNS6_IJSD_lSK_EEES1M_S1O_NS1E_6fusion15FusionCallbacksIS1I_NS1P_17LinearCombinationIS1M_fS1M_fLNS_15FloatRoundStyleE2EEESI_S1L_JEEES11_NS12_IS14_NS15_ILi16EEENSV_INS6_IJS1J_S17_EEENS6_IJSD_S1J_EEEEEEENS5_17SM75_U16x8_LDSM_TENS5_14SM90_TMA_STOREES1Z_NS5_17SM90_U16x8_STSM_TENS5_9Copy_AtomIJNS5_17SM90_U32x4_STSM_NES1M_EEEvEEEvvEEEEvNT_6ParamsE,"",@"SHT_CUDA_INFO"
	.sectionflags	@""
	.align	4


	//----- nvinfo : EIATTR_CUDA_API_VERSION
	.align		4
        /*0000*/ 	.byte	0x04, 0x37
        /*0002*/ 	.short	(.L_23 - .L_22)
.L_22:
        /*0004*/ 	.word	0x00000082


	//----- nvinfo : EIATTR_KPARAM_INFO
	.align		4
.L_23:
        /*0008*/ 	.byte	0x04, 0x17
        /*000a*/ 	.short	(.L_25 - .L_24)
.L_24:
        /*000c*/ 	.word	0x00000000
        /*0010*/ 	.short	0x0000
        /*0012*/ 	.short	0x0070
        /*0014*/ 	.byte	0x00, 0xf0, 0x01, 0x1c


	//----- nvinfo : EIATTR_SPARSE_MMA_MASK
	.align		4
.L_25:
        /*0018*/ 	.byte	0x03, 0x50
        /*001a*/ 	.short	0x0000


	//----- nvinfo : EIATTR_MAXREG_COUNT
	.align		4
        /*001c*/ 	.byte	0x03, 0x1b
        /*001e*/ 	.short	0x00a8


	//----- nvinfo : EIATTR_NUM_BARRIERS
	.align		4
        /*0020*/ 	.byte	0x02, 0x4c
        /*0022*/ 	.byte	0x02
	.zero		1


	//----- nvinfo : EIATTR_EXTERNS
	.align		4
        /*0024*/ 	.byte	0x04, 0x0f
        /*0026*/ 	.short	(.L_27 - .L_26)


	//   ....[0]....
	.align		4
.L_26:
        /*0028*/ 	.word	index@(__assertfail)


	//----- nvinfo : EIATTR_MERCURY_ISA_VERSION
	.align		4
.L_27:
        /*002c*/ 	.byte	0x03, 0x5f
        /*002e*/ 	.short	0x0101


	//----- nvinfo : EIATTR_INT_WARP_WIDE_INSTR_OFFSETS
	.align		4
        /*0030*/ 	.byte	0x04, 0x31
        /*0032*/ 	.short	(.L_29 - .L_28)


	//   ....[0]....
.L_28:
        /*0034*/ 	.word	0x000011b0


	//   ....[1]....
        /*0038*/ 	.word	0x000011c0


	//   ....[2]....
        /*003c*/ 	.word	0x00001240


	//   ....[3]....
        /*0040*/ 	.word	0x000012a0


	//   ....[4]....
        /*0044*/ 	.word	0x000012e0


	//   ....[5]....
        /*0048*/ 	.word	0x00001310


	//   ....[6]....
        /*004c*/ 	.word	0x00001380


	//   ....[7]....
        /*0050*/ 	.word	0x000013c0


	//----- nvinfo : EIATTR_COOP_GROUP_MASK_REGIDS
	.align		4
.L_29:
        /*0054*/ 	.byte	0x04, 0x29
        /*0056*/ 	.short	(.L_31 - .L_30)


	//   ....[0]....
.L_30:
        /*0058*/ 	.word	0xffffffff


	//   ....[1]....
        /*005c*/ 	.word	0xffffffff


	//   ....[2]....
        /*0060*/ 	.word	0xffffffff


	//   ....[3]....
        /*0064*/ 	.word	0xffffffff


	//   ....[4]....
        /*0068*/ 	.word	0xffffffff


	//   ....[5]....
        /*006c*/ 	.word	0xffffffff


	//   ....[6]....
        /*0070*/ 	.word	0xffffffff


	//   ....[7]....
        /*0074*/ 	.word	0xffffffff


	//   ....[8]....
        /*0078*/ 	.word	0xffffffff


	//   ....[9]....
        /*007c*/ 	.word	0xffffffff


	//   ....[10]....
        /*0080*/ 	.word	0xffffffff


	//   ....[11]....
        /*0084*/ 	.word	0xffffffff


	//   ....[12]....
        /*0088*/ 	.word	0xffffffff


	//   ....[13]....
        /*008c*/ 	.word	0xffffffff


	//   ....[14]....
        /*0090*/ 	.word	0xffffffff


	//   ....[15]....
        /*0094*/ 	.word	0xffffffff


	//   ....[16]....
        /*0098*/ 	.word	0xffffffff


	//   ....[17]....
        /*009c*/ 	.word	0xffffffff


	//   ....[18]....
        /*00a0*/ 	.word	0xffffffff


	//   ....[19]....
        /*00a4*/ 	.word	0xffffffff


	//   ....[20]....
        /*00a8*/ 	.word	0xffffffff


	//   ....[21]....
        /*00ac*/ 	.word	0xffffffff


	//   ....[22]....
        /*00b0*/ 	.word	0xffffffff


	//   ....[23]....
        /*00b4*/ 	.word	0xffffffff


	//   ....[24]....
        /*00b8*/ 	.word	0xffffffff


	//   ....[25]....
        /*00bc*/ 	.word	0xffffffff


	//   ....[26]....
        /*00c0*/ 	.word	0xffffffff


	//   ....[27]....
        /*00c4*/ 	.word	0xffffffff


	//   ....[28]....
        /*00c8*/ 	.word	0xffffffff


	//   ....[29]....
        /*00cc*/ 	.word	0xffffffff


	//   ....[30]....
        /*00d0*/ 	.word	0xffffffff


	//   ....[31]....
        /*00d4*/ 	.word	0xffffffff


	//   ....[32]....
        /*00d8*/ 	.word	0xffffffff


	//   ....[33]....
        /*00dc*/ 	.word	0xffffffff


	//   ....[34]....
        /*00e0*/ 	.word	0xffffffff


	//   ....[35]....
        /*00e4*/ 	.word	0xffffffff


	//   ....[36]....
        /*00e8*/ 	.word	0xffffffff


	//   ....[37]....
        /*00ec*/ 	.word	0xffffffff


	//   ....[38]....
        /*00f0*/ 	.word	0xffffffff


	//   ....[39]....
        /*00f4*/ 	.word	0xffffffff


	//   ....[40]....
        /*00f8*/ 	.word	0xffffffff


	//   ....[41]....
        /*00fc*/ 	.word	0xffffffff


	//   ....[42]....
        /*0100*/ 	.word	0xffffffff


	//   ....[43]....
        /*0104*/ 	.word	0xffffffff


	//   ....[44]....
        /*0108*/ 	.word	0xffffffff


	//   ....[45]....
        /*010c*/ 	.word	0xffffffff


	//   ....[46]....
        /*0110*/ 	.word	0xffffffff


	//   ....[47]....
        /*0114*/ 	.word	0xffffffff


	//   ....[48]....
        /*0118*/ 	.word	0xffffffff


	//   ....[49]....
        /*011c*/ 	.word	0xffffffff


	//   ....[50]....
        /*0120*/ 	.word	0xffffffff


	//   ....[51]....
        /*0124*/ 	.word	0xffffffff


	//   ....[52]....
        /*0128*/ 	.word	0xffffffff


	//   ....[53]....
        /*012c*/ 	.word	0xffffffff


	//   ....[54]....
        /*0130*/ 	.word	0xffffffff


	//   ....[55]....
        /*0134*/ 	.word	0xffffffff


	//   ....[56]....
        /*0138*/ 	.word	0xffffffff


	//   ....[57]....
        /*013c*/ 	.word	0xffffffff


	//   ....[58]....
        /*0140*/ 	.word	0xffffffff


	//   ....[59]....
        /*0144*/ 	.word	0xffffffff


	//   ....[60]....
        /*0148*/ 	.word	0xffffffff


	//   ....[61]....
        /*014c*/ 	.word	0xffffffff


	//   ....[62]....
        /*0150*/ 	.word	0xffffffff


	//   ....[63]....
        /*0154*/ 	.word	0xffffffff


	//   ....[64]....
        /*0158*/ 	.word	0xffffffff


	//   ....[65]....
        /*015c*/ 	.word	0xffffffff


	//   ....[66]....
        /*0160*/ 	.word	0xffffffff


	//   ....[67]....
        /*0164*/ 	.word	0xffffffff


	//   ....[68]....
        /*0168*/ 	.word	0xffffffff


	//   ....[69]....
        /*016c*/ 	.word	0xffffffff


	//   ....[70]....
        /*0170*/ 	.word	0xffffffff


	//   ....[71]....
        /*0174*/ 	.word	0xffffffff


	//   ....[72]....
        /*0178*/ 	.word	0xffffffff


	//   ....[73]....
        /*017c*/ 	.word	0xffffffff


	//   ....[74]....
        /*0180*/ 	.word	0xffffffff


	//   ....[75]....
        /*0184*/ 	.word	0xffffffff


	//   ....[76]....
        /*0188*/ 	.word	0xffffffff


	//   ....[77]....
        /*018c*/ 	.word	0xffffffff


	//   ....[78]....
        /*0190*/ 	.word	0x0500000f


	//----- nvinfo : EIATTR_COOP_GROUP_INSTR_OFFSETS
	.align		4
.L_31:
        /*0194*/ 	.byte	0x04, 0x28
        /*0196*/ 	.short	(.L_33 - .L_32)


	//   ....[0]....
.L_32:
        /*0198*/ 	.word	0x00000750


	//   ....[1]....
        /*019c*/ 	.word	0x00000840


	//   ....[2]....
        /*01a0*/ 	.word	0x00000cc0


	//   ....[3]....
        /*01a4*/ 	.word	0x00000ef0


	//   ....[4]....
        /*01a8*/ 	.word	0x000010c0


	//   ....[5]....
        /*01ac*/ 	.word	0x00001100


	//   ....[6]....
        /*01b0*/ 	.word	0x00001a40


	//   ....[7]....
        /*01b4*/ 	.word	0x00001a70


	//   ....[8]....
        /*01b8*/ 	.word	0x00001af0


	//   ....[9]....
        /*01bc*/ 	.word	0x00001b00


	//   ....[10]....
        /*01c0*/ 	.word	0x00001b40


	//   ....[11]....
        /*01c4*/ 	.word	0x00001b60


	//   ....[12]....
        /*01c8*/ 	.word	0x00001ba0


	//   ....[13]....
        /*01cc*/ 	.word	0x00001bc0


	//   ....[14]....
        /*01d0*/ 	.word	0x00001c00


	//   ....[15]....
        /*01d4*/ 	.word	0x00001c20


	//   ....[16]....
        /*01d8*/ 	.word	0x00001c90


	//   ....[17]....
        /*01dc*/ 	.word	0x00001e10


	//   ....[18]....
        /*01e0*/ 	.word	0x00001e20


	//   ....[19]....
        /*01e4*/ 	.word	0x00002400


	//   ....[20]....
        /*01e8*/ 	.word	0x00002410


	//   ....[21]....
        /*01ec*/ 	.word	0x00002460


	//   ....[22]....
        /*01f0*/ 	.word	0x00002470


	//   ....[23]....
        /*01f4*/ 	.word	0x000024c0


	//   ....[24]....
        /*01f8*/ 	.word	0x000024d0


	//   ....[25]....
        /*01fc*/ 	.word	0x00002520


	//   ....[26]....
        /*0200*/ 	.word	0x00002530


	//   ....[27]....
        /*0204*/ 	.word	0x00002580


	//   ....[28]....
        /*0208*/ 	.word	0x00002590


	//   ....[29]....
        /*020c*/ 	.word	0x00002620


	//   ....[30]....
        /*0210*/ 	.word	0x00002690


	//   ....[31]....
        /*0214*/ 	.word	0x00002720


	//   ....[32]....
        /*0218*/ 	.word	0x00002740


	//   ....[33]....
        /*021c*/ 	.word	0x00002750


	//   ....[34]....
        /*0220*/ 	.word	0x00002760


	//   ....[35]....
        /*0224*/ 	.word	0x00002770


	//   ....[36]....
        /*0228*/ 	.word	0x00002780


	//   ....[37]....
        /*022c*/ 	.word	0x00003040


	//   ....[38]....
        /*0230*/ 	.word	0x000032e0


	//   ....[39]....
        /*0234*/ 	.word	0x00003650


	//   ....[40]....
        /*0238*/ 	.word	0x00008760


	//   ....[41]....
        /*023c*/ 	.word	0x00008b60


	//   ....[42]....
        /*0240*/ 	.word	0x00008f00


	//   ....[43]....
        /*0244*/ 	.word	0x0000a230


	//   ....[44]....
        /*0248*/ 	.word	0x0000a900


	//   ....[45]....
        /*024c*/ 	.word	0x0000ad70


	//   ....[46]....
        /*0250*/ 	.word	0x0000bb50


	//   ....[47]....
        /*0254*/ 	.word	0x0000cab0


	//   ....[48]....
        /*0258*/ 	.word	0x0000cad0


	//   ....[49]....
        /*025c*/ 	.word	0x0000cb20


	//   ....[50]....
        /*0260*/ 	.word	0x0000cb40


	//   ....[51]....
        /*0264*/ 	.word	0x0000cb80


	//   ....[52]....
        /*0268*/ 	.word	0x0000cbb0


	//   ....[53]....
        /*026c*/ 	.word	0x0000cbf0


	//   ....[54]....
        /*0270*/ 	.word	0x0000cc20


	//   ....[55]....
        /*0274*/ 	.word	0x0000cc60


	//   ....[56]....
        /*0278*/ 	.word	0x0000cc90


	//   ....[57]....
        /*027c*/ 	.word	0x0000cd20


	//   ....[58]....
        /*0280*/ 	.word	0x0000ce40


	//   ....[59]....
        /*0284*/ 	.word	0x0000ce60


	//   ....[60]....
        /*0288*/ 	.word	0x0000d4b0


	//   ....[61]....
        /*028c*/ 	.word	0x0000d4c0


	//   ....[62]....
        /*0290*/ 	.word	0x0000d510


	//   ....[63]....
        /*0294*/ 	.word	0x0000d520


	//   ....[64]....
        /*0298*/ 	.word	0x0000d570


	//   ....[65]....
        /*029c*/ 	.word	0x0000d580


	//   ....[66]....
        /*02a0*/ 	.word	0x0000d5d0


	//   ....[67]....
        /*02a4*/ 	.word	0x0000d5e0


	//   ....[68]....
        /*02a8*/ 	.word	0x0000d630


	//   ....[69]....
        /*02ac*/ 	.word	0x0000d640


	//   ....[70]....
        /*02b0*/ 	.word	0x0000d6d0


	//   ....[71]....
        /*02b4*/ 	.word	0x0000d740


	//   ....[72]....
        /*02b8*/ 	.word	0x0000d7d0


	//   ....[73]....
        /*02bc*/ 	.word	0x0000d7f0


	//   ....[74]....
        /*02c0*/ 	.word	0x0000d800


	//   ....[75]....
        /*02c4*/ 	.word	0x0000d810


	//   ....[76]....
        /*02c8*/ 	.word	0x0000d820


	//   ....[77]....
        /*02cc*/ 	.word	0x0000d830


	//   ....[78]....
        /*02d0*/ 	.word	0x0000f100


	//----- nvinfo : EIATTR_REG_RECONFIG
	.align		4
.L_33:
        /*02d4*/ 	.byte	0x01, 0x54
	.zero		2


	//----- nvinfo : EIATTR_SYSCALL_OFFSETS
	.align		4
        /*02d8*/ 	.byte	0x04, 0x46
        /*02da*/ 	.short	(.L_35 - .L_34)


	//   ....[0]....
.L_34:
        /*02dc*/ 	.word	0x00004eb0


	//   ....[1]....
        /*02e0*/ 	.word	0x00004fa0


	//----- nvinfo : EIATTR_MBARRIER_INSTR_OFFSETS
	.align		4
.L_35:
        /*02e4*/ 	.byte	0x04, 0x39
        /*02e6*/ 	.short	(.L_37 - .L_36)


	//   ....[0]....
.L_36:
        /*02e8*/ 	.word	0x00000ba0
        /*02ec*/ 	.word	0x000000ff
        /*02f0*/ 	.word	0x00034400
        /*02f4*/ 	.short	0x0100
        /*02f6*/ 	.byte	0x06
	.zero		1


	//   ....[1]....
        /*02f8*/ 	.word	0x00000bb0
        /*02fc*/ 	.word	0x000000ff
        /*0300*/ 	.word	0x00034440
        /*0304*/ 	.short	0x0100
        /*0306*/ 	.byte	0x06
	.zero		1


	//   ....[2]....
        /*0308*/ 	.word	0x00000bc0
        /*030c*/ 	.word	0x000000ff
        /*0310*/ 	.word	0x00034408
        /*0314*/ 	.short	0x0100
        /*0316*/ 	.byte	0x06
	.zero		1


	//   ....[3]....
        /*0318*/ 	.word	0x00000bd0
        /*031c*/ 	.word	0x000000ff
        /*0320*/ 	.word	0x00034448
        /*0324*/ 	.short	0x0100
        /*0326*/ 	.byte	0x06
	.zero		1


	//   ....[4]....
        /*0328*/ 	.word	0x00000be0
        /*032c*/ 	.word	0x000000ff
        /*0330*/ 	.word	0x00034410
        /*0334*/ 	.short	0x0100
        /*0336*/ 	.byte	0x06
	.zero		1


	//   ....[5]....
        /*0338*/ 	.word	0x00000bf0
        /*033c*/ 	.word	0x000000ff
        /*0340*/ 	.word	0x00034450
        /*0344*/ 	.short	0x0100
        /*0346*/ 	.byte	0x06
	.zero		1


	//   ....[6]....
        /*0348*/ 	.word	0x00000c00
        /*034c*/ 	.word	0x000000ff
        /*0350*/ 	.word	0x00034418
        /*0354*/ 	.short	0x0100
        /*0356*/ 	.byte	0x06
	.zero		1


	//   ....[7]....
        /*0358*/ 	.word	0x00000c10
        /*035c*/ 	.word	0x000000ff
        /*0360*/ 	.word	0x00034458
        /*0364*/ 	.short	0x0100
        /*0366*/ 	.byte	0x06
	.zero		1


	//   ....[8]....
        /*0368*/ 	.word	0x00000c20
        /*036c*/ 	.word	0x000000ff
        /*0370*/ 	.word	0x00034420
        /*0374*/ 	.short	0x0100
        /*0376*/ 	.byte	0x06
	.zero		1


	//   ....[9]....
        /*0378*/ 	.word	0x00000c30
        /*037c*/ 	.word	0x000000ff
        /*0380*/ 	.word	0x00034460
        /*0384*/ 	.short	0x0100
        /*0386*/ 	.byte	0x06
	.zero		1


	//   ....[10]....
        /*0388*/ 	.word	0x00000c40
        /*038c*/ 	.word	0x000000ff
        /*0390*/ 	.word	0x00034428
        /*0394*/ 	.short	0x0100
        /*0396*/ 	.byte	0x06
	.zero		1


	//   ....[11]....
        /*0398*/ 	.word	0x00000c50
        /*039c*/ 	.word	0x000000ff
        /*03a0*/ 	.word	0x00034468
        /*03a4*/ 	.short	0x0100
        /*03a6*/ 	.byte	0x06
	.zero		1


	//   ....[12]....
        /*03a8*/ 	.word	0x00000c60
        /*03ac*/ 	.word	0x000000ff
        /*03b0*/ 	.word	0x00034430
        /*03b4*/ 	.short	0x0100
        /*03b6*/ 	.byte	0x06
	.zero		1


	//   ....[13]....
        /*03b8*/ 	.word	0x00000c70
        /*03bc*/ 	.word	0x000000ff
        /*03c0*/ 	.word	0x00034470
        /*03c4*/ 	.short	0x0100
        /*03c6*/ 	.byte	0x06
	.zero		1


	//   ....[14]....
        /*03c8*/ 	.word	0x00000c80
        /*03cc*/ 	.word	0x000000ff
        /*03d0*/ 	.word	0x00034438
        /*03d4*/ 	.short	0x0100
        /*03d6*/ 	.byte	0x06
	.zero		1


	//   ....[15]....
        /*03d8*/ 	.word	0x00000c90
        /*03dc*/ 	.word	0x000000ff
        /*03e0*/ 	.word	0x00034478
        /*03e4*/ 	.short	0x0100
        /*03e6*/ 	.byte	0x06
	.zero		1


	//   ....[16]....
        /*03e8*/ 	.word	0x00000e20
        /*03ec*/ 	.word	0x000000ff
        /*03f0*/ 	.word	0x00034480
        /*03f4*/ 	.short	0x0100
        /*03f6*/ 	.byte	0x06
	.zero		1


	//   ....[17]....
        /*03f8*/ 	.word	0x00000e30
        /*03fc*/ 	.word	0x000000ff
        /*0400*/ 	.word	0x000344b0
        /*0404*/ 	.short	0x0100
        /*0406*/ 	.byte	0x06
	.zero		1


	//   ....[18]....
        /*0408*/ 	.word	0x00000e40
        /*040c*/ 	.word	0x000000ff
        /*0410*/ 	.word	0x00034488
        /*0414*/ 	.short	0x0100
        /*0416*/ 	.byte	0x06
	.zero		1


	//   ....[19]....
        /*0418*/ 	.word	0x00000e50
        /*041c*/ 	.word	0x000000ff
        /*0420*/ 	.word	0x000344b8
        /*0424*/ 	.short	0x0100
        /*0426*/ 	.byte	0x06
	.zero		1


	//   ....[20]....
        /*0428*/ 	.word	0x00000e60
        /*042c*/ 	.word	0x000000ff
        /*0430*/ 	.word	0x00034490
        /*0434*/ 	.short	0x0100
        /*0436*/ 	.byte	0x06
	.zero		1


	//   ....[21]....
        /*0438*/ 	.word	0x00000e70
        /*043c*/ 	.word	0x000000ff
        /*0440*/ 	.word	0x000344c0
        /*0444*/ 	.short	0x0100
        /*0446*/ 	.byte	0x06
	.zero		1


	//   ....[22]....
        /*0448*/ 	.word	0x00000e80
        /*044c*/ 	.word	0x000000ff
        /*0450*/ 	.word	0x00034498
        /*0454*/ 	.short	0x0100
        /*0456*/ 	.byte	0x06
	.zero		1


	//   ....[23]....
        /*0458*/ 	.word	0x00000e90
        /*045c*/ 	.word	0x000000ff
        /*0460*/ 	.word	0x000344c8
        /*0464*/ 	.short	0x0100
        /*0466*/ 	.byte	0x06
	.zero		1


	//   ....[24]....
        /*0468*/ 	.word	0x00000ea0
        /*046c*/ 	.word	0x000000ff
        /*0470*/ 	.word	0x000344a0
        /*0474*/ 	.short	0x0100
        /*0476*/ 	.byte	0x06
	.zero		1


	//   ....[25]....
        /*0478*/ 	.word	0x00000eb0
        /*047c*/ 	.word	0x000000ff
        /*0480*/ 	.word	0x000344d0
        /*0484*/ 	.short	0x0100
        /*0486*/ 	.byte	0x06
	.zero		1


	//   ....[26]....
        /*0488*/ 	.word	0x00000ec0
        /*048c*/ 	.word	0x000000ff
        /*0490*/ 	.word	0x000344a8
        /*0494*/ 	.short	0x0100
        /*0496*/ 	.byte	0x06
	.zero		1


	//   ....[27]....
        /*0498*/ 	.word	0x00000ed0
        /*049c*/ 	.word	0x000000ff
        /*04a0*/ 	.word	0x000344d8
        /*04a4*/ 	.short	0x0100
        /*04a6*/ 	.byte	0x06
	.zero		1


	//   ....[28]....
        /*04a8*/ 	.word	0x00001030
        /*04ac*/ 	.word	0x000000ff
        /*04b0*/ 	.word	0x000344e0
        /*04b4*/ 	.short	0x0100
        /*04b6*/ 	.byte	0x06
	.zero		1


	//   ....[29]....
        /*04b8*/ 	.word	0x00001040
        /*04bc*/ 	.word	0x000000ff
        /*04c0*/ 	.word	0x00034500
        /*04c4*/ 	.short	0x0100
        /*04c6*/ 	.byte	0x06
	.zero		1


	//   ....[30]....
        /*04c8*/ 	.word	0x00001050
        /*04cc*/ 	.word	0x000000ff
        /*04d0*/ 	.word	0x000344e8
        /*04d4*/ 	.short	0x0100
        /*04d6*/ 	.byte	0x06
	.zero		1


	//   ....[31]....
        /*04d8*/ 	.word	0x00001060
        /*04dc*/ 	.word	0x000000ff
        /*04e0*/ 	.word	0x00034508
        /*04e4*/ 	.short	0x0100
        /*04e6*/ 	.byte	0x06
	.zero		1


	//   ....[32]....
        /*04e8*/ 	.word	0x00001070
        /*04ec*/ 	.word	0x000000ff
        /*04f0*/ 	.word	0x000344f0
        /*04f4*/ 	.short	0x0100
        /*04f6*/ 	.byte	0x06
	.zero		1


	//   ....[33]....
        /*04f8*/ 	.word	0x00001080
        /*04fc*/ 	.word	0x000000ff
        /*0500*/ 	.word	0x00034510
        /*0504*/ 	.short	0x0100
        /*0506*/ 	.byte	0x06
	.zero		1


	//   ....[34]....
        /*0508*/ 	.word	0x00001090
        /*050c*/ 	.word	0x000000ff
        /*0510*/ 	.word	0x000344f8
        /*0514*/ 	.short	0x0100
        /*0516*/ 	.byte	0x06
	.zero		1


	//   ....[35]....
        /*0518*/ 	.word	0x000010a0
        /*051c*/ 	.word	0x000000ff
        /*0520*/ 	.word	0x00034518
        /*0524*/ 	.short	0x0100
        /*0526*/ 	.byte	0x06
	.zero		1


	//   ....[36]....
        /*0528*/ 	.word	0x000012d0
        /*052c*/ 	.word	0x000000ff
        /*0530*/ 	.word	0x00034520
        /*0534*/ 	.short	0x0100
        /*0536*/ 	.byte	0x06
	.zero		1


	//   ....[37]....
        /*0538*/ 	.word	0x00001300
        /*053c*/ 	.word	0x000000ff
        /*0540*/ 	.word	0x00034528
        /*0544*/ 	.short	0x0100
        /*0546*/ 	.byte	0x06
	.zero		1


	//   ....[38]....
        /*0548*/ 	.word	0x00001370
        /*054c*/ 	.word	0x000000ff
        /*0550*/ 	.word	0x00034530
        /*0554*/ 	.short	0x0100
        /*0556*/ 	.byte	0x0b
	.zero		1


	//   ....[39]....
        /*0558*/ 	.word	0x000013b0
        /*055c*/ 	.word	0x000000ff
        /*0560*/ 	.word	0x00034538
        /*0564*/ 	.short	0x0100
        /*0566*/ 	.byte	0x0b
	.zero		1


	//   ....[40]....
        /*0568*/ 	.word	0x000013d0
        /*056c*/ 	.word	0x000000ff
        /*0570*/ 	.word	0x00034540
        /*0574*/ 	.short	0x0100
        /*0576*/ 	.byte	0x0b
	.zero		1


	//   ....[41]....
        /*0578*/ 	.word	0x000013e0
        /*057c*/ 	.word	0x000000ff
        /*0580*/ 	.word	0x00034548
        /*0584*/ 	.short	0x0100
        /*0586*/ 	.byte	0x0b
	.zero		1


	//   ....[42]....
        /*0588*/ 	.word	0x00002db0
        /*058c*/ 	.word	0x000000ff
        /*0590*/ 	.word	0x00034400
        /*0594*/ 	.short	0x010a
        /*0596*/ 	.byte	0x0b
	.zero		1


	//   ....[43]....
        /*0598*/ 	.word	0x00002e90
        /*059c*/ 	.word	0x000000ff
        /*05a0*/ 	.word	0x00000000
        /*05a4*/ 	.short	0x0101
        /*05a6*/ 	.byte	0x0b
	.zero		1


	//   ....[44]....
        /*05a8*/ 	.word	0x00003af0
        /*05ac*/ 	.word	0x00000009
        /*05b0*/ 	.word	0x00000000
        /*05b4*/ 	.short	0x010a
        /*05b6*/ 	.byte	0x30
	.zero		1


	//   ....[45]....
        /*05b8*/ 	.word	0x00004020
        /*05bc*/ 	.word	0x000000ff
        /*05c0*/ 	.word	0x00034480
        /*05c4*/ 	.short	0x010a
        /*05c6*/ 	.byte	0x04
	.zero		1


	//   ....[46]....
        /*05c8*/ 	.word	0x00004060
        /*05cc*/ 	.word	0x000000ff
        /*05d0*/ 	.word	0x00034480
        /*05d4*/ 	.short	0x010a
        /*05d6*/ 	.byte	0x04
	.zero		1


	//   ....[47]....
        /*05d8*/ 	.word	0x00004540
        /*05dc*/ 	.word	0x000000ff
        /*05e0*/ 	.word	0x00034480
        /*05e4*/ 	.short	0x010a
        /*05e6*/ 	.byte	0x04
	.zero		1


	//   ....[48]....
        /*05e8*/ 	.word	0x00004580
        /*05ec*/ 	.word	0x000000ff
        /*05f0*/ 	.word	0x00034480
        /*05f4*/ 	.short	0x010a
        /*05f6*/ 	.byte	0x04
	.zero		1


	//   ....[49]....
        /*05f8*/ 	.word	0x000049b0
        /*05fc*/ 	.word	0x000000ff
        /*0600*/ 	.word	0x00000000
        /*0604*/ 	.short	0x0101
        /*0606*/ 	.byte	0x04
	.zero		1


	//   ....[50]....
        /*0608*/ 	.word	0x00004ab0
        /*060c*/ 	.word	0x00000000
        /*0610*/ 	.word	0x00000000
        /*0614*/ 	.short	0x0101
        /*0616*/ 	.byte	0x33
	.zero		1


	//   ....[51]....
        /*0618*/ 	.word	0x00004ba0
        /*061c*/ 	.word	0x00000000
        /*0620*/ 	.word	0x00000000
        /*0624*/ 	.short	0x0101
        /*0626*/ 	.byte	0x3f
	.zero		1


	//   ....[52]....
        /*0628*/ 	.word	0x00004bf0
        /*062c*/ 	.word	0x00000009
        /*0630*/ 	.word	0x00000010
        /*0634*/ 	.short	0x010a
        /*0636*/ 	.byte	0x30
	.zero		1


	//   ....[53]....
        /*0638*/ 	.word	0x00005350
        /*063c*/ 	.word	0x000000ff
        /*0640*/ 	.word	0x000344e0
        /*0644*/ 	.short	0x010a
        /*0646*/ 	.byte	0x32
	.zero		1


	//   ....[54]....
        /*0648*/ 	.word	0x00005910
        /*064c*/ 	.word	0x000000ff
        /*0650*/ 	.word	0x000344e8
        /*0654*/ 	.short	0x010a
        /*0656*/ 	.byte	0x32
	.zero		1


	//   ....[55]....
        /*0658*/ 	.word	0x00005e60
        /*065c*/ 	.word	0x000000ff
        /*0660*/ 	.word	0x00000000
        /*0664*/ 	.short	0x0101
        /*0666*/ 	.byte	0x08
	.zero		1


	//   ....[56]....
        /*0668*/ 	.word	0x00005e90
        /*066c*/ 	.word	0x000000ff
        /*0670*/ 	.word	0x000344f0
        /*0674*/ 	.short	0x010a
        /*0676*/ 	.byte	0x32
	.zero		1


	//   ....[57]....
        /*0678*/ 	.word	0x000063e0
        /*067c*/ 	.word	0x000000ff
        /*0680*/ 	.word	0x00000000
        /*0684*/ 	.short	0x0101
        /*0686*/ 	.byte	0x09
	.zero		1


	//   ....[58]....
        /*0688*/ 	.word	0x00006410
        /*068c*/ 	.word	0x000000ff
        /*0690*/ 	.word	0x000344f8
        /*0694*/ 	.short	0x010a
        /*0696*/ 	.byte	0x32
	.zero		1


	//   ....[59]....
        /*0698*/ 	.word	0x00006960
        /*069c*/ 	.word	0x000000ff
        /*06a0*/ 	.word	0x00000000
        /*06a4*/ 	.short	0x0101
        /*06a6*/ 	.byte	0x0a
	.zero		1


	//   ....[60]....
        /*06a8*/ 	.word	0x000069b0
        /*06ac*/ 	.word	0x000000ff
        /*06b0*/ 	.word	0x000344e0
        /*06b4*/ 	.short	0x010a
        /*06b6*/ 	.byte	0x32
	.zero		1


	//   ....[61]....
        /*06b8*/ 	.word	0x00006f00
        /*06bc*/ 	.word	0x000000ff
        /*06c0*/ 	.word	0x00000000
        /*06c4*/ 	.short	0x0101
        /*06c6*/ 	.byte	0x07
	.zero		1


	//   ....[62]....
        /*06c8*/ 	.word	0x00006f30
        /*06cc*/ 	.word	0x000000ff
        /*06d0*/ 	.word	0x000344e8
        /*06d4*/ 	.short	0x010a
        /*06d6*/ 	.byte	0x32
	.zero		1


	//   ....[63]....
        /*06d8*/ 	.word	0x00007460
        /*06dc*/ 	.word	0x000000ff
        /*06e0*/ 	.word	0x00000000
        /*06e4*/ 	.short	0x0101
        /*06e6*/ 	.byte	0x08
	.zero		1


	//   ....[64]....
        /*06e8*/ 	.word	0x00007490
        /*06ec*/ 	.word	0x000000ff
        /*06f0*/ 	.word	0x000344f0
        /*06f4*/ 	.short	0x010a
        /*06f6*/ 	.byte	0x32
	.zero		1


	//   ....[65]....
        /*06f8*/ 	.word	0x000079c0
        /*06fc*/ 	.word	0x000000ff
        /*0700*/ 	.word	0x00000000
        /*0704*/ 	.short	0x0101
        /*0706*/ 	.byte	0x09
	.zero		1


	//   ....[66]....
        /*0708*/ 	.word	0x000079f0
        /*070c*/ 	.word	0x000000ff
        /*0710*/ 	.word	0x000344f8
        /*0714*/ 	.short	0x010a
        /*0716*/ 	.byte	0x32
	.zero		1


	//   ....[67]....
        /*0718*/ 	.word	0x00007f30
        /*071c*/ 	.word	0x000000ff
        /*0720*/ 	.word	0x00000000
        /*0724*/ 	.short	0x0101
        /*0726*/ 	.byte	0x0a
	.zero		1


	//   ....[68]....
        /*0728*/ 	.word	0x00007fb0
        /*072c*/ 	.word	0x000000ff
        /*0730*/ 	.word	0x00034400
        /*0734*/ 	.short	0x010a
        /*0736*/ 	.byte	0x04
	.zero		1


	//   ....[69]....
        /*0738*/ 	.word	0x000080d0
        /*073c*/ 	.word	0x000000ff
        /*0740*/ 	.word	0x00000000
        /*0744*/ 	.short	0x0101
        /*0746*/ 	.byte	0x04
	.zero		1


	//   ....[70]....
        /*0748*/ 	.word	0x00008280
        /*074c*/ 	.word	0x000000ff
        /*0750*/ 	.word	0x00034400
        /*0754*/ 	.short	0x010a
        /*0756*/ 	.byte	0x04
	.zero		1


	//   ....[71]....
        /*0758*/ 	.word	0x00008390
        /*075c*/ 	.word	0x000000ff
        /*0760*/ 	.word	0x00000000
        /*0764*/ 	.short	0x0101
        /*0766*/ 	.byte	0x04
	.zero		1


	//   ....[72]....
        /*0768*/ 	.word	0x00008850
        /*076c*/ 	.word	0x000000ff
        /*0770*/ 	.word	0x00000000
        /*0774*/ 	.short	0x0101
        /*0776*/ 	.byte	0x07
	.zero		1


	//   ....[73]....
        /*0778*/ 	.word	0x00008880
        /*077c*/ 	.word	0x00000000
        /*0780*/ 	.word	0x00000000
        /*0784*/ 	.short	0x0101
        /*0786*/ 	.byte	0x33
	.zero		1


	//   ....[74]....
        /*0788*/ 	.word	0x00009000
        /*078c*/ 	.word	0x000000ff
        /*0790*/ 	.word	0x00034528
        /*0794*/ 	.short	0x010a
        /*0796*/ 	.byte	0x06
	.zero		1


	//   ....[75]....
        /*0798*/ 	.word	0x00009120
        /*079c*/ 	.word	0x000000ff
        /*07a0*/ 	.word	0x00034400
        /*07a4*/ 	.short	0x010a
        /*07a6*/ 	.byte	0x07
	.zero		1


	//   ....[76]....
        /*07a8*/ 	.word	0x00009240
        /*07ac*/ 	.word	0x000000ff
        /*07b0*/ 	.word	0x00000000
        /*07b4*/ 	.short	0x0101
        /*07b6*/ 	.byte	0x07
	.zero		1


	//   ....[77]....
        /*07b8*/ 	.word	0x00009430
        /*07bc*/ 	.word	0x000000ff
        /*07c0*/ 	.word	0x00034500
        /*07c4*/ 	.short	0x010a
        /*07c6*/ 	.byte	0x06
	.zero		1


	//   ....[78]....
        /*07c8*/ 	.word	0x000094f0
        /*07cc*/ 	.word	0x000000ff
        /*07d0*/ 	.word	0x000344e0
        /*07d4*/ 	.short	0x010b
        /*07d6*/ 	.byte	0x06
	.zero		1


	//   ....[79]....
        /*07d8*/ 	.word	0x00009550
        /*07dc*/ 	.word	0x000000ff
        /*07e0*/ 	.word	0x00000000
        /*07e4*/ 	.short	0x0101
        /*07e6*/ 	.byte	0x07
	.zero		1


	//   ....[80]....
        /*07e8*/ 	.word	0x00009580
        /*07ec*/ 	.word	0x000000ff
        /*07f0*/ 	.word	0x00034508
        /*07f4*/ 	.short	0x010a
        /*07f6*/ 	.byte	0x06
	.zero		1


	//   ....[81]....
        /*07f8*/ 	.word	0x00009660
        /*07fc*/ 	.word	0x000000ff
        /*0800*/ 	.word	0x000344e8
        /*0804*/ 	.short	0x010b
        /*0806*/ 	.byte	0x06
	.zero		1


	//   ....[82]....
        /*0808*/ 	.word	0x000096d0
        /*080c*/ 	.word	0x000000ff
        /*0810*/ 	.word	0x00000000
        /*0814*/ 	.short	0x0101
        /*0816*/ 	.byte	0x10
	.zero		1


	//   ....[83]....
        /*0818*/ 	.word	0x00009700
        /*081c*/ 	.word	0x000000ff
        /*0820*/ 	.word	0x00034510
        /*0824*/ 	.short	0x010a
        /*0826*/ 	.byte	0x06
	.zero		1


	//   ....[84]....
        /*0828*/ 	.word	0x000097d0
        /*082c*/ 	.word	0x000000ff
        /*0830*/ 	.word	0x000344f0
        /*0834*/ 	.short	0x010b
        /*0836*/ 	.byte	0x06
	.zero		1


	//   ....[85]....
        /*0838*/ 	.word	0x00009830
        /*083c*/ 	.word	0x000000ff
        /*0840*/ 	.word	0x00000000
        /*0844*/ 	.short	0x0101
        /*0846*/ 	.byte	0x21
	.zero		1


	//   ....[86]....
        /*0848*/ 	.word	0x00009860
        /*084c*/ 	.word	0x000000ff
        /*0850*/ 	.word	0x00034518
        /*0854*/ 	.short	0x010a
        /*0856*/ 	.byte	0x06
	.zero		1


	//   ....[87]....
        /*0858*/ 	.word	0x00009930
        /*085c*/ 	.word	0x000000ff
        /*0860*/ 	.word	0x000344f8
        /*0864*/ 	.short	0x010b
        /*0866*/ 	.byte	0x06
	.zero		1


	//   ....[88]....
        /*0868*/ 	.word	0x000099a0
        /*086c*/ 	.word	0x000000ff
        /*0870*/ 	.word	0x00000000
        /*0874*/ 	.short	0x0101
        /*0876*/ 	.byte	0x22
	.zero		1


	//   ....[89]....
        /*0878*/ 	.word	0x000099e0
        /*087c*/ 	.word	0x000000ff
        /*0880*/ 	.word	0x00034500
        /*0884*/ 	.short	0x010a
        /*0886*/ 	.byte	0x06
	.zero		1


	//   ....[90]....
        /*0888*/ 	.word	0x00009aa0
        /*088c*/ 	.word	0x000000ff
        /*0890*/ 	.word	0x000344e0
        /*0894*/ 	.short	0x010b
        /*0896*/ 	.byte	0x06
	.zero		1


	//   ....[91]....
        /*0898*/ 	.word	0x00009ae0
        /*089c*/ 	.word	0x000000ff
        /*08a0*/ 	.word	0x00000000
        /*08a4*/ 	.short	0x0101
        /*08a6*/ 	.byte	0x07
	.zero		1


	//   ....[92]....
        /*08a8*/ 	.word	0x00009b10
        /*08ac*/ 	.word	0x000000ff
        /*08b0*/ 	.word	0x00034508
        /*08b4*/ 	.short	0x010a
        /*08b6*/ 	.byte	0x06
	.zero		1


	//   ....[93]....
        /*08b8*/ 	.word	0x00009be0
        /*08bc*/ 	.word	0x000000ff
        /*08c0*/ 	.word	0x000344e8
        /*08c4*/ 	.short	0x010b
        /*08c6*/ 	.byte	0x06
	.zero		1


	//   ....[94]....
        /*08c8*/ 	.word	0x00009c20
        /*08cc*/ 	.word	0x000000ff
        /*08d0*/ 	.word	0x00000000
        /*08d4*/ 	.short	0x0101
        /*08d6*/ 	.byte	0x10
	.zero		1


	//   ....[95]....
        /*08d8*/ 	.word	0x00009c60
        /*08dc*/ 	.word	0x000000ff
        /*08e0*/ 	.word	0x00034510
        /*08e4*/ 	.short	0x010a
        /*08e6*/ 	.byte	0x06
	.zero		1


	//   ....[96]....
        /*08e8*/ 	.word	0x00009d10
        /*08ec*/ 	.word	0x000000ff
        /*08f0*/ 	.word	0x000344f0
        /*08f4*/ 	.short	0x010b
        /*08f6*/ 	.byte	0x06
	.zero		1


	//   ....[97]....
        /*08f8*/ 	.word	0x00009d50
        /*08fc*/ 	.word	0x000000ff
        /*0900*/ 	.word	0x00000000
        /*0904*/ 	.short	0x0101
        /*0906*/ 	.byte	0x21
	.zero		1


	//   ....[98]....
        /*0908*/ 	.word	0x00009d80
        /*090c*/ 	.word	0x000000ff
        /*0910*/ 	.word	0x00034518
        /*0914*/ 	.short	0x010a
        /*0916*/ 	.byte	0x06
	.zero		1


	//   ....[99]....
        /*0918*/ 	.word	0x00009e50
        /*091c*/ 	.word	0x000000ff
        /*0920*/ 	.word	0x000344f8
        /*0924*/ 	.short	0x010b
        /*0926*/ 	.byte	0x06
	.zero		1


	//   ....[100]....
        /*0928*/ 	.word	0x00009ea0
        /*092c*/ 	.word	0x000000ff
        /*0930*/ 	.word	0x00000000
        /*0934*/ 	.short	0x0101
        /*0936*/ 	.byte	0x22
	.zero		1


	//   ....[101]....
        /*0938*/ 	.word	0x0000a3f0
        /*093c*/ 	.word	0x000000ff
        /*0940*/ 	.word	0x00034500
        /*0944*/ 	.short	0x010a
        /*0946*/ 	.byte	0x06
	.zero		1


	//   ....[102]....
        /*0948*/ 	.word	0x0000a430
        /*094c*/ 	.word	0x000000ff
        /*0950*/ 	.word	0x00034508
        /*0954*/ 	.short	0x010a
        /*0956*/ 	.byte	0x06
	.zero		1


	//   ....[103]....
        /*0958*/ 	.word	0x0000a470
        /*095c*/ 	.word	0x000000ff
        /*0960*/ 	.word	0x00034510
        /*0964*/ 	.short	0x010a
        /*0966*/ 	.byte	0x06
	.zero		1


	//   ....[104]....
        /*0968*/ 	.word	0x0000a4e0
        /*096c*/ 	.word	0x00000003
        /*0970*/ 	.word	0x00034518
        /*0974*/ 	.short	0x010a
        /*0976*/ 	.byte	0x3f
	.zero		1


	//   ....[105]....
        /*0978*/ 	.word	0x0000b160
        /*097c*/ 	.word	0x0000000a
        /*0980*/ 	.word	0x000344b0
        /*0984*/ 	.short	0x010a
        /*0986*/ 	.byte	0x3f
	.zero		1


	//   ....[106]....
        /*0988*/ 	.word	0x0000b400
        /*098c*/ 	.word	0x000000ff
        /*0990*/ 	.word	0x00034528
        /*0994*/ 	.short	0x0101
        /*0996*/ 	.byte	0x0c
	.zero		1


	//   ....[107]....
        /*0998*/ 	.word	0x0000b4c0
        /*099c*/ 	.word	0x00000005
        /*09a0*/ 	.word	0x00034400
        /*09a4*/ 	.short	0x010a
        /*09a6*/ 	.byte	0x3f
	.zero		1


	//   ....[108]....
        /*09a8*/ 	.word	0x0000b600
        /*09ac*/ 	.word	0x00000004
        /*09b0*/ 	.word	0x00000000
        /*09b4*/ 	.short	0x0101
        /*09b6*/ 	.byte	0x3f
	.zero		1


	//   ....[109]....
        /*09b8*/ 	.word	0x0000bde0
        /*09bc*/ 	.word	0x00000007
        /*09c0*/ 	.word	0x00000000
        /*09c4*/ 	.short	0x010a
        /*09c6*/ 	.byte	0x3f
	.zero		1


	//   ....[110]....
        /*09c8*/ 	.word	0x0000be60
        /*09cc*/ 	.word	0x00000006
        /*09d0*/ 	.word	0x00000000
        /*09d4*/ 	.short	0x010a
        /*09d6*/ 	.byte	0x3f
	.zero		1


	//   ....[111]....
        /*09d8*/ 	.word	0x0000bef0
        /*09dc*/ 	.word	0x00000007
        /*09e0*/ 	.word	0x00000000
        /*09e4*/ 	.short	0x010a
        /*09e6*/ 	.byte	0x3f
	.zero		1


	//   ....[112]....
        /*09e8*/ 	.word	0x0000bf80
        /*09ec*/ 	.word	0x00000006
        /*09f0*/ 	.word	0x00000000
        /*09f4*/ 	.short	0x010a
        /*09f6*/ 	.byte	0x3f
	.zero		1


	//   ....[113]....
        /*09f8*/ 	.word	0x0000c010
        /*09fc*/ 	.word	0x00000007
        /*0a00*/ 	.word	0x00000000
        /*0a04*/ 	.short	0x010a
        /*0a06*/ 	.byte	0x3f
	.zero		1


	//   ....[114]....
        /*0a08*/ 	.word	0x0000c0a0
        /*0a0c*/ 	.word	0x00000005
        /*0a10*/ 	.word	0x00000000
        /*0a14*/ 	.short	0x010a
        /*0a16*/ 	.byte	0x3f
	.zero		1


	//   ....[115]....
        /*0a18*/ 	.word	0x0000dd20
        /*0a1c*/ 	.word	0x00000011
        /*0a20*/ 	.word	0x00034440
        /*0a24*/ 	.short	0x010a
        /*0a26*/ 	.byte	0x3f
	.zero		1


	//   ....[116]....
        /*0a28*/ 	.word	0x0000de40
        /*0a2c*/ 	.word	0x00000011
        /*0a30*/ 	.word	0x00034400
        /*0a34*/ 	.short	0x0101
        /*0a36*/ 	.byte	0x3f
	.zero		1


	//   ....[117]....
        /*0a38*/ 	.word	0x0000df10
        /*0a3c*/ 	.word	0x00000005
        /*0a40*/ 	.word	0x00034440
        /*0a44*/ 	.short	0x010a
        /*0a46*/ 	.byte	0x3f
	.zero		1


	//   ....[118]....
        /*0a48*/ 	.word	0x0000dfc0
        /*0a4c*/ 	.word	0x00000007
        /*0a50*/ 	.word	0x00034440
        /*0a54*/ 	.short	0x010a
        /*0a56*/ 	.byte	0x3f
	.zero		1


	//   ....[119]....
        /*0a58*/ 	.word	0x0000e070
        /*0a5c*/ 	.word	0x00000007
        /*0a60*/ 	.word	0x00034440
        /*0a64*/ 	.short	0x010a
        /*0a66*/ 	.byte	0x3f
	.zero		1


	//   ....[120]....
        /*0a68*/ 	.word	0x0000e120
        /*0a6c*/ 	.word	0x00000007
        /*0a70*/ 	.word	0x00034440
        /*0a74*/ 	.short	0x010a
        /*0a76*/ 	.byte	0x3f
	.zero		1


	//   ....[121]....
        /*0a78*/ 	.word	0x0000e1d0
        /*0a7c*/ 	.word	0x00000007
        /*0a80*/ 	.word	0x00034440
        /*0a84*/ 	.short	0x010a
        /*0a86*/ 	.byte	0x3f
	.zero		1


	//   ....[122]....
        /*0a88*/ 	.word	0x0000e280
        /*0a8c*/ 	.word	0x00000007
        /*0a90*/ 	.word	0x00034440
        /*0a94*/ 	.short	0x010a
        /*0a96*/ 	.byte	0x3f
	.zero		1


	//   ....[123]....
        /*0a98*/ 	.word	0x0000e330
        /*0a9c*/ 	.word	0x00000007
        /*0aa0*/ 	.word	0x00034440
        /*0aa4*/ 	.short	0x010a
        /*0aa6*/ 	.byte	0x3f
	.zero		1


	//   ....[124]....
        /*0aa8*/ 	.word	0x0000e3e0
        /*0aac*/ 	.word	0x00000003
        /*0ab0*/ 	.word	0x00034440
        /*0ab4*/ 	.short	0x010a
        /*0ab6*/ 	.byte	0x3f
	.zero		1


	//   ....[125]....
        /*0ab8*/ 	.word	0x0000e440
        /*0abc*/ 	.word	0x00000003
        /*0ac0*/ 	.word	0x00034400
        /*0ac4*/ 	.short	0x010a
        /*0ac6*/ 	.byte	0x3f
	.zero		1


	//   ....[126]....
        /*0ac8*/ 	.word	0x0000e4b0
        /*0acc*/ 	.word	0x00000005
        /*0ad0*/ 	.word	0x00000000
        /*0ad4*/ 	.short	0x010a
        /*0ad6*/ 	.byte	0x3f
	.zero		1


	//   ....[127]....
        /*0ad8*/ 	.word	0x0000e510
        /*0adc*/ 	.word	0x00000005
        /*0ae0*/ 	.word	0x00034480
        /*0ae4*/ 	.short	0x010a
        /*0ae6*/ 	.byte	0x3f
	.zero		1


	//   ....[128]....
        /*0ae8*/ 	.word	0x0000e570
        /*0aec*/ 	.word	0x00000005
        /*0af0*/ 	.word	0x00034480
        /*0af4*/ 	.short	0x010a
        /*0af6*/ 	.byte	0x3f
	.zero		1


	//   ....[129]....
        /*0af8*/ 	.word	0x0000e5e0
        /*0afc*/ 	.word	0x00000005
        /*0b00*/ 	.word	0x00000010
        /*0b04*/ 	.short	0x010a
        /*0b06*/ 	.byte	0x3f
	.zero		1


	//   ....[130]....
        /*0b08*/ 	.word	0x0000e6a0
        /*0b0c*/ 	.word	0x00000005
        /*0b10*/ 	.word	0x000344e0
        /*0b14*/ 	.short	0x010a
        /*0b16*/ 	.byte	0x3f
	.zero		1


	//   ....[131]....
        /*0b18*/ 	.word	0x0000e700
        /*0b1c*/ 	.word	0x0000000f
        /*0b20*/ 	.word	0x000344e8
        /*0b24*/ 	.short	0x010a
        /*0b26*/ 	.byte	0x3f
	.zero		1


	//   ....[132]....
        /*0b28*/ 	.word	0x0000e760
        /*0b2c*/ 	.word	0x0000000f
        /*0b30*/ 	.word	0x000344f0
        /*0b34*/ 	.short	0x010a
        /*0b36*/ 	.byte	0x3f
	.zero		1


	//   ....[133]....
        /*0b38*/ 	.word	0x0000e7c0
        /*0b3c*/ 	.word	0x0000000f
        /*0b40*/ 	.word	0x000344f8
        /*0b44*/ 	.short	0x010a
        /*0b46*/ 	.byte	0x3f
	.zero		1


	//   ....[134]....
        /*0b48*/ 	.word	0x0000e820
        /*0b4c*/ 	.word	0x0000000f
        /*0b50*/ 	.word	0x000344e0
        /*0b54*/ 	.short	0x010a
        /*0b56*/ 	.byte	0x3f
	.zero		1


	//   ....[135]....
        /*0b58*/ 	.word	0x0000e880
        /*0b5c*/ 	.word	0x0000000f
        /*0b60*/ 	.word	0x000344e8
        /*0b64*/ 	.short	0x010a
        /*0b66*/ 	.byte	0x3f
	.zero		1


	//   ....[136]....
        /*0b68*/ 	.word	0x0000e8e0
        /*0b6c*/ 	.word	0x0000000f
        /*0b70*/ 	.word	0x000344f0
        /*0b74*/ 	.short	0x010a
        /*0b76*/ 	.byte	0x3f
	.zero		1


	//   ....[137]....
        /*0b78*/ 	.word	0x0000e940
        /*0b7c*/ 	.word	0x0000000f
        /*0b80*/ 	.word	0x000344f8
        /*0b84*/ 	.short	0x010a
        /*0b86*/ 	.byte	0x3f
	.zero		1


	//   ....[138]....
        /*0b88*/ 	.word	0x0000e9a0
        /*0b8c*/ 	.word	0x00000003
        /*0b90*/ 	.word	0x00034400
        /*0b94*/ 	.short	0x010a
        /*0b96*/ 	.byte	0x3f
	.zero		1


	//   ....[139]....
        /*0b98*/ 	.word	0x0000ea00
        /*0b9c*/ 	.word	0x00000004
        /*0ba0*/ 	.word	0x00034400
        /*0ba4*/ 	.short	0x010a
        /*0ba6*/ 	.byte	0x3f
	.zero		1


	//   ....[140]....
        /*0ba8*/ 	.word	0x0000ea60
        /*0bac*/ 	.word	0x00000003
        /*0bb0*/ 	.word	0x00034528
        /*0bb4*/ 	.short	0x010a
        /*0bb6*/ 	.byte	0x3f
	.zero		1


	//   ....[141]....
        /*0bb8*/ 	.word	0x0000eac0
        /*0bbc*/ 	.word	0x00000006
        /*0bc0*/ 	.word	0x00034400
        /*0bc4*/ 	.short	0x010a
        /*0bc6*/ 	.byte	0x3f
	.zero		1


	//   ....[142]....
        /*0bc8*/ 	.word	0x0000eb20
        /*0bcc*/ 	.word	0x00000004
        /*0bd0*/ 	.word	0x00034500
        /*0bd4*/ 	.short	0x010a
        /*0bd6*/ 	.byte	0x3f
	.zero		1


	//   ....[143]....
        /*0bd8*/ 	.word	0x0000eb80
        /*0bdc*/ 	.word	0x00000004
        /*0be0*/ 	.word	0x00034508
        /*0be4*/ 	.short	0x010a
        /*0be6*/ 	.byte	0x3f
	.zero		1


	//   ....[144]....
        /*0be8*/ 	.word	0x0000ebe0
        /*0bec*/ 	.word	0x00000004
        /*0bf0*/ 	.word	0x00034510
        /*0bf4*/ 	.short	0x010a
        /*0bf6*/ 	.byte	0x3f
	.zero		1


	//   ....[145]....
        /*0bf8*/ 	.word	0x0000ec40
        /*0bfc*/ 	.word	0x00000004
        /*0c00*/ 	.word	0x00034518
        /*0c04*/ 	.short	0x010a
        /*0c06*/ 	.byte	0x3f
	.zero		1


	//   ....[146]....
        /*0c08*/ 	.word	0x0000eca0
        /*0c0c*/ 	.word	0x00000005
        /*0c10*/ 	.word	0x00034500
        /*0c14*/ 	.short	0x010a
        /*0c16*/ 	.byte	0x3f
	.zero		1


	//   ....[147]....
        /*0c18*/ 	.word	0x0000ed00
        /*0c1c*/ 	.word	0x00000005
        /*0c20*/ 	.word	0x00034508
        /*0c24*/ 	.short	0x010a
        /*0c26*/ 	.byte	0x3f
	.zero		1


	//   ....[148]....
        /*0c28*/ 	.word	0x0000ed60
        /*0c2c*/ 	.word	0x00000005
        /*0c30*/ 	.word	0x00034510
        /*0c34*/ 	.short	0x010a
        /*0c36*/ 	.byte	0x3f
	.zero		1


	//   ....[149]....
        /*0c38*/ 	.word	0x0000edc0
        /*0c3c*/ 	.word	0x00000005
        /*0c40*/ 	.word	0x00034518
        /*0c44*/ 	.short	0x010a
        /*0c46*/ 	.byte	0x3f
	.zero		1


	//   ....[150]....
        /*0c48*/ 	.word	0x0000ee20
        /*0c4c*/ 	.word	0x00000000
        /*0c50*/ 	.word	0x00034500
        /*0c54*/ 	.short	0x010a
        /*0c56*/ 	.byte	0x3f
	.zero		1


	//   ....[151]....
        /*0c58*/ 	.word	0x0000ee80
        /*0c5c*/ 	.word	0x00000000
        /*0c60*/ 	.word	0x00034508
        /*0c64*/ 	.short	0x010a
        /*0c66*/ 	.byte	0x3f
	.zero		1


	//   ....[152]....
        /*0c68*/ 	.word	0x0000eee0
        /*0c6c*/ 	.word	0x00000000
        /*0c70*/ 	.word	0x00034510
        /*0c74*/ 	.short	0x010a
        /*0c76*/ 	.byte	0x3f
	.zero		1


	//   ....[153]....
        /*0c78*/ 	.word	0x0000efb0
        /*0c7c*/ 	.word	0x0000000a
        /*0c80*/ 	.word	0x000344b0
        /*0c84*/ 	.short	0x010a
        /*0c86*/ 	.byte	0x3f
	.zero		1


	//   ....[154]....
        /*0c88*/ 	.word	0x0000f000
        /*0c8c*/ 	.word	0x00000005
        /*0c90*/ 	.word	0x00034400
        /*0c94*/ 	.short	0x010a
        /*0c96*/ 	.byte	0x3f
	.zero		1


	//   ....[155]....
        /*0c98*/ 	.word	0x0000f210
        /*0c9c*/ 	.word	0x00000007
        /*0ca0*/ 	.word	0x00000000
        /*0ca4*/ 	.short	0x010a
        /*0ca6*/ 	.byte	0x3f
	.zero		1


	//   ....[156]....
        /*0ca8*/ 	.word	0x0000f260
        /*0cac*/ 	.word	0x00000006
        /*0cb0*/ 	.word	0x00000000
        /*0cb4*/ 	.short	0x010a
        /*0cb6*/ 	.byte	0x3f
	.zero		1


	//   ....[157]....
        /*0cb8*/ 	.word	0x0000f2b0
        /*0cbc*/ 	.word	0x00000007
        /*0cc0*/ 	.word	0x00000000
        /*0cc4*/ 	.short	0x010a
        /*0cc6*/ 	.byte	0x3f
	.zero		1


	//   ....[158]....
        /*0cc8*/ 	.word	0x0000f300
        /*0ccc*/ 	.word	0x00000006
        /*0cd0*/ 	.word	0x00000000
        /*0cd4*/ 	.short	0x010a
        /*0cd6*/ 	.byte	0x3f
	.zero		1


	//   ....[159]....
        /*0cd8*/ 	.word	0x0000f350
        /*0cdc*/ 	.word	0x00000007
        /*0ce0*/ 	.word	0x00000000
        /*0ce4*/ 	.short	0x010a
        /*0ce6*/ 	.byte	0x3f
	.zero		1


	//   ....[160]....
        /*0ce8*/ 	.word	0x0000f3a0
        /*0cec*/ 	.word	0x00000011
        /*0cf0*/ 	.word	0x00034440
        /*0cf4*/ 	.short	0x010a
        /*0cf6*/ 	.byte	0x3f
	.zero		1


	//   ....[161]....
        /*0cf8*/ 	.word	0x0000f3f0
        /*0cfc*/ 	.word	0x00000005
        /*0d00*/ 	.word	0x00034440
        /*0d04*/ 	.short	0x010a
        /*0d06*/ 	.byte	0x3f
	.zero		1


	//   ....[162]....
        /*0d08*/ 	.word	0x0000f440
        /*0d0c*/ 	.word	0x00000007
        /*0d10*/ 	.word	0x00034440
        /*0d14*/ 	.short	0x010a
        /*0d16*/ 	.byte	0x3f
	.zero		1


	//   ....[163]....
        /*0d18*/ 	.word	0x0000f490
        /*0d1c*/ 	.word	0x00000007
        /*0d20*/ 	.word	0x00034440
        /*0d24*/ 	.short	0x010a
        /*0d26*/ 	.byte	0x3f
	.zero		1


	//   ....[164]....
        /*0d28*/ 	.word	0x0000f4e0
        /*0d2c*/ 	.word	0x00000007
        /*0d30*/ 	.word	0x00034440
        /*0d34*/ 	.short	0x010a
        /*0d36*/ 	.byte	0x3f
	.zero		1


	//   ....[165]....
        /*0d38*/ 	.word	0x0000f530
        /*0d3c*/ 	.word	0x00000007
        /*0d40*/ 	.word	0x00034440
        /*0d44*/ 	.short	0x010a
        /*0d46*/ 	.byte	0x3f
	.zero		1


	//   ....[166]....
        /*0d48*/ 	.word	0x0000f580
        /*0d4c*/ 	.word	0x00000007
        /*0d50*/ 	.word	0x00034440
        /*0d54*/ 	.short	0x010a
        /*0d56*/ 	.byte	0x3f
	.zero		1


	//   ....[167]....
        /*0d58*/ 	.word	0x0000f5d0
        /*0d5c*/ 	.word	0x00000007
        /*0d60*/ 	.word	0x00034440
        /*0d64*/ 	.short	0x010a
        /*0d66*/ 	.byte	0x3f
	.zero		1


	//----- nvinfo : EIATTR_NUM_MBARRIERS
	.align		4
.L_37:
        /*0d68*/ 	.byte	0x03, 0x38
        /*0d6a*/ 	.short	0x002a


	//----- nvinfo : EIATTR_EXIT_INSTR_OFFSETS
	.align		4
        /*0d6c*/ 	.byte	0x04, 0x1c
        /*0d6e*/ 	.short	(.L_39 - .L_38)


	//   ....[0]....
.L_38:
        /*0d70*/ 	.word	0x00002c10


	//   ....[1]....
        /*0d74*/ 	.word	0x00002ea0


	//   ....[2]....
        /*0d78*/ 	.word	0x00002ff0


	//   ....[3]....
        /*0d7c*/ 	.word	0x000088a0


	//   ....[4]....
        /*0d80*/ 	.word	0x00008940


	//   ....[5]....
        /*0d84*/ 	.word	0x0000a530


	//   ....[6]....
        /*0d88*/ 	.word	0x0000c0f0


	//   ....[7]....
        /*0d8c*/ 	.word	0x0000e410


	//----- nvinfo : EIATTR_MAX_THREADS
	.align		4
.L_39:
        /*0d90*/ 	.byte	0x04, 0x05
        /*0d92*/ 	.short	(.L_41 - .L_40)
.L_40:
        /*0d94*/ 	.word	0x00000180
        /*0d98*/ 	.word	0x00000001
        /*0d9c*/ 	.word	0x00000001


	//----- nvinfo : EIATTR_CRS_STACK_SIZE
	.align		4
.L_41:
        /*0da0*/ 	.byte	0x04, 0x1e
        /*0da2*/ 	.short	(.L_43 - .L_42)
.L_42:
        /*0da4*/ 	.word	0x00000000


	//----- nvinfo : EIATTR_CBANK_PARAM_SIZE
	.align		4
.L_43:
        /*0da8*/ 	.byte	0x03, 0x19
        /*0daa*/ 	.short	0x0770


	//----- nvinfo : EIATTR_PARAM_CBANK
	.align		4
        /*0dac*/ 	.byte	0x04, 0x0a
        /*0dae*/ 	.short	(.L_45 - .L_44)
	.align		4
.L_44:
        /*0db0*/ 	.word	index@(.nv.constant0._ZN7cutlass13device_kernelINS_4gemm6kernel13GemmUniversalINS1_17GroupProblemShapeIN4cute5tupleIJiiiEEEEENS1_10collective13CollectiveMmaINS1_39MainloopSm90ArrayTmaGmmaWarpSpecializedILi6ENS6_IJNS5_1CILi1EEESD_SD_EEENS1_52KernelPtrArrayTmaWarpSpecializedPingpongFP8FastAccumEEENS6_IJNSC_ILi128EEESH_SH_EEENS_12float_e4m3_tEPNS6_IJlSD_NSC_ILi0EEEEEESJ_SM_NS5_8TiledMMAINS5_8MMA_AtomIJNS5_4SM904GMMA31MMA_64x128x32_F32E4M3E4M3_SS_TNILNSQ_7ScaleInE1ELSS_1EEEEEENS5_6LayoutISE_NS6_IJSK_SK_SK_EEEEENS6_IJNS5_10UnderscoreESY_SY_EEEEENS5_13SM90_TMA_LOADENS5_14ComposedLayoutINS5_7SwizzleILi3ELi4ELi3EEENS5_18smem_ptr_flag_bitsILi8EEENSV_INS6_IJNSC_ILi8EEESH_EEENS6_IJSH_SD_EEEEEEEvNS5_8identityES11_S1B_vS1C_EENS_8epilogue10collective18CollectiveEpilogueINS1E_30Sm90PtrArrayTmaWarpSpecializedILi4ELi2ELi16ELb1ELb0ELi2EEEJSI_NS6_IJNSC_ILi64EEENSC_ILi32EEEEEENS_6half_tEPNS6_IJSD_lSK_EEES1M_S1O_NS1E_6fusion15FusionCallbacksIS1I_NS1P_17LinearCombinationIS1M_fS1M_fLNS_15FloatRoundStyleE2EEESI_S1L_JEEES11_NS12_IS14_NS15_ILi16EEENSV_INS6_IJS1J_S17_EEENS6_IJSD_S1J_EEEEEEENS5_17SM75_U16x8_LDSM_TENS5_14SM90_TMA_STOREES1Z_NS5_17SM90_U16x8_STSM_TENS5_9Copy_AtomIJNS5_17SM90_U32x4_STSM_NES1M_EEEvEEEvvEEEEvNT_6ParamsE)
        /*0db4*/ 	.short	0x0210
        /*0db6*/ 	.short	0x0770


	//----- nvinfo : EIATTR_SW_WAR
	.align		4
.L_45:
        /*0db8*/ 	.byte	0x04, 0x36
        /*0dba*/ 	.short	(.L_47 - .L_46)
.L_46:
        /*0dbc*/ 	.word	0x00000008
.L_47:


//--------------------- .nv.callgraph             --------------------------
	.section	.nv.callgraph,"",@"SHT_CUDA_CALLGRAPH"
	.align	4
	.sectionentsize	8
	.align		4
        /*0000*/ 	.word	0x00000000
	.align		4
        /*0004*/ 	.word	0xffffffff
	.align		4
        /*0008*/ 	.word	index@(_ZN7cutlass13device_kernelINS_4gemm6kernel13GemmUniversalINS1_17GroupProblemShapeIN4cute5tupleIJiiiEEEEENS1_10collective13CollectiveMmaINS1_39MainloopSm90ArrayTmaGmmaWarpSpecializedILi6ENS6_IJNS5_1CILi1EEESD_SD_EEENS1_52KernelPtrArrayTmaWarpSpecializedPingpongFP8FastAccumEEENS6_IJNSC_ILi128EEESH_SH_EEENS_12float_e4m3_tEPNS6_IJlSD_NSC_ILi0EEEEEESJ_SM_NS5_8TiledMMAINS5_8MMA_AtomIJNS5_4SM904GMMA31MMA_64x128x32_F32E4M3E4M3_SS_TNILNSQ_7ScaleInE1ELSS_1EEEEEENS5_6LayoutISE_NS6_IJSK_SK_SK_EEEEENS6_IJNS5_10UnderscoreESY_SY_EEEEENS5_13SM90_TMA_LOADENS5_14ComposedLayoutINS5_7SwizzleILi3ELi4ELi3EEENS5_18smem_ptr_flag_bitsILi8EEENSV_INS6_IJNSC_ILi8EEESH_EEENS6_IJSH_SD_EEEEEEEvNS5_8identityES11_S1B_vS1C_EENS_8epilogue10collective18CollectiveEpilogueINS1E_30Sm90PtrArrayTmaWarpSpecializedILi4ELi2ELi16ELb1ELb0ELi2EEEJSI_NS6_IJNSC_ILi64EEENSC_ILi32EEEEEENS_6half_tEPNS6_IJSD_lSK_EEES1M_S1O_NS1E_6fusion15FusionCallbacksIS1I_NS1P_17LinearCombinationIS1M_fS1M_fLNS_15FloatRoundStyleE2EEESI_S1L_JEEES11_NS12_IS14_NS15_ILi16EEENSV_INS6_IJS1J_S17_EEENS6_IJSD_S1J_EEEEEEENS5_17SM75_U16x8_LDSM_TENS5_14SM90_TMA_STOREES1Z_NS5_17SM90_U16x8_STSM_TENS5_9Copy_AtomIJNS5_17SM90_U32x4_STSM_NES1M_EEEvEEEvvEEEEvNT_6ParamsE)
	.align		4
        /*000c*/ 	.word	index@(__assertfail)
	.align		4
        /*0010*/ 	.word	0x00000000
	.align		4
        /*0014*/ 	.word	0xfffffffe
	.align		4
        /*0018*/ 	.word	0x00000000
	.align		4
        /*001c*/ 	.word	0xfffffffd
	.align		4
        /*0020*/ 	.word	0x00000000
	.align		4
        /*0024*/ 	.word	0xfffffffc


//--------------------- .nv.constant4             --------------------------
	.section	.nv.constant4,"a",@progbits
	.align	8
	.align		8
.nv.constant4:
        /*0000*/ 	.dword	__assertfail
	.align		8
        /*0008*/ 	.dword	__unnamed_1
	.align		8
        /*0010*/ 	.dword	_ZN39_INTERNAL_5e13a423_4_k_cu_cabdc57f_27154cuda3std3__45__cpo5beginE
	.align		8
        /*0018*/ 	.dword	_ZN39_INTERNAL_5e13a423_4_k_cu_cabdc57f_27154cuda3std3__45__cpo3endE
	.align		8
        /*0020*/ 	.dword	_ZN39_INTERNAL_5e13a423_4_k_cu_cabdc57f_27154cuda3std3__45__cpo6cbeginE
	.align		8
        /*0028*/ 	.dword	_ZN39_INTERNAL_5e13a423_4_k_cu_cabdc57f_27154cuda3std3__45__cpo4cendE
	.align		8
        /*0030*/ 	.dword	_ZN39_INTERNAL_5e13a423_4_k_cu_cabdc57f_27154cuda3std3__441_GLOBAL__N__5e13a423_4_k_cu_cabdc57f_27156ignoreE
	.align		8
        /*0038*/ 	.dword	_ZN39_INTERNAL_5e13a423_4_k_cu_cabdc57f_27154cuda3std3__419piecewise_constructE
	.align		8
        /*0040*/ 	.dword	_ZN39_INTERNAL_5e13a423_4_k_cu_cabdc57f_27154cuda3std3__48in_placeE
	.align		8
        /*0048*/ 	.dword	_ZN39_INTERNAL_5e13a423_4_k_cu_cabdc57f_27154cuda3std6ranges3__45__cpo4swapE
	.align		8
        /*0050*/ 	.dword	_ZN39_INTERNAL_5e13a423_4_k_cu_cabdc57f_27154cuda3std6ranges3__45__cpo9iter_moveE
	.align		8
        /*0058*/ 	.dword	_ZN39_INTERNAL_5e13a423_4_k_cu_cabdc57f_27154cute7productE
	.align		8
        /*0060*/ 	.dword	_ZN39_INTERNAL_5e13a423_4_k_cu_cabdc57f_27154cute1_E
	.align		8
        /*0068*/ 	.dword	$str$24
	.align		8
        /*0070*/ 	.dword	$str$25


//--------------------- .text._ZN7cutlass13device_kernelINS_4gemm6kernel13GemmUniversalINS1_17GroupProblemShapeIN4cute5tupleIJiiiEEEEENS1_10collective13CollectiveMmaINS1_39MainloopSm90ArrayTmaGmmaWarpSpecializedILi6ENS6_IJNS5_1CILi1EEESD_SD_EEENS1_52KernelPtrArrayTmaWarpSpecializedPingpongFP8FastAccumEEENS6_IJNSC_ILi128EEESH_SH_EEENS_12float_e4m3_tEPNS6_IJlSD_NSC_ILi0EEEEEESJ_SM_NS5_8TiledMMAINS5_8MMA_AtomIJNS5_4SM904GMMA31MMA_64x128x32_F32E4M3E4M3_SS_TNILNSQ_7ScaleInE1ELSS_1EEEEEENS5_6LayoutISE_NS6_IJSK_SK_SK_EEEEENS6_IJNS5_10UnderscoreESY_SY_EEEEENS5_13SM90_TMA_LOADENS5_14ComposedLayoutINS5_7SwizzleILi3ELi4ELi3EEENS5_18smem_ptr_flag_bitsILi8EEENSV_INS6_IJNSC_ILi8EEESH_EEENS6_IJSH_SD_EEEEEEEvNS5_8identityES11_S1B_vS1C_EENS_8epilogue10collective18CollectiveEpilogueINS1E_30Sm90PtrArrayTmaWarpSpecializedILi4ELi2ELi16ELb1ELb0ELi2EEEJSI_NS6_IJNSC_ILi64EEENSC_ILi32EEEEEENS_6half_tEPNS6_IJSD_lSK_EEES1M_S1O_NS1E_6fusion15FusionCallbacksIS1I_NS1P_17LinearCombinationIS1M_fS1M_fLNS_15FloatRoundStyleE2EEESI_S1L_JEEES11_NS12_IS14_NS15_ILi16EEENSV_INS6_IJS1J_S17_EEENS6_IJSD_S1J_EEEEEEENS5_17SM75_U16x8_LDSM_TENS5_14SM90_TMA_STOREES1Z_NS5_17SM90_U16x8_STSM_TENS5_9Copy_AtomIJNS5_17SM90_U32x4_STSM_NES1M_EEEvEEEvvEEEEvNT_6ParamsE --------------------------
	.section	.text._ZN7cutlass13device_kernelINS_4gemm6kernel13GemmUniversalINS1_17GroupProblemShapeIN4cute5tupleIJiiiEEEEENS1_10collective13CollectiveMmaINS1_39MainloopSm90ArrayTmaGmmaWarpSpecializedILi6ENS6_IJNS5_1CILi1EEESD_SD_EEENS1_52KernelPtrArrayTmaWarpSpecializedPingpongFP8FastAccumEEENS6_IJNSC_ILi128EEESH_SH_EEENS_12float_e4m3_tEPNS6_IJlSD_NSC_ILi0EEEEEESJ_SM_NS5_8TiledMMAINS5_8MMA_AtomIJNS5_4SM904GMMA31MMA_64x128x32_F32E4M3E4M3_SS_TNILNSQ_7ScaleInE1ELSS_1EEEEEENS5_6LayoutISE_NS6_IJSK_SK_SK_EEEEENS6_IJNS5_10UnderscoreESY_SY_EEEEENS5_13SM90_TMA_LOADENS5_14ComposedLayoutINS5_7SwizzleILi3ELi4ELi3EEENS5_18smem_ptr_flag_bitsILi8EEENSV_INS6_IJNSC_ILi8EEESH_EEENS6_IJSH_SD_EEEEEEEvNS5_8identityES11_S1B_vS1C_EENS_8epilogue10collective18CollectiveEpilogueINS1E_30Sm90PtrArrayTmaWarpSpecializedILi4ELi2ELi16ELb1ELb0ELi2EEEJSI_NS6_IJNSC_ILi64EEENSC_ILi32EEEEEENS_6half_tEPNS6_IJSD_lSK_EEES1M_S1O_NS1E_6fusion15FusionCallbacksIS1I_NS1P_17LinearCombinationIS1M_fS1M_fLNS_15FloatRoundStyleE2EEESI_S1L_JEEES11_NS12_IS14_NS15_ILi16EEENSV_INS6_IJS1J_S17_EEENS6_IJSD_S1J_EEEEEEENS5_17SM75_U16x8_LDSM_TENS5_14SM90_TMA_STOREES1Z_NS5_17SM90_U16x8_STSM_TENS5_9Copy_AtomIJNS5_17SM90_U32x4_STSM_NES1M_EEEvEEEvvEEEEvNT_6ParamsE,"ax",@progbits
	.align	128
.text._ZN7cutlass13device_kernelINS_4gemm6kernel13GemmUniversalINS1_17GroupProblemShapeIN4cute5tupleIJiiiEEEEENS1_10collective13CollectiveMmaINS1_39MainloopSm90ArrayTmaGmmaWarpSpecializedILi6ENS6_IJNS5_1CILi1EEESD_SD_EEENS1_52KernelPtrArrayTmaWarpSpecializedPingpongFP8FastAccumEEENS6_IJNSC_ILi128EEESH_SH_EEENS_12float_e4m3_tEPNS6_IJlSD_NSC_ILi0EEEEEESJ_SM_NS5_8TiledMMAINS5_8MMA_AtomIJNS5_4SM904GMMA31MMA_64x128x32_F32E4M3E4M3_SS_TNILNSQ_7ScaleInE1ELSS_1EEEEEENS5_6LayoutISE_NS6_IJSK_SK_SK_EEEEENS6_IJNS5_10UnderscoreESY_SY_EEEEENS5_13SM90_TMA_LOADENS5_14ComposedLayoutINS5_7SwizzleILi3ELi4ELi3EEENS5_18smem_ptr_flag_bitsILi8EEENSV_INS6_IJNSC_ILi8EEESH_EEENS6_IJSH_SD_EEEEEEEvNS5_8identityES11_S1B_vS1C_EENS_8epilogue10collective18CollectiveEpilogueINS1E_30Sm90PtrArrayTmaWarpSpecializedILi4ELi2ELi16ELb1ELb0ELi2EEEJSI_NS6_IJNSC_ILi64EEENSC_ILi32EEEEEENS_6half_tEPNS6_IJSD_lSK_EEES1M_S1O_NS1E_6fusion15FusionCallbacksIS1I_NS1P_17LinearCombinationIS1M_fS1M_fLNS_15FloatRoundStyleE2EEESI_S1L_JEEES11_NS12_IS14_NS15_ILi16EEENSV_INS6_IJS1J_S17_EEENS6_IJSD_S1J_EEEEEEENS5_17SM75_U16x8_LDSM_TENS5_14SM90_TMA_STOREES1Z_NS5_17SM90_U16x8_STSM_TENS5_9Copy_AtomIJNS5_17SM90_U32x4_STSM_NES1M_EEEvEEEvvEEEEvNT_6ParamsE:
        .type           _ZN7cutlass13device_kernelINS_4gemm6kernel13GemmUniversalINS1_17GroupProblemShapeIN4cute5tupleIJiiiEEEEENS1_10collective13CollectiveMmaINS1_39MainloopSm90ArrayTmaGmmaWarpSpecializedILi6ENS6_IJNS5_1CILi1EEESD_SD_EEENS1_52KernelPtrArrayTmaWarpSpecializedPingpongFP8FastAccumEEENS6_IJNSC_ILi128EEESH_SH_EEENS_12float_e4m3_tEPNS6_IJlSD_NSC_ILi0EEEEEESJ_SM_NS5_8TiledMMAINS5_8MMA_AtomIJNS5_4SM904GMMA31MMA_64x128x32_F32E4M3E4M3_SS_TNILNSQ_7ScaleInE1ELSS_1EEEEEENS5_6LayoutISE_NS6_IJSK_SK_SK_EEEEENS6_IJNS5_10UnderscoreESY_SY_EEEEENS5_13SM90_TMA_LOADENS5_14ComposedLayoutINS5_7SwizzleILi3ELi4ELi3EEENS5_18smem_ptr_flag_bitsILi8EEENSV_INS6_IJNSC_ILi8EEESH_EEENS6_IJSH_SD_EEEEEEEvNS5_8identityES11_S1B_vS1C_EENS_8epilogue10collective18CollectiveEpilogueINS1E_30Sm90PtrArrayTmaWarpSpecializedILi4ELi2ELi16ELb1ELb0ELi2EEEJSI_NS6_IJNSC_ILi64EEENSC_ILi32EEEEEENS_6half_tEPNS6_IJSD_lSK_EEES1M_S1O_NS1E_6fusion15FusionCallbacksIS1I_NS1P_17LinearCombinationIS1M_fS1M_fLNS_15FloatRoundStyleE2EEESI_S1L_JEEES11_NS12_IS14_NS15_ILi16EEENSV_INS6_IJS1J_S17_EEENS6_IJSD_S1J_EEEEEEENS5_17SM75_U16x8_LDSM_TENS5_14SM90_TMA_STOREES1Z_NS5_17SM90_U16x8_STSM_TENS5_9Copy_AtomIJNS5_17SM90_U32x4_STSM_NES1M_EEEvEEEvvEEEEvNT_6ParamsE,@function
        .size           _ZN7cutlass13device_kernelINS_4gemm6kernel13GemmUniversalINS1_17GroupProblemShapeIN4cute5tupleIJiiiEEEEENS1_10collective13CollectiveMmaINS1_39MainloopSm90ArrayTmaGmmaWarpSpecializedILi6ENS6_IJNS5_1CILi1EEESD_SD_EEENS1_52KernelPtrArrayTmaWarpSpecializedPingpongFP8FastAccumEEENS6_IJNSC_ILi128EEESH_SH_EEENS_12float_e4m3_tEPNS6_IJlSD_NSC_ILi0EEEEEESJ_SM_NS5_8TiledMMAINS5_8MMA_AtomIJNS5_4SM904GMMA31MMA_64x128x32_F32E4M3E4M3_SS_TNILNSQ_7ScaleInE1ELSS_1EEEEEENS5_6LayoutISE_NS6_IJSK_SK_SK_EEEEENS6_IJNS5_10UnderscoreESY_SY_EEEEENS5_13SM90_TMA_LOADENS5_14ComposedLayoutINS5_7SwizzleILi3ELi4ELi3EEENS5_18smem_ptr_flag_bitsILi8EEENSV_INS6_IJNSC_ILi8EEESH_EEENS6_IJSH_SD_EEEEEEEvNS5_8identityES11_S1B_vS1C_EENS_8epilogue10collective18CollectiveEpilogueINS1E_30Sm90PtrArrayTmaWarpSpecializedILi4ELi2ELi16ELb1ELb0ELi2EEEJSI_NS6_IJNSC_ILi64EEENSC_ILi32EEEEEENS_6half_tEPNS6_IJSD_lSK_EEES1M_S1O_NS1E_6fusion15FusionCallbacksIS1I_NS1P_17LinearCombinationIS1M_fS1M_fLNS_15FloatRoundStyleE2EEESI_S1L_JEEES11_NS12_IS14_NS15_ILi16EEENSV_INS6_IJS1J_S17_EEENS6_IJSD_S1J_EEEEEEENS5_17SM75_U16x8_LDSM_TENS5_14SM90_TMA_STOREES1Z_NS5_17SM90_U16x8_STSM_TENS5_9Copy_AtomIJNS5_17SM90_U32x4_STSM_NES1M_EEEvEEEvvEEEEvNT_6ParamsE,(.L_x_329 - _ZN7cutlass13device_kernelINS_4gemm6kernel13GemmUniversalINS1_17GroupProblemShapeIN4cute5tupleIJiiiEEEEENS1_10collective13CollectiveMmaINS1_39MainloopSm90ArrayTmaGmmaWarpSpecializedILi6ENS6_IJNS5_1CILi1EEESD_SD_EEENS1_52KernelPtrArrayTmaWarpSpecializedPingpongFP8FastAccumEEENS6_IJNSC_ILi128EEESH_SH_EEENS_12float_e4m3_tEPNS6_IJlSD_NSC_ILi0EEEEEESJ_SM_NS5_8TiledMMAINS5_8MMA_AtomIJNS5_4SM904GMMA31MMA_64x128x32_F32E4M3E4M3_SS_TNILNSQ_7ScaleInE1ELSS_1EEEEEENS5_6LayoutISE_NS6_IJSK_SK_SK_EEEEENS6_IJNS5_10UnderscoreESY_SY_EEEEENS5_13SM90_TMA_LOADENS5_14ComposedLayoutINS5_7SwizzleILi3ELi4ELi3EEENS5_18smem_ptr_flag_bitsILi8EEENSV_INS6_IJNSC_ILi8EEESH_EEENS6_IJSH_SD_EEEEEEEvNS5_8identityES11_S1B_vS1C_EENS_8epilogue10collective18CollectiveEpilogueINS1E_30Sm90PtrArrayTmaWarpSpecializedILi4ELi2ELi16ELb1ELb0ELi2EEEJSI_NS6_IJNSC_ILi64EEENSC_ILi32EEEEEENS_6half_tEPNS6_IJSD_lSK_EEES1M_S1O_NS1E_6fusion15FusionCallbacksIS1I_NS1P_17LinearCombinationIS1M_fS1M_fLNS_15FloatRoundStyleE2EEESI_S1L_JEEES11_NS12_IS14_NS15_ILi16EEENSV_INS6_IJS1J_S17_EEENS6_IJSD_S1J_EEEEEEENS5_17SM75_U16x8_LDSM_TENS5_14SM90_TMA_STOREES1Z_NS5_17SM90_U16x8_STSM_TENS5_9Copy_AtomIJNS5_17SM90_U32x4_STSM_NES1M_EEEvEEEvvEEEEvNT_6ParamsE)
        .other          _ZN7cutlass13device_kernelINS_4gemm6kernel13GemmUniversalINS1_17GroupProblemShapeIN4cute5tupleIJiiiEEEEENS1_10collective13CollectiveMmaINS1_39MainloopSm90ArrayTmaGmmaWarpSpecializedILi6ENS6_IJNS5_1CILi1EEESD_SD_EEENS1_52KernelPtrArrayTmaWarpSpecializedPingpongFP8FastAccumEEENS6_IJNSC_ILi128EEESH_SH_EEENS_12float_e4m3_tEPNS6_IJlSD_NSC_ILi0EEEEEESJ_SM_NS5_8TiledMMAINS5_8MMA_AtomIJNS5_4SM904GMMA31MMA_64x128x32_F32E4M3E4M3_SS_TNILNSQ_7ScaleInE1ELSS_1EEEEEENS5_6LayoutISE_NS6_IJSK_SK_SK_EEEEENS6_IJNS5_10UnderscoreESY_SY_EEEEENS5_13SM90_TMA_LOADENS5_14ComposedLayoutINS5_7SwizzleILi3ELi4ELi3EEENS5_18smem_ptr_flag_bitsILi8EEENSV_INS6_IJNSC_ILi8EEESH_EEENS6_IJSH_SD_EEEEEEEvNS5_8identityES11_S1B_vS1C_EENS_8epilogue10collective18CollectiveEpilogueINS1E_30Sm90PtrArrayTmaWarpSpecializedILi4ELi2ELi16ELb1ELb0ELi2EEEJSI_NS6_IJNSC_ILi64EEENSC_ILi32EEEEEENS_6half_tEPNS6_IJSD_lSK_EEES1M_S1O_NS1E_6fusion15FusionCallbacksIS1I_NS1P_17LinearCombinationIS1M_fS1M_fLNS_15FloatRoundStyleE2EEESI_S1L_JEEES11_NS12_IS14_NS15_ILi16EEENSV_INS6_IJS1J_S17_EEENS6_IJSD_S1J_EEEEEEENS5_17SM75_U16x8_LDSM_TENS5_14SM90_TMA_STOREES1Z_NS5_17SM90_U16x8_STSM_TENS5_9Copy_AtomIJNS5_17SM90_U32x4_STSM_NES1M_EEEvEEEvvEEEEvNT_6ParamsE,@"STO_CUDA_ENTRY STV_DEFAULT"
_ZN7cutlass13device_kernelINS_4gemm6kernel13GemmUniversalINS1_17GroupProblemShapeIN4cute5tupleIJiiiEEEEENS1_10collective13CollectiveMmaINS1_39MainloopSm90ArrayTmaGmmaWarpSpecializedILi6ENS6_IJNS5_1CILi1EEESD_SD_EEENS1_52KernelPtrArrayTmaWarpSpecializedPingpongFP8FastAccumEEENS6_IJNSC_ILi128EEESH_SH_EEENS_12float_e4m3_tEPNS6_IJlSD_NSC_ILi0EEEEEESJ_SM_NS5_8TiledMMAINS5_8MMA_AtomIJNS5_4SM904GMMA31MMA_64x128x32_F32E4M3E4M3_SS_TNILNSQ_7ScaleInE1ELSS_1EEEEEENS5_6LayoutISE_NS6_IJSK_SK_SK_EEEEENS6_IJNS5_10UnderscoreESY_SY_EEEEENS5_13SM90_TMA_LOADENS5_14ComposedLayoutINS5_7SwizzleILi3ELi4ELi3EEENS5_18smem_ptr_flag_bitsILi8EEENSV_INS6_IJNSC_ILi8EEESH_EEENS6_IJSH_SD_EEEEEEEvNS5_8identityES11_S1B_vS1C_EENS_8epilogue10collective18CollectiveEpilogueINS1E_30Sm90PtrArrayTmaWarpSpecializedILi4ELi2ELi16ELb1ELb0ELi2EEEJSI_NS6_IJNSC_ILi64EEENSC_ILi32EEEEEENS_6half_tEPNS6_IJSD_lSK_EEES1M_S1O_NS1E_6fusion15FusionCallbacksIS1I_NS1P_17LinearCombinationIS1M_fS1M_fLNS_15FloatRoundStyleE2EEESI_S1L_JEEES11_NS12_IS14_NS15_ILi16EEENSV_INS6_IJS1J_S17_EEENS6_IJSD_S1J_EEEEEEENS5_17SM75_U16x8_LDSM_TENS5_14SM90_TMA_STOREES1Z_NS5_17SM90_U16x8_STSM_TENS5_9Copy_AtomIJNS5_17SM90_U32x4_STSM_NES1M_EEEvEEEvvEEEEvNT_6ParamsE:
[----:B------:R-:W1:Y:S08]  /*0000*/  LDC R1, c[0x0][0x28] ;  /* 0x00000a00ff017b82 */ /* 0x000e700000000800 */
[----:B------:R-:W2:Y:S01]  /*0010*/  LDC.64 R6, c[0x0][0x918] ;  /* 0x00024600ff067b82 */ /* 0x000ea20000000a00 */
[----:B------:R-:W-:Y:S01]  /*0020*/  ULDC.64 UR38, c[0x0][0x208] ;  /* 0x0000820000267ab9 */ /* 0x000fe20000000a00 */
[----:B------:R-:W3:Y:S01]  /*0030*/  S2R R33, SR_TID.X ;  /* 0x0000000000217919 */ /* 0x000ee20000002100 */
[----:B------:R-:W-:Y:S01]  /*0040*/  ULDC UR4, c[0x0][0x910] ;  /* 0x0002440000047ab9 */ /* 0x000fe20000000800 */
[----:B------:R-:W-:Y:S01]  /*0050*/  ULDC.64 UR20, c[0x0][0x8d0] ;  /* 0x0002340000147ab9 */ /* 0x000fe20000000a00 */
[----:B------:R-:W-:Y:S01]  /*0060*/  ULDC.64 UR14, c[0x0][0x8c8] ;  /* 0x00023200000e7ab9 */ /* 0x000fe20000000a00 */
[----:B------:R-:W-:Y:S01]  /*0070*/  ULDC UR5, c[0x0][0x908] ;  /* 0x0002420000057ab9 */ /* 0x000fe20000000800 */
[----:B------:R-:W-:Y:S01]  /*0080*/  CS2R R8, SRZ ;  /* 0x0000000000087805 */ /* 0x000fe2000001ff00 */
[----:B------:R-:W-:Y:S01]  /*0090*/  S2UR UR42, SR_CTAID.X ;  /* 0x00000000002a79c3 */ /* 0x000fe20000002500 */
[----:B------:R-:W-:Y:S01]  /*00a0*/  ULDC.64 UR22, c[0x0][0x8e8] ;  /* 0x00023a0000167ab9 */ /* 0x000fe20000000a00 */
[----:B------:R-:W-:Y:S01]  /*00b0*/  ULDC.64 UR16, c[0x0][0x8e0] ;  /* 0x0002380000107ab9 */ /* 0x000fe20000000a00 */
[----:B--2---:R-:W2:Y:S01]  /*00c0*/  LDG.E R2, desc[UR38][R6.64] ;  /* 0x0000002606027981 */ /* 0x004ea2000c1e1900 */
[----:B------:R-:W-:-:S03]  /*00d0*/  IMAD.U32 R3, RZ, RZ, UR4 ;  /* 0x00000004ff037e24 */ /* 0x000fc6000f8e00ff */
[----:B------:R-:W4:Y:S01]  /*00e0*/  LDG.E R0, desc[UR38][R6.64+0x4] ;  /* 0x0000042606007981 */ /* 0x000f22000c1e1900 */
[----:B---3--:R-:W-:-:S04]  /*00f0*/  LOP3.LUT R34, R33, 0x1f, RZ, 0xc0, !PT ;  /* 0x0000001f21227812 */ /* 0x008fc800078ec0ff */
[----:B------:R-:W-:Y:S01]  /*0100*/  ISETP.GE.AND P0, PT, R34, R3, PT ;  /* 0x000000032200720c */ /* 0x000fe20003f06270 */
[----:B------:R-:W-:-:S04]  /*0110*/  UISETP.NE.U32.AND UP0, UPT, UR20, URZ, UPT ;  /* 0x0000003f1400728c */ /* 0x000fc8000bf05070 */
[----:B------:R-:W-:-:S08]  /*0120*/  UISETP.NE.AND.EX UP0, UPT, UR21, URZ, UPT, UP0 ;  /* 0x0000003f1500728c */ /* 0x000fd0000bf05300 */
[----:B------:R-:W3:Y:S03]  /*0130*/  @!P0 LDC.64 R4, c[0x0][0x918] ;  /* 0x00024600ff048b82 */ /* 0x000ee60000000a00 */
[----:B------:R-:W-:-:S05]  /*0140*/  @UP0 ULDC UR24, c[0x0][0x8dc] ;  /* 0x0002370000180ab9 */ /* 0x000fca0000000800 */
[----:B------:R-:W1:Y:S01]  /*0150*/  S2UR UR4, SR_CTAID.Y ;  /* 0x00000000000479c3 */ /* 0x000e620000002600 */
[----:B------:R-:W-:Y:S01]  /*0160*/  UISETP.NE.AND UP3, UPT, UR5, 0x1, UPT ;  /* 0x000000010500788c */ /* 0x000fe2000bf65270 */
[----:B------:R-:W-:Y:S01]  /*0170*/  UMOV UR43, URZ ;  /* 0x0000003f002b7c82 */ /* 0x000fe20008000000 */
[----:B---3--:R-:W-:-:S09]  /*0180*/  @!P0 IMAD.WIDE.U32 R4, R34, 0xc, R4 ;  /* 0x0000000c22048825 */ /* 0x008fd200078e0004 */
[----:B------:R-:W-:Y:S01]  /*0190*/  @UP3 ULDC UR8, c[0x0][0x10] ;  /* 0x0000040000083ab9 */ /* 0x000fe20000000800 */
[----:B------:R-:W-:Y:S01]  /*01a0*/  @UP3 UMOV UR5, URZ ;  /* 0x0000003f00053c82 */ /* 0x000fe20008000000 */
[----:B------:R3:W5:Y:S04]  /*01b0*/  @!P0 LDG.E R8, desc[UR38][R4.64] ;  /* 0x0000002604088981 */ /* 0x000768000c1e1900 */
[----:B------:R3:W5:Y:S01]  /*01c0*/  @!P0 LDG.E R9, desc[UR38][R4.64+0x4] ;  /* 0x0000042604098981 */ /* 0x000762000c1e1900 */
[----:B------:R-:W-:Y:S01]  /*01d0*/  ISETP.NE.U32.AND P0, PT, RZ, UR22, PT ;  /* 0x00000016ff007c0c */ /* 0x000fe2000bf05070 */
[----:B-1----:R-:W-:-:S03]  /*01e0*/  @UP3 UIMAD.WIDE.U32 UR8, UR42, UR8, UR4 ;  /* 0x000000082a0832a5 */ /* 0x002fc6000f8e0004 */
[----:B------:R-:W-:Y:S01]  /*01f0*/  ISETP.NE.AND.EX P0, PT, RZ, UR23, PT, P0 ;  /* 0x00000017ff007c0c */ /* 0x000fe2000bf05300 */
[----:B------:R-:W-:Y:S01]  /*0200*/  @UP3 UMOV UR7, URZ ;  /* 0x0000003f00073c82 */ /* 0x000fe20008000000 */
[----:B------:R-:W-:Y:S01]  /*0210*/  @!UP3 ULDC UR5, c[0x0][0xc] ;  /* 0x000003000005bab9 */ /* 0x000fe20000000800 */
[----:B------:R-:W-:Y:S02]  /*0220*/  @UP3 UIADD3 UR7, UR9, UR7, URZ ;  /* 0x0000000709073290 */ /* 0x000fe4000fffe03f */
[----:B------:R-:W-:-:S07]  /*0230*/  @!UP3 UIMAD.WIDE.U32 UR4, UR5, UR4, UR42 ;  /* 0x000000040504b2a5 */ /* 0x000fce000f8e002a */
[----:B------:R-:W-:Y:S01]  /*0240*/  @!UP3 UMOV UR7, UR5 ;  /* 0x000000050007bc82 */ /* 0x000fe20008000000 */
[----:B------:R-:W-:Y:S01]  /*0250*/  @!UP3 UMOV UR8, UR4 ;  /* 0x000000040008bc82 */ /* 0x000fe20008000000 */
[----:B--2---:R-:W-:-:S13]  /*0260*/  R2UR UR11, R2 ;  /* 0x00000000020b72ca */ /* 0x004fda00000e0000 */
[----:B------:R-:W-:-:S04]  /*0270*/  UIADD3 UR6, UP1, UR11, UR14, URZ ;  /* 0x0000000e0b067290 */ /* 0x000fc8000ff3e03f */
[----:B------:R-:W-:Y:S02]  /*0280*/  ULEA.HI.X.SX32 UR11, UR11, UR15, 0x1, UP1 ;  /* 0x0000000f0b0b7291 */ /* 0x000fe400088f0e3f */
[----:B------:R-:W-:-:S04]  /*0290*/  UIADD3 UR6, UP1, UR6, -0x1, URZ ;  /* 0xffffffff06067890 */ /* 0x000fc8000ff3e03f */
[----:B------:R-:W-:Y:S02]  /*02a0*/  UIADD3.X UR11, UR11, -0x1, URZ, UP1, !UPT ;  /* 0xffffffff0b0b7890 */ /* 0x000fe40008ffe43f */
[----:B------:R-:W-:Y:S01]  /*02b0*/  @UP0 UIADD3 UR24, UP1, UR6, UR24, URZ ;  /* 0x0000001806180290 */ /* 0x000fe2000ff3e03f */
[----:B----4-:R-:W-:-:S03]  /*02c0*/  R2UR UR27, R0 ;  /* 0x00000000001b72ca */ /* 0x010fc600000e0000 */
[----:B------:R-:W-:-:S04]  /*02d0*/  @UP0 UIADD3.X UR26, URZ, UR11, URZ, UP1, !UPT ;  /* 0x0000000b3f1a0290 */ /* 0x000fc80008ffe43f */
[----:B------:R-:W-:-:S04]  /*02e0*/  @UP0 UIMAD.WIDE.U32 UR12, UR26, UR20, URZ ;  /* 0x000000141a0c02a5 */ /* 0x000fc8000f8e003f */
[----:B------:R-:W-:Y:S02]  /*02f0*/  @UP0 UIMAD.WIDE.U32 UR18, UP1, UR24, UR21, UR12 ;  /* 0x00000015181202a5 */ /* 0x000fe4000f82000c */
[----:B------:R-:W-:Y:S02]  /*0300*/  @UP0 UIMAD.WIDE.U32 UR12, UR24, UR20, URZ ;  /* 0x00000014180c02a5 */ /* 0x000fe4000f8e003f */
[----:B------:R-:W-:Y:S02]  /*0310*/  @UP0 UIADD3.X UR25, URZ, URZ, URZ, UP1, !UPT ;  /* 0x0000003f3f190290 */ /* 0x000fe40008ffe43f */
[----:B------:R-:W-:Y:S01]  /*0320*/  @UP0 UIADD3 URZ, UP1, UR13, UR18, URZ ;  /* 0x000000120d3f0290 */ /* 0x000fe2000ff3e03f */
[----:B------:R-:W-:Y:S01]  /*0330*/  @UP0 UMOV UR24, UR19 ;  /* 0x0000001300180c82 */ /* 0x000fe20008000000 */
[----:B------:R-:W-:Y:S02]  /*0340*/  UIADD3 UR10, UP2, UR27, UR16, URZ ;  /* 0x000000101b0a7290 */ /* 0x000fe4000ff5e03f */
[----:B------:R-:W-:-:S02]  /*0350*/  @UP0 UIMAD.WIDE.U32.X UR12, UR26, UR21, UR24, UP1 ;  /* 0x000000151a0c02a5 */ /* 0x000fc400088e0418 */
[----:B------:R-:W-:Y:S02]  /*0360*/  ULEA.HI.X.SX32 UR9, UR27, UR17, 0x1, UP2 ;  /* 0x000000111b097291 */ /* 0x000fe400090f0e3f */
[----:B------:R-:W-:-:S03]  /*0370*/  UIADD3 UR18, UP1, UR10, -0x1, URZ ;  /* 0xffffffff0a127890 */ /* 0x000fc6000ff3e03f */
[----:B------:R-:W-:Y:S01]  /*0380*/  @UP0 UMOV UR6, UR12 ;  /* 0x0000000c00060c82 */ /* 0x000fe20008000000 */
[----:B------:R-:W-:Y:S01]  /*0390*/  UIADD3.X UR5, UR9, -0x1, URZ, UP1, !UPT ;  /* 0xffffffff09057890 */ /* 0x000fe20008ffe43f */
[----:B------:R-:W-:Y:S01]  /*03a0*/  @UP0 UMOV UR11, UR13 ;  /* 0x0000000d000b0c82 */ /* 0x000fe20008000000 */
[----:B---3--:R-:W-:Y:S10]  /*03b0*/  @!P0 BRA `(.L_x_0) ;  /* 0x00000000002c8947 */ /* 0x008ff40003800000 */
[----:B------:R-:W-:Y:S02]  /*03c0*/  ULDC UR9, c[0x0][0x8f4] ;  /* 0x00023d0000097ab9 */ /* 0x000fe40000000800 */
[----:B------:R-:W-:-:S04]  /*03d0*/  UIADD3 UR9, UP1, UR18, UR9, URZ ;  /* 0x0000000912097290 */ /* 0x000fc8000ff3e03f */
[----:B------:R-:W-:-:S04]  /*03e0*/  UIADD3.X UR10, URZ, UR5, URZ, UP1, !UPT ;  /* 0x000000053f0a7290 */ /* 0x000fc80008ffe43f */
[----:B------:R-:W-:-:S04]  /*03f0*/  UIMAD.WIDE.U32 UR4, UR10, UR22, URZ ;  /* 0x000000160a0472a5 */ /* 0x000fc8000f8e003f */
[----:B------:R-:W-:Y:S02]  /*0400*/  UIMAD.WIDE.U32 UR12, UP1, UR9, UR23, UR4 ;  /* 0x00000017090c72a5 */ /* 0x000fe4000f820004 */
[----:B------:R-:W-:Y:S02]  /*0410*/  UIMAD.WIDE.U32 UR4, UR9, UR22, URZ ;  /* 0x00000016090472a5 */ /* 0x000fe4000f8e003f */
[----:B------:R-:W-:Y:S02]  /*0420*/  UIADD3.X UR19, URZ, URZ, URZ, UP1, !UPT ;  /* 0x0000003f3f137290 */ /* 0x000fe40008ffe43f */
[----:B------:R-:W-:Y:S01]  /*0430*/  UIADD3 URZ, UP1, UR5, UR12, URZ ;  /* 0x0000000c053f7290 */ /* 0x000fe2000ff3e03f */
[----:B------:R-:W-:-:S03]  /*0440*/  UMOV UR18, UR13 ;  /* 0x0000000d00127c82 */ /* 0x000fc60008000000 */
[----:B------:R-:W-:-:S07]  /*0450*/  UIMAD.WIDE.U32.X UR4, UR10, UR23, UR18, UP1 ;  /* 0x000000170a0472a5 */ /* 0x000fce00088e0412 */
[----:B------:R-:W-:-:S05]  /*0460*/  UMOV UR18, UR4 ;  /* 0x0000000400127c82 */ /* 0x000fca0008000000 */
.L_x_0:
[----:B------:R-:W-:Y:S01]  /*0470*/  ULDC UR9, c[0x0][0x934] ;  /* 0x00024d0000097ab9 */ /* 0x000fe20000000800 */
[----:B------:R-:W-:Y:S01]  /*0480*/  ULDC UR10, c[0x0][0x904] ;  /* 0x00024100000a7ab9 */ /* 0x000fe20000000800 */
[----:B------:R-:W-:Y:S01]  /*0490*/  ULDC UR4, c[0x0][0x938] ;  /* 0x00024e0000047ab9 */ /* 0x000fe20000000800 */
[----:B------:R-:W-:Y:S01]  /*04a0*/  USHF.L.U32 UR9, UR9, UR10, URZ ;  /* 0x0000000a09097299 */ /* 0x000fe2000800063f */
[----:B------:R-:W-:Y:S01]  /*04b0*/  SHF.R.U32.HI R13, RZ, 0x5, R33 ;  /* 0x00000005ff0d7819 */ /* 0x000fe20000011621 */
[----:B------:R-:W-:Y:S01]  /*04c0*/  USHF.L.U32 UR10, UR4, UR10, URZ ;  /* 0x0000000a040a7299 */ /* 0x000fe2000800063f */
[----:B------:R-:W-:Y:S01]  /*04d0*/  ULDC UR26, c[0x0][0x8d8] ;  /* 0x00023600001a7ab9 */ /* 0x000fe20000000800 */
[----:B------:R-:W-:Y:S02]  /*04e0*/  ULDC UR30, c[0x0][0x8f0] ;  /* 0x00023c00001e7ab9 */ /* 0x000fe40000000800 */
[----:B------:R-:W-:Y:S01]  /*04f0*/  IMAD.U32 R10, RZ, RZ, UR9 ;  /* 0x00000009ff0a7e24 */ /* 0x000fe2000f8e00ff */
[----:B------:R-:W-:Y:S01]  /*0500*/  USHF.R.U64 UR11, UR6, UR26, UR11 ;  /* 0x0000001a060b7299 */ /* 0x000fe2000800120b */
[----:B------:R-:W-:Y:S01]  /*0510*/  IMAD.U32 R11, RZ, RZ, UR10 ;  /* 0x0000000aff0b7e24 */ /* 0x000fe2000f8e00ff */
[----:B------:R-:W-:-:S02]  /*0520*/  USHF.R.U64 UR6, UR18, UR30, UR5 ;  /* 0x0000001e12067299 */ /* 0x000fc40008001205 */
[----:B------:R-:W-:Y:S01]  /*0530*/  IABS R0, R10 ;  /* 0x0000000a00007213 */ /* 0x000fe20000000000 */
[----:B------:R-:W-:Y:S01]  /*0540*/  UIADD3 UR11, UR11, -0x1, UR9 ;  /* 0xffffffff0b0b7890 */ /* 0x000fe2000fffe009 */
[----:B------:R-:W-:Y:S01]  /*0550*/  IABS R2, R11 ;  /* 0x0000000b00027213 */ /* 0x000fe20000000000 */
[----:B------:R-:W-:Y:S01]  /*0560*/  UIADD3 UR6, UR6, -0x1, UR10 ;  /* 0xffffffff06067890 */ /* 0x000fe2000fffe00a */
[----:B------:R-:W-:Y:S01]  /*0570*/  R2UR UR28, R0 ;  /* 0x00000000001c72ca */ /* 0x000fe200000e0000 */
[----:B------:R-:W-:Y:S01]  /*0580*/  UMOV UR4, URZ ;  /* 0x0000003f00047c82 */ /* 0x000fe20008000000 */
[----:B------:R-:W-:Y:S01]  /*0590*/  UISETP.GE.AND UP5, UPT, UR11, URZ, UPT ;  /* 0x0000003f0b00728c */ /* 0x000fe2000bfa6270 */
[----:B------:R-:W-:Y:S01]  /*05a0*/  IMAD.MOV.U32 R0, RZ, RZ, R2 ;  /* 0x000000ffff007224 */ /* 0x000fe200078e0002 */
[----:B------:R-:W-:Y:S01]  /*05b0*/  UISETP.NE.AND UP4, UPT, UR9, URZ, UPT ;  /* 0x0000003f0900728c */ /* 0x000fe2000bf85270 */
[----:B------:R-:W-:-:S03]  /*05c0*/  UMOV UR59, 0x1 ;  /* 0x00000001003b7882 */ /* 0x000fc60000000000 */
[----:B------:R-:W-:-:S05]  /*05d0*/  R2UR UR27, R0 ;  /* 0x00000000001b72ca */ /* 0x000fca00000e0000 */
[----:B------:R-:W1:Y:S08]  /*05e0*/  I2F.RP R0, UR28 ;  /* 0x0000001c00007d06 */ /* 0x000e700008209400 */
[----:B------:R-:W2:Y:S08]  /*05f0*/  I2F.RP R4, UR27 ;  /* 0x0000001b00047d06 */ /* 0x000eb00008209400 */
[----:B-1----:R-:W1:Y:S08]  /*0600*/  MUFU.RCP R0, R0 ;  /* 0x0000000000007308 */ /* 0x002e700000001000 */
[----:B--2---:R-:W2:Y:S01]  /*0610*/  MUFU.RCP R4, R4 ;  /* 0x0000000400047308 */ /* 0x004ea20000001000 */
[----:B-1----:R-:W-:-:S02]  /*0620*/  VIADD R2, R0, 0xffffffe ;  /* 0x0ffffffe00027836 */ /* 0x002fc40000000000 */
[----:B------:R-:W-:-:S05]  /*0630*/  IMAD.U32 R0, RZ, RZ, UR11 ;  /* 0x0000000bff007e24 */ /* 0x000fca000f8e00ff */
[----:B------:R-:W1:Y:S01]  /*0640*/  F2I.FTZ.U32.TRUNC.NTZ R2, R2 ;  /* 0x0000000200027305 */ /* 0x000e62000021f000 */
[----:B------:R-:W-:Y:S01]  /*0650*/  IABS R0, R0 ;  /* 0x0000000000007213 */ /* 0x000fe20000000000 */
[----:B--2---:R-:W-:Y:S01]  /*0660*/  VIADD R5, R4, 0xffffffe ;  /* 0x0ffffffe04057836 */ /* 0x004fe20000000000 */
[----:B------:R-:W-:Y:S02]  /*0670*/  IABS R4, R10 ;  /* 0x0000000a00047213 */ /* 0x000fe40000000000 */
[----:B------:R-:W-:-:S03]  /*0680*/  R2UR UR29, R0 ;  /* 0x00000000001d72ca */ /* 0x000fc600000e0000 */
[----:B------:R-:W2:Y:S01]  /*0690*/  F2I.FTZ.U32.TRUNC.NTZ R5, R5 ;  /* 0x0000000500057305 */ /* 0x000ea2000021f000 */
[----:B------:R-:W-:Y:S01]  /*06a0*/  IMAD.MOV R4, RZ, RZ, -R4 ;  /* 0x000000ffff047224 */ /* 0x000fe200078e0a04 */
[----:B-1----:R-:W-:Y:S01]  /*06b0*/  R2UR UR5, R2 ;  /* 0x00000000020572ca */ /* 0x002fe200000e0000 */
[----:B------:R-:W-:Y:S01]  /*06c0*/  IMAD.U32 R2, RZ, RZ, UR6 ;  /* 0x00000006ff027e24 */ /* 0x000fe2000f8e00ff */
[----:B--2---:R-:W-:-:S04]  /*06d0*/  R2UR UR13, R5 ;  /* 0x00000000050d72ca */ /* 0x004fc800000e0000 */
[----:B------:R-:W-:Y:S02]  /*06e0*/  IABS R5, R2 ;  /* 0x0000000200057213 */ /* 0x000fe40000000000 */
[----:B------:R-:W-:-:S05]  /*06f0*/  MOV R2, R4 ;  /* 0x0000000400027202 */ /* 0x000fca0000000f00 */
[----:B------:R-:W-:Y:S01]  /*0700*/  UIADD3 UR12, URZ, -UR5, URZ ;  /* 0x800000053f0c7290 */ /* 0x000fe2000fffe03f */
[----:B------:R-:W-:Y:S01]  /*0710*/  IABS R4, R11 ;  /* 0x0000000b00047213 */ /* 0x000fe20000000000 */
[----:B------:R-:W-:Y:S01]  /*0720*/  IMAD.MOV.U32 R0, RZ, RZ, R5 ;  /* 0x000000ffff007224 */ /* 0x000fe200078e0005 */
[----:B------:R-:W-:Y:S01]  /*0730*/  R2UR UR31, R2 ;  /* 0x00000000021f72ca */ /* 0x000fe200000e0000 */
[----:B------:R-:W-:Y:S01]  /*0740*/  UIMAD UR12, UR12, UR28, URZ ;  /* 0x0000001c0c0c72a4 */ /* 0x000fe2000f8e023f */
[----:B------:R-:W1:Y:S01]  /*0750*/  SHFL.IDX PT, R2, R13, RZ, 0x1f ;  /* 0x00001fff0d027589 */ /* 0x000e6200000e0000 */
[----:B------:R-:W-:Y:S01]  /*0760*/  IMAD.MOV R4, RZ, RZ, -R4 ;  /* 0x000000ffff047224 */ /* 0x000fe200078e0a04 */
[----:B------:R-:W-:Y:S01]  /*0770*/  R2UR UR33, R0 ;  /* 0x00000000002172ca */ /* 0x000fe200000e0000 */
[----:B------:R-:W-:Y:S02]  /*0780*/  UIADD3 UR18, URZ, -UR13, URZ ;  /* 0x8000000d3f127290 */ /* 0x000fe4000fffe03f */
[----:B------:R-:W-:Y:S01]  /*0790*/  UIMAD.WIDE.U32 UR4, UR5, UR12, UR4 ;  /* 0x0000000c050472a5 */ /* 0x000fe2000f8e0004 */
[----:B------:R-:W-:Y:S01]  /*07a0*/  IMAD.MOV.U32 R0, RZ, RZ, R4 ;  /* 0x000000ffff007224 */ /* 0x000fe200078e0004 */
[----:B------:R-:W-:Y:S01]  /*07b0*/  UIMAD UR18, UR18, UR27, URZ ;  /* 0x0000001b121272a4 */ /* 0x000fe2000f8e023f */
[----:B------:R-:W-:-:S03]  /*07c0*/  UMOV UR12, URZ ;  /* 0x0000003f000c7c82 */ /* 0x000fc60008000000 */
[----:B------:R-:W-:Y:S01]  /*07d0*/  UIMAD.WIDE.U32 UR18, UR13, UR18, UR12 ;  /* 0x000000120d1272a5 */ /* 0x000fe2000f8e000c */
[----:B------:R-:W-:Y:S01]  /*07e0*/  R2UR UR32, R0 ;  /* 0x00000000002072ca */ /* 0x000fe200000e0000 */
[----:B------:R-:W-:Y:S01]  /*07f0*/  ULOP3.LUT UR12, URZ, UR9, URZ, 0x33, !UPT ;  /* 0x000000093f0c7292 */ /* 0x000fe2000f8e333f */
[----:B------:R-:W-:Y:S01]  /*0800*/  SHF.R.U32.HI R0, RZ, 0x7, R33 ;  /* 0x00000007ff007819 */ /* 0x000fe20000011621 */
[----:B------:R-:W-:Y:S01]  /*0810*/  UMOV UR13, UR5 ;  /* 0x00000005000d7c82 */ /* 0x000fe20008000000 */
[----:B------:R-:W-:Y:S02]  /*0820*/  UIMAD.WIDE.U32 UR24, UR19, UR33, URZ ;  /* 0x00000021131872a5 */ /* 0x000fe4000f8e003f */
[----:B------:R-:W-:Y:S02]  /*0830*/  UIMAD.WIDE.U32 UR4, UR13, UR29, URZ ;  /* 0x0000001d0d0472a5 */ /* 0x000fe4000f8e003f */
[----:B------:R-:W2:Y:S02]  /*0840*/  SHFL.IDX PT, R0, R0, RZ, 0x1f ;  /* 0x00001fff00007589 */ /* 0x000ea400000e0000 */
[----:B------:R-:W-:Y:S01]  /*0850*/  UIMAD UR5, UR5, UR31, UR29 ;  /* 0x0000001f050572a4 */ /* 0x000fe2000f8e021d */
[----:B-1----:R-:W-:-:S02]  /*0860*/  R2UR UR29, R2 ;  /* 0x00000000021d72ca */ /* 0x002fc400000e0000 */
[----:B------:R-:W-:Y:S02]  /*0870*/  UIMAD UR25, UR25, UR32, UR33 ;  /* 0x00000020191972a4 */ /* 0x000fe4000f8e0221 */
[----:B------:R-:W-:Y:S02]  /*0880*/  UISETP.GT.U32.AND UP1, UPT, UR28, UR5, UPT ;  /* 0x000000051c00728c */ /* 0x000fe4000bf24070 */
[----:B------:R-:W-:Y:S02]  /*0890*/  UISETP.GT.U32.AND UP2, UPT, UR27, UR25, UPT ;  /* 0x000000191b00728c */ /* 0x000fe4000bf44070 */
[----:B------:R-:W-:-:S05]  /*08a0*/  ULOP3.LUT UR33, URZ, UR10, URZ, 0x33, !UPT ;  /* 0x0000000a3f217292 */ /* 0x000fca000f8e333f */
[----:B------:R-:W-:Y:S02]  /*08b0*/  USHF.R.S32.HI UR4, URZ, 0x1f, UR29 ;  /* 0x0000001f3f047899 */ /* 0x000fe4000801141d */
[----:B------:R-:W-:Y:S01]  /*08c0*/  ISETP.NE.AND P1, PT, RZ, UR29, PT ;  /* 0x0000001dff007c0c */ /* 0x000fe2000bf25270 */
[----:B------:R-:W-:Y:S02]  /*08d0*/  @!UP1 UIADD3 UR5, UR5, -UR28, URZ ;  /* 0x8000001c05059290 */ /* 0x000fe4000fffe03f */
[----:B------:R-:W-:Y:S02]  /*08e0*/  @!UP2 UIADD3 UR25, UR25, -UR27, URZ ;  /* 0x8000001b1919a290 */ /* 0x000fe4000fffe03f */
[----:B------:R-:W-:Y:S01]  /*08f0*/  UISETP.GT.U32.AND UP6, UPT, UR28, UR5, UPT ;  /* 0x000000051c00728c */ /* 0x000fe2000bfc4070 */
[----:B--2---:R-:W-:Y:S01]  /*0900*/  R2UR UR18, R0 ;  /* 0x00000000001272ca */ /* 0x004fe200000e0000 */
[----:B------:R-:W-:Y:S02]  /*0910*/  UISETP.GT.U32.AND UP1, UPT, UR27, UR25, UPT ;  /* 0x000000191b00728c */ /* 0x000fe4000bf24070 */
[----:B------:R-:W-:-:S02]  /*0920*/  UISETP.NE.AND UP2, UPT, UR10, URZ, UPT ;  /* 0x0000003f0a00728c */ /* 0x000fc4000bf45270 */
[----:B------:R-:W-:-:S04]  /*0930*/  ULEA.HI UR4, UR4, UR29, URZ, 0x2 ;  /* 0x0000001d04047291 */ /* 0x000fc8000f8f103f */
[----:B------:R-:W-:Y:S02]  /*0940*/  ULOP3.LUT UR4, UR4, 0xfffffffc, URZ, 0xc0, !UPT ;  /* 0xfffffffc04047892 */ /* 0x000fe4000f8ec03f */
[----:B------:R-:W-:Y:S02]  /*0950*/  @!UP6 UIADD3 UR5, UR5, -UR28, URZ ;  /* 0x8000001c0505e290 */ /* 0x000fe4000fffe03f */
[----:B------:R-:W-:Y:S02]  /*0960*/  UISETP.GE.AND UP6, UPT, UR6, URZ, UPT ;  /* 0x0000003f0600728c */ /* 0x000fe4000bfc6270 */
[----:B------:R-:W-:Y:S02]  /*0970*/  @!UP1 UIADD3 UR25, UR25, -UR27, URZ ;  /* 0x8000001b19199290 */ /* 0x000fe4000fffe03f */
[----:B------:R-:W-:Y:S02]  /*0980*/  @!UP5 UIADD3 UR5, -UR5, URZ, URZ ;  /* 0x0000003f0505d290 */ /* 0x000fe4000fffe13f */
[----:B------:R-:W-:-:S02]  /*0990*/  UIADD3 UR43, UR29, -UR4, URZ ;  /* 0x800000041d2b7290 */ /* 0x000fc4000fffe03f */
[----:B------:R-:W-:Y:S02]  /*09a0*/  USEL UR5, UR12, UR5, !UP4 ;  /* 0x000000050c057287 */ /* 0x000fe4000e000000 */
[----:B------:R-:W-:Y:S02]  /*09b0*/  UISETP.NE.AND UP1, UPT, UR18, URZ, UPT ;  /* 0x0000003f1200728c */ /* 0x000fe4000bf25270 */
[----:B------:R-:W-:Y:S02]  /*09c0*/  @!UP6 UIADD3 UR25, -UR25, URZ, URZ ;  /* 0x0000003f1919e290 */ /* 0x000fe4000fffe13f */
[----:B------:R-:W-:Y:S02]  /*09d0*/  UIADD3 UR5, UR11, -UR5, URZ ;  /* 0x800000050b057290 */ /* 0x000fe4000fffe03f */
[----:B------:R-:W-:Y:S02]  /*09e0*/  USEL UR25, UR33, UR25, !UP2 ;  /* 0x0000001921197287 */ /* 0x000fe4000d000000 */
[----:B------:R-:W-:-:S02]  /*09f0*/  UISETP.EQ.AND UP5, UPT, UR43, 0x3, !UP1 ;  /* 0x000000032b00788c */ /* 0x000fc4000cfa2270 */
[----:B------:R-:W-:Y:S02]  /*0a00*/  UIADD3 UR25, UR6, -UR25, URZ ;  /* 0x8000001906197290 */ /* 0x000fe4000fffe03f */
[----:B------:R-:W-:Y:S02]  /*0a10*/  USEL UR59, UR59, 0x2, UP5 ;  /* 0x000000023b3b7887 */ /* 0x000fe4000a800000 */
[----:B------:R-:W-:Y:S02]  /*0a20*/  UIMAD UR24, UR5, UR25, URZ ;  /* 0x00000019051872a4 */ /* 0x000fe4000f8e023f */
[----:B------:R-:W-:Y:S02]  /*0a30*/  USEL UR4, UR25, UR5, !UP3 ;  /* 0x0000000519047287 */ /* 0x000fe4000d800000 */
[----:B------:R-:W-:Y:S02]  /*0a40*/  USHF.R.S32.HI UR25, URZ, 0x1f, UR24 ;  /* 0x0000001f3f197899 */ /* 0x000fe40008011418 */
[----:B------:R-:W-:Y:S01]  /*0a50*/  USHF.R.S32.HI UR5, URZ, 0x1f, UR4 ;  /* 0x0000001f3f057899 */ /* 0x000fe20008011404 */
[----:B------:R-:W-:-:S02]  /*0a60*/  IMAD.U32 R6, RZ, RZ, UR24 ;  /* 0x00000018ff067e24 */ /* 0x000fc4000f8e00ff */
[----:B------:R-:W-:Y:S02]  /*0a70*/  IMAD.U32 R4, RZ, RZ, UR4 ;  /* 0x00000004ff047e24 */ /* 0x000fe4000f8e00ff */
[----:B------:R-:W-:Y:S02]  /*0a80*/  IMAD.U32 R7, RZ, RZ, UR25 ;  /* 0x00000019ff077e24 */ /* 0x000fe4000f8e00ff */
[----:B------:R-:W-:Y:S01]  /*0a90*/  IMAD.U32 R5, RZ, RZ, UR5 ;  /* 0x00000005ff057e24 */ /* 0x000fe2000f8e00ff */
[----:B------:R-:W-:Y:S06]  /*0aa0*/  @P1 BRA `(.L_x_1) ;  /* 0x0000000000841947 */ /* 0x000fec0003800000 */
[----:B------:R-:W-:Y:S01]  /*0ab0*/  ELECT P1, URZ, PT ;  /* 0x00000000003f782f */ /* 0x000fe20003820000 */
[----:B------:R-:W-:-:S12]  /*0ac0*/  BSSY B0, `(.L_x_1) ;  /* 0x000001f000007945 */ /* 0x000fd80003800000 */
[----:B------:R-:W-:Y:S05]  /*0ad0*/  @!P1 BRA `(.L_x_2) ;  /* 0x0000000000749947 */ /* 0x000fea0003800000 */
[----:B------:R-:W1:Y:S01]  /*0ae0*/  S2UR UR6, SR_CgaCtaId ;  /* 0x00000000000679c3 */ /* 0x000e620000008800 */
[----:B------:R-:W-:Y:S01]  /*0af0*/  UMOV UR4, 0x400 ;  /* 0x0000040000047882 */ /* 0x000fe20000000000 */
[----:B------:R-:W-:Y:S01]  /*0b00*/  UMOV UR5, 0x1 ;  /* 0x0000000100057882 */ /* 0x000fe20000000000 */
[----:B------:R-:W-:Y:S02]  /*0b10*/  UMOV UR24, 0x140 ;  /* 0x0000014000187882 */ /* 0x000fe40000000000 */
[----:B------:R-:W-:-:S04]  /*0b20*/  UIADD3 UR24, -UR24, 0x100000, URZ ;  /* 0x0010000018187890 */ /* 0x000fc8000fffe13f */
[----:B------:R-:W-:Y:S02]  /*0b30*/  USHF.L.U32 UR25, UR24, 0xb, URZ ;  /* 0x0000000b18197899 */ /* 0x000fe4000800063f */
[----:B------:R-:W-:Y:S02]  /*0b40*/  USHF.L.U32 UR24, UR24, 0x1, URZ ;  /* 0x0000000118187899 */ /* 0x000fe4000800063f */
[----:B-1----:R-:W-:Y:S02]  /*0b50*/  ULEA UR6, UR6, UR4, 0x18 ;  /* 0x0000000406067291 */ /* 0x002fe4000f8ec03f */
[----:B------:R-:W-:-:S04]  /*0b60*/  UIADD3 UR4, -UR5, 0x100000, URZ ;  /* 0x0010000005047890 */ /* 0x000fc8000fffe13f */
[----:B------:R-:W-:Y:S02]  /*0b70*/  USHF.L.U32 UR5, UR4, 0xb, URZ ;  /* 0x0000000b04057899 */ /* 0x000fe4000800063f */
[----:B------:R-:W-:Y:S01]  /*0b80*/  USHF.L.U32 UR4, UR4, 0x1, URZ ;  /* 0x0000000104047899 */ /* 0x000fe2000800063f */
[----:B------:R-:W1:Y:S11]  /*0b90*/  FENCE.VIEW.ASYNC.S ;  /* 0x00000000000073c6 */ /* 0x000e760000000000 */
[----:B-1----:R1:W2:Y:S01]  /*0ba0*/  SYNCS.EXCH.64 URZ, [UR6+0x34400], UR4 ;  /* 0x03440004063f75b2 */ /* 0x0022a20008000100 */
[----:B------:R1:W3:Y:S01]  /*0bb0*/  SYNCS.EXCH.64 URZ, [UR6+0x34440], UR24 ;  /* 0x03444018063f75b2 */ /* 0x0002e20008000100 */
[----:B------:R1:W4:Y:S01]  /*0bc0*/  SYNCS.EXCH.64 URZ, [UR6+0x34408], UR4 ;  /* 0x03440804063f75b2 */ /* 0x0003220008000100 */
[----:B------:R1:W1:Y:S01]  /*0bd0*/  SYNCS.EXCH.64 URZ, [UR6+0x34448], UR24 ;  /* 0x03444818063f75b2 */ /* 0x0002620008000100 */
        /* <DEDUP_REMOVED lines=12> */
[----:B------:R-:W-:Y:S01]  /*0ca0*/  NOP ;  /* 0x0000000000007918 */ /* 0x000fe20000000000 */
.L_x_2:
[----:B-1----:R-:W-:Y:S05]  /*0cb0*/  BSYNC B0 ;  /* 0x0000000000007941 */ /* 0x002fea0003800000 */
.L_x_1:
[----:B------:R-:W1:Y:S01]  /*0cc0*/  SHFL.IDX PT, R0, R13, RZ, 0x1f ;  /* 0x00001fff0d007589 */ /* 0x000e6200000e0000 */
[----:B------:R-:W-:Y:S01]  /*0cd0*/  UIADD3 UR29, UR18, -0x1, URZ ;  /* 0xffffffff121d7890 */ /* 0x000fe2000fffe03f */
[----:B------:R-:W-:Y:S01]  /*0ce0*/  NOP ;  /* 0x0000000000007918 */ /* 0x000fe20000000000 */
[----:B------:R-:W-:Y:S02]  /*0cf0*/  UISETP.LT.U32.AND UP6, UPT, UR43, 0x2, !UP1 ;  /* 0x000000022b00788c */ /* 0x000fe4000cfc1070 */
[----:B------:R-:W-:Y:S02]  /*0d00*/  UISETP.GE.U32.AND UP5, UPT, UR29, 0x2, UPT ;  /* 0x000000021d00788c */ /* 0x000fe4000bfa6070 */
[----:B------:R-:W-:-:S04]  /*0d10*/  USEL UR47, URZ, 0x1, !UP6 ;  /* 0x000000013f2f7887 */ /* 0x000fc8000f000000 */
[----:B------:R-:W-:Y:S01]  /*0d20*/  USEL UR47, UR47, 0x2, UP5 ;  /* 0x000000022f2f7887 */ /* 0x000fe2000a800000 */
[----:B-1----:R-:W-:-:S13]  /*0d30*/  ISETP.NE.AND P1, PT, R0, RZ, PT ;  /* 0x000000ff0000720c */ /* 0x002fda0003f25270 */
[----:B------:R-:W-:Y:S05]  /*0d40*/  @P1 BRA `(.L_x_3) ;  /* 0x0000000000681947 */ /* 0x000fea0003800000 */
[----:B------:R-:W1:Y:S01]  /*0d50*/  S2UR UR5, SR_CgaCtaId ;  /* 0x00000000000579c3 */ /* 0x000e620000008800 */
[----:B------:R-:W-:Y:S01]  /*0d60*/  UMOV UR4, 0x400 ;  /* 0x0000040000047882 */ /* 0x000fe20000000000 */
[----:B------:R-:W-:Y:S01]  /*0d70*/  UMOV UR24, 0x1 ;  /* 0x0000000100187882 */ /* 0x000fe20000000000 */
[----:B------:R-:W-:Y:S01]  /*0d80*/  UMOV UR11, 0x80 ;  /* 0x00000080000b7882 */ /* 0x000fe20000000000 */
[----:B------:R-:W-:-:S04]  /*0d90*/  UIADD3 UR24, -UR24, 0x100000, URZ ;  /* 0x0010000018187890 */ /* 0x000fc8000fffe13f */
[----:B------:R-:W-:Y:S02]  /*0da0*/  USHF.L.U32 UR25, UR24, 0xb, URZ ;  /* 0x0000000b18197899 */ /* 0x000fe4000800063f */
[----:B------:R-:W-:Y:S01]  /*0db0*/  USHF.L.U32 UR24, UR24, 0x1, URZ ;  /* 0x0000000118187899 */ /* 0x000fe2000800063f */
[----:B------:R-:W-:Y:S01]  /*0dc0*/  ELECT P1, URZ, PT ;  /* 0x00000000003f782f */ /* 0x000fe20003820000 */
[----:B-1----:R-:W-:Y:S02]  /*0dd0*/  ULEA UR6, UR5, UR4, 0x18 ;  /* 0x0000000405067291 */ /* 0x002fe4000f8ec03f */
[----:B------:R-:W-:-:S04]  /*0de0*/  UIADD3 UR4, -UR11, 0x100000, URZ ;  /* 0x001000000b047890 */ /* 0x000fc8000fffe13f */
[----:B------:R-:W-:Y:S02]  /*0df0*/  USHF.L.U32 UR5, UR4, 0xb, URZ ;  /* 0x0000000b04057899 */ /* 0x000fe4000800063f */
[----:B------:R-:W-:Y:S01]  /*0e00*/  USHF.L.U32 UR4, UR4, 0x1, URZ ;  /* 0x0000000104047899 */ /* 0x000fe2000800063f */
[----:B------:R-:W1:Y:S03]  /*0e10*/  FENCE.VIEW.ASYNC.S ;  /* 0x00000000000073c6 */ /* 0x000e660000000000 */
[----:B-1----:R1:W1:Y:S08]  /*0e20*/  SYNCS.EXCH.64 URZ, [UR6+0x34480], UR24 ;  /* 0x03448018063f75b2 */ /* 0x0022700008000100 */
        /* <DEDUP_REMOVED lines=12> */
.L_x_3:
[----:B------:R-:W2:Y:S01]  /*0ef0*/  SHFL.IDX PT, R0, R13, RZ, 0x1f ;  /* 0x00001fff0d007589 */ /* 0x000ea200000e0000 */
[----:B------:R-:W-:Y:S01]  /*0f00*/  UISETP.EQ.AND UP6, UPT, UR43, 0x2, !UP1 ;  /* 0x000000022b00788c */ /* 0x000fe2000cfc2270 */
[----:B------:R-:W-:-:S03]  /*0f10*/  NOP ;  /* 0x0000000000007918 */ /* 0x000fc60000000000 */
[----:B------:R-:W-:-:S04]  /*0f20*/  USEL UR61, URZ, 0x1, !UP6 ;  /* 0x000000013f3d7887 */ /* 0x000fc8000f000000 */
[----:B------:R-:W-:Y:S01]  /*0f30*/  USEL UR61, UR61, 0x2, UP5 ;  /* 0x000000023d3d7887 */ /* 0x000fe2000a800000 */
[----:B--2---:R-:W-:-:S13]  /*0f40*/  ISETP.NE.AND P1, PT, R0, RZ, PT ;  /* 0x000000ff0000720c */ /* 0x004fda0003f25270 */
[----:B------:R-:W-:Y:S05]  /*0f50*/  @P1 BRA `(.L_x_4) ;  /* 0x0000000000581947 */ /* 0x000fea0003800000 */
[----:B-1----:R-:W1:Y:S01]  /*0f60*/  S2UR UR5, SR_CgaCtaId ;  /* 0x00000000000579c3 */ /* 0x002e620000008800 */
[----:B------:R-:W-:Y:S01]  /*0f70*/  UMOV UR4, 0x400 ;  /* 0x0000040000047882 */ /* 0x000fe20000000000 */
[----:B------:R-:W-:Y:S01]  /*0f80*/  UMOV UR11, 0x20 ;  /* 0x00000020000b7882 */ /* 0x000fe20000000000 */
[----:B------:R-:W-:Y:S01]  /*0f90*/  UMOV UR24, 0x80 ;  /* 0x0000008000187882 */ /* 0x000fe20000000000 */
[----:B------:R-:W-:Y:S01]  /*0fa0*/  ELECT P1, URZ, PT ;  /* 0x00000000003f782f */ /* 0x000fe20003820000 */
        /* <DEDUP_REMOVED lines=8> */
[----:B-1----:R2:W1:Y:S01]  /*1030*/  SYNCS.EXCH.64 URZ, [UR6+0x344e0], UR4 ;  /* 0x0344e004063f75b2 */ /* 0x0024620008000100 */
[----:B------:R2:W1:Y:S01]  /*1040*/  SYNCS.EXCH.64 URZ, [UR6+0x34500], UR24 ;  /* 0x03450018063f75b2 */ /* 0x0004620008000100 */
[----:B------:R2:W1:Y:S01]  /*1050*/  SYNCS.EXCH.64 URZ, [UR6+0x344e8], UR4 ;  /* 0x0344e804063f75b2 */ /* 0x0004620008000100 */
[----:B------:R2:W1:Y:S01]  /*1060*/  SYNCS.EXCH.64 URZ, [UR6+0x34508], UR24 ;  /* 0x03450818063f75b2 */ /* 0x0004620008000100 */
[----:B------:R2:W1:Y:S01]  /*1070*/  SYNCS.EXCH.64 URZ, [UR6+0x344f0], UR4 ;  /* 0x0344f004063f75b2 */ /* 0x0004620008000100 */
[----:B------:R2:W1:Y:S01]  /*1080*/  SYNCS.EXCH.64 URZ, [UR6+0x34510], UR24 ;  /* 0x03451018063f75b2 */ /* 0x0004620008000100 */
[----:B------:R2:W1:Y:S01]  /*1090*/  SYNCS.EXCH.64 URZ, [UR6+0x344f8], UR4 ;  /* 0x0344f804063f75b2 */ /* 0x0004620008000100 */
[----:B------:R2:W1:Y:S02]  /*10a0*/  SYNCS.EXCH.64 URZ, [UR6+0x34518], UR24 ;  /* 0x03451818063f75b2 */ /* 0x0004640008000100 */
[----:B--2---:R-:W-:Y:S01]  /*10b0*/  NOP ;  /* 0x0000000000007918 */ /* 0x004fe20000000000 */
.L_x_4:
[----:B------:R-:W2:Y:S01]  /*10c0*/  SHFL.IDX PT, R2, R13, RZ, 0x1f ;  /* 0x00001fff0d027589 */ /* 0x000ea200000e0000 */
[----:B------:R-:W-:Y:S01]  /*10d0*/  ELECT P1, URZ, PT ;  /* 0x00000000003f782f */ /* 0x000fe20003820000 */
[----:B------:R-:W3:Y:S01]  /*10e0*/  LDC.64 R14, c[0x0][0x8f8] ;  /* 0x00023e00ff0e7b82 */ /* 0x000ee20000000a00 */
[----:B------:R-:W-:Y:S01]  /*10f0*/  ELECT P2, URZ, PT ;  /* 0x00000000003f782f */ /* 0x000fe20003840000 */
[----:B------:R-:W4:Y:S01]  /*1100*/  SHFL.IDX PT, R0, R13, RZ, 0x1f ;  /* 0x00001fff0d007589 */ /* 0x000f2200000e0000 */
[----:B------:R-:W-:Y:S01]  /*1110*/  UMOV UR11, 0x20 ;  /* 0x00000020000b7882 */ /* 0x000fe20000000000 */
[----:B-1----:R-:W-:Y:S01]  /*1120*/  UMOV UR25, 0x80 ;  /* 0x0000008000197882 */ /* 0x002fe20000000000 */
[----:B------:R-:W-:Y:S01]  /*1130*/  NOP ;  /* 0x0000000000007918 */ /* 0x000fe20000000000 */
[----:B------:R-:W-:Y:S01]  /*1140*/  ULDC UR60, c[0x0][0xc] ;  /* 0x00000300003c7ab9 */ /* 0x000fe20000000800 */
[----:B------:R-:W-:Y:S01]  /*1150*/  MOV R16, 0xffffffff ;  /* 0xffffffff00107802 */ /* 0x000fe20000000f00 */
[----:B------:R-:W-:-:S02]  /*1160*/  IMAD.MOV.U32 R17, RZ, RZ, -0x1 ;  /* 0xffffffffff117424 */ /* 0x000fc400078e00ff */
[----:B------:R-:W-:Y:S01]  /*1170*/  IMAD.MOV.U32 R18, RZ, RZ, -0x1 ;  /* 0xffffffffff127424 */ /* 0x000fe200078e00ff */
[----:B--2---:R-:W-:Y:S02]  /*1180*/  ISETP.NE.OR P1, PT, R2, RZ, !P1 ;  /* 0x000000ff0200720c */ /* 0x004fe40004f25670 */
[----:B----4-:R-:W-:Y:S01]  /*1190*/  ISETP.NE.OR P2, PT, R0, RZ, !P2 ;  /* 0x000000ff0000720c */ /* 0x010fe20005745670 */
[----:B------:R-:W-:-:S10]  /*11a0*/  IMAD.U32 R0, RZ, RZ, UR7 ;  /* 0x00000007ff007e24 */ /* 0x000fd4000f8e00ff */
[----:B------:R-:W-:Y:S02]  /*11b0*/  VOTEU.ALL UP6, P1 ;  /* 0x00000000003f7886 */ /* 0x000fe400008c0000 */
[----:B------:R-:W-:-:S03]  /*11c0*/  VOTEU.ALL UP5, P2 ;  /* 0x00000000003f7886 */ /* 0x000fc600010a0000 */
[----:B------:R-:W1:Y:S01]  /*11d0*/  @!UP6 S2UR UR5, SR_CgaCtaId ;  /* 0x000000000005e9c3 */ /* 0x000e620000008800 */
[----:B------:R-:W-:-:S07]  /*11e0*/  @!UP6 UMOV UR4, 0x400 ;  /* 0x000004000004e882 */ /* 0x000fce0000000000 */
[----:B------:R-:W2:Y:S01]  /*11f0*/  @!UP5 S2UR UR24, SR_CgaCtaId ;  /* 0x000000000018d9c3 */ /* 0x000ea20000008800 */
[----:B-1----:R-:W-:Y:S02]  /*1200*/  @!UP6 ULEA UR6, UR5, UR4, 0x18 ;  /* 0x000000040506e291 */ /* 0x002fe4000f8ec03f */
[----:B------:R-:W-:-:S04]  /*1210*/  @!UP6 UIADD3 UR4, -UR11, 0x100000, URZ ;  /* 0x001000000b04e890 */ /* 0x000fc8000fffe13f */
[----:B------:R-:W-:Y:S02]  /*1220*/  @!UP6 USHF.L.U32 UR5, UR4, 0xb, URZ ;  /* 0x0000000b0405e899 */ /* 0x000fe4000800063f */
[----:B------:R-:W-:Y:S01]  /*1230*/  @!UP6 USHF.L.U32 UR4, UR4, 0x1, URZ ;  /* 0x000000010404e899 */ /* 0x000fe2000800063f */
[----:B------:R-:W-:Y:S01]  /*1240*/  VOTEU.ALL UP6, P1 ;  /* 0x00000000003f7886 */ /* 0x000fe200008c0000 */
[----:B------:R-:W-:Y:S02]  /*1250*/  @!UP5 UMOV UR11, 0x400 ;  /* 0x00000400000bd882 */ /* 0x000fe40000000000 */
[----:B--2---:R-:W-:Y:S02]  /*1260*/  @!UP5 ULEA UR11, UR24, UR11, 0x18 ;  /* 0x0000000b180bd291 */ /* 0x004fe4000f8ec03f */
[----:B------:R-:W-:-:S04]  /*1270*/  @!UP5 UIADD3 UR24, -UR25, 0x100000, URZ ;  /* 0x001000001918d890 */ /* 0x000fc8000fffe13f */
[----:B------:R-:W-:Y:S02]  /*1280*/  @!UP5 USHF.L.U32 UR25, UR24, 0xb, URZ ;  /* 0x0000000b1819d899 */ /* 0x000fe4000800063f */
[----:B------:R-:W-:Y:S01]  /*1290*/  @!UP5 USHF.L.U32 UR24, UR24, 0x1, URZ ;  /* 0x000000011818d899 */ /* 0x000fe2000800063f */
[----:B------:R-:W-:Y:S01]  /*12a0*/  VOTEU.ALL UP5, P1 ;  /* 0x00000000003f7886 */ /* 0x000fe200008a0000 */
[----:B---3--:R-:W-:Y:S01]  /*12b0*/  ISETP.LE.U32.AND P1, PT, R14, UR8, PT ;  /* 0x000000080e007c0c */ /* 0x008fe2000bf23070 */
[----:B------:R-:W1:Y:S02]  /*12c0*/  FENCE.VIEW.ASYNC.S ;  /* 0x00000000000073c6 */ /* 0x000e640000000000 */
[----:B-1----:R-:W1:Y:S01]  /*12d0*/  @!UP6 SYNCS.EXCH.64 URZ, [UR6+0x34520], UR4 ;  /* 0x03452004063fe5b2 */ /* 0x002e620008000100 */
[----:B------:R-:W-:Y:S01]  /*12e0*/  VOTEU.ALL UP6, P2 ;  /* 0x00000000003f7886 */ /* 0x000fe200010c0000 */
[----:B------:R-:W-:Y:S01]  /*12f0*/  ISETP.GE.U32.AND.EX P1, PT, R0, R15, PT, P1 ;  /* 0x0000000f0000720c */ /* 0x000fe20003f26110 */
[----:B------:R2:W1:Y:S01]  /*1300*/  @!UP5 SYNCS.EXCH.64 URZ, [UR6+0x34528], UR4 ;  /* 0x03452804063fd5b2 */ /* 0x0004620008000100 */
[----:B------:R-:W-:Y:S01]  /*1310*/  VOTEU.ALL UP5, P2 ;  /* 0x00000000003f7886 */ /* 0x000fe200010a0000 */
[----:B------:R-:W-:Y:S01]  /*1320*/  NOP ;  /* 0x0000000000007918 */ /* 0x000fe20000000000 */
[----:B--2---:R-:W-:Y:S01]  /*1330*/  ULDC.U8 UR4, c[0x0][0x900] ;  /* 0x0002400000047ab9 */ /* 0x004fe20000000000 */
[----:B------:R-:W-:Y:S01]  /*1340*/  UMOV UR5, URZ ;  /* 0x0000003f00057c82 */ /* 0x000fe20008000000 */
[----:B------:R-:W-:Y:S01]  /*1350*/  ISETP.NE.AND P3, PT, RZ, UR4, PT ;  /* 0x00000004ff007c0c */ /* 0x000fe2000bf65270 */
[----:B------:R-:W-:Y:S01]  /*1360*/  UMOV UR4, URZ ;  /* 0x0000003f00047c82 */ /* 0x000fe20008000000 */
[----:B------:R-:W1:Y:S01]  /*1370*/  @!UP6 SYNCS.EXCH.64 URZ, [UR11+0x34530], UR24 ;  /* 0x034530180b3fe5b2 */ /* 0x000e620008000100 */
[----:B------:R-:W-:Y:S01]  /*1380*/  VOTEU.ALL UP6, P2 ;  /* 0x00000000003f7886 */ /* 0x000fe200010c0000 */
[----:B------:R-:W-:Y:S01]  /*1390*/  UMOV UR6, URZ ;  /* 0x0000003f00067c82 */ /* 0x000fe20008000000 */
[----:B------:R-:W-:Y:S01]  /*13a0*/  P2R R20, PR, RZ, 0x8 ;  /* 0x00000008ff147803 */ /* 0x000fe20000000000 */
[----:B------:R-:W1:Y:S01]  /*13b0*/  @!UP5 SYNCS.EXCH.64 URZ, [UR11+0x34538], UR24 ;  /* 0x034538180b3fd5b2 */ /* 0x000e620008000100 */
[----:B------:R-:W-:Y:S01]  /*13c0*/  VOTEU.ALL UP5, P2 ;  /* 0x00000000003f7886 */ /* 0x000fe200010a0000 */
[----:B------:R-:W1:Y:S04]  /*13d0*/  @!UP6 SYNCS.EXCH.64 URZ, [UR11+0x34540], UR24 ;  /* 0x034540180b3fe5b2 */ /* 0x000e680008000100 */
[----:B------:R2:W1:Y:S01]  /*13e0*/  @!UP5 SYNCS.EXCH.64 URZ, [UR11+0x34548], UR24 ;  /* 0x034548180b3fd5b2 */ /* 0x0004620008000100 */
[----:B------:R-:W-:Y:S01]  /*13f0*/  NOP ;  /* 0x0000000000007918 */ /* 0x000fe20000000000 */
[----:B--2---:R-:W-:Y:S01]  /*1400*/  UMOV UR11, URZ ;  /* 0x0000003f000b7c82 */ /* 0x004fe20008000000 */
[----:B-1----:R-:W-:Y:S06]  /*1410*/  BAR.SYNC.DEFER_BLOCKING 0x0 ;  /* 0x0000000000007b1d */ /* 0x002fec0000010000 */
[----:B------:R-:W-:Y:S05]  /*1420*/  @P3 BRA P1, `(.L_x_5) ;  /* 0x0000001400f43947 */ /* 0x000fea0000800000 */
[----:B------:R-:W-:Y:S01]  /*1430*/  IMAD.U32 R15, RZ, RZ, UR7 ;  /* 0x00000007ff0f7e24 */ /* 0x000fe2000f8e00ff */
[----:B------:R-:W-:Y:S01]  /*1440*/  ISETP.LE.U32.AND P1, PT, R6, UR8, PT ;  /* 0x0000000806007c0c */ /* 0x000fe2000bf23070 */
[----:B------:R-:W-:Y:S01]  /*1450*/  UMOV UR5, URZ ;  /* 0x0000003f00057c82 */ /* 0x000fe20008000000 */
[----:B------:R-:W-:Y:S01]  /*1460*/  UMOV UR6, URZ ;  /* 0x0000003f00067c82 */ /* 0x000fe20008000000 */
[----:B------:R-:W-:Y:S01]  /*1470*/  UMOV UR11, URZ ;  /* 0x0000003f000b7c82 */ /* 0x000fe20008000000 */
[----:B------:R-:W-:Y:S01]  /*1480*/  ISETP.GE.U32.AND.EX P1, PT, R15, R7, PT, P1 ;  /* 0x000000070f00720c */ /* 0x000fe20003f26110 */
[----:B------:R-:W-:-:S12]  /*1490*/  UMOV UR4, URZ ;  /* 0x0000003f00047c82 */ /* 0x000fd80008000000 */
[----:B------:R-:W-:Y:S05]  /*14a0*/  @!P1 BRA `(.L_x_6) ;  /* 0x0000001000c09947 */ /* 0x000fea0003800000 */
[----:B------:R-:W-:Y:S02]  /*14b0*/  VIADD R2, R34, 0x20 ;  /* 0x0000002022027836 */ /* 0x000fe40000000000 */
[----:B------:R-:W-:Y:S02]  /*14c0*/  IMAD.MOV.U32 R0, RZ, RZ, R34 ;  /* 0x000000ffff007224 */ /* 0x000fe400078e0022 */
[----:B-----5:R-:W-:Y:S01]  /*14d0*/  IMAD.MOV.U32 R12, RZ, RZ, R8 ;  /* 0x000000ffff0c7224 */ /* 0x020fe200078e0008 */
[----:B------:R-:W-:Y:S01]  /*14e0*/  ISETP.GE.AND P1, PT, R2, R3, PT ;  /* 0x000000030200720c */ /* 0x000fe20003f26270 */
[----:B------:R-:W-:-:S12]  /*14f0*/  IMAD.MOV.U32 R17, RZ, RZ, R9 ;  /* 0x000000ffff117224 */ /* 0x000fd800078e0009 */
[----:B------:R-:W1:Y:S01]  /*1500*/  @!P1 LDC.64 R14, c[0x0][0x918] ;  /* 0x00024600ff0e9b82 */ /* 0x000e620000000a00 */
[----:B------:R-:W-:Y:S01]  /*1510*/  @!P1 VIADD R7, R0, 0x20 ;  /* 0x0000002000079836 */ /* 0x000fe20000000000 */
[----:B------:R-:W-:Y:S02]  /*1520*/  UIADD3 UR16, UP5, UR16, -0x1, URZ ;  /* 0xffffffff10107890 */ /* 0x000fe4000ffbe03f */
[----:B------:R-:W-:Y:S01]  /*1530*/  UIADD3 UR14, UP6, UR14, -0x1, URZ ;  /* 0xffffffff0e0e7890 */ /* 0x000fe2000ffde03f */
[----:B------:R-:W-:Y:S01]  /*1540*/  BSSY B0, `(.L_x_7) ;  /* 0x000004f000007945 */ /* 0x000fe20003800000 */
[----:B------:R-:W-:Y:S01]  /*1550*/  UIADD3.X UR17, UR17, -0x1, URZ, UP5, !UPT ;  /* 0xffffffff11117890 */ /* 0x000fe2000affe43f */
[----:B-1----:R-:W-:-:S05]  /*1560*/  @!P1 IMAD.WIDE R14, R7, 0xc, R14 ;  /* 0x0000000c070e9825 */ /* 0x002fca00078e020e */
[----:B------:R1:W5:Y:S04]  /*1570*/  @!P1 LDG.E R8, desc[UR38][R14.64] ;  /* 0x000000260e089981 */ /* 0x000368000c1e1900 */
[----:B------:R1:W5:Y:S01]  /*1580*/  @!P1 LDG.E R9, desc[UR38][R14.64+0x4] ;  /* 0x000004260e099981 */ /* 0x000362000c1e1900 */
[----:B------:R-:W-:Y:S01]  /*1590*/  ISETP.GE.AND P1, PT, R0, R3, PT ;  /* 0x000000030000720c */ /* 0x000fe20003f26270 */
[----:B------:R-:W-:Y:S01]  /*15a0*/  UIADD3.X UR15, UR15, -0x1, URZ, UP6, !UPT ;  /* 0xffffffff0f0f7890 */ /* 0x000fe2000b7fe43f */
[----:B------:R-:W-:Y:S01]  /*15b0*/  CS2R R6, SRZ ;  /* 0x0000000000067805 */ /* 0x000fe2000001ff00 */
[----:B------:R-:W-:Y:S01]  /*15c0*/  UIADD3 UR4, UR9, -0x1, URZ ;  /* 0xffffffff09047890 */ /* 0x000fe2000fffe03f */
[----:B------:R-:W-:Y:S01]  /*15d0*/  MOV R27, 0x7fffffff ;  /* 0x7fffffff001b7802 */ /* 0x000fe20000000f00 */
[----:B------:R-:W-:Y:S01]  /*15e0*/  UIADD3 UR5, UR10, -0x1, URZ ;  /* 0xffffffff0a057890 */ /* 0x000fe2000fffe03f */
[----:B------:R-:W-:-:S07]  /*15f0*/  IMAD.MOV.U32 R29, RZ, RZ, RZ ;  /* 0x000000ffff1d7224 */ /* 0x000fce00078e00ff */
[----:B-1----:R-:W-:Y:S05]  /*1600*/  @P1 BRA `(.L_x_8) ;  /* 0x0000000400081947 */ /* 0x002fea0003800000 */
[----:B------:R-:W-:Y:S02]  /*1610*/  PLOP3.LUT P3, PT, PT, PT, UP0, 0x80, 0x0 ;  /* 0x000000000000781c */ /* 0x000fe40003f6f008 */
[C---:B------:R-:W-:Y:S02]  /*1620*/  IADD3 R21, P2, R17.reuse, UR16, RZ ;  /* 0x0000001011157c10 */ /* 0x040fe4000ff5e0ff */
[C---:B------:R-:W-:Y:S02]  /*1630*/  IADD3 R23, P1, R12.reuse, UR14, RZ ;  /* 0x0000000e0c177c10 */ /* 0x040fe4000ff3e0ff */
[----:B------:R-:W-:Y:S02]  /*1640*/  LEA.HI.X.SX32 R22, R17, UR17, 0x1, P2 ;  /* 0x0000001111167c11 */ /* 0x000fe400090f0eff */
[----:B------:R-:W-:-:S05]  /*1650*/  LEA.HI.X.SX32 R12, R12, UR15, 0x1, P1 ;  /* 0x0000000f0c0c7c11 */ /* 0x000fca00088f0eff */
[----:B------:R-:W-:Y:S05]  /*1660*/  @!P3 BRA `(.L_x_9) ;  /* 0x000000000030b947 */ /* 0x000fea0003800000 */
[----:B------:R-:W-:Y:S02]  /*1670*/  ULDC UR6, c[0x0][0x8dc] ;  /* 0x0002370000067ab9 */ /* 0x000fe40000000800 */
[----:B------:R-:W-:-:S05]  /*1680*/  IADD3 R17, P1, R23, UR6, RZ ;  /* 0x0000000617117c10 */ /* 0x000fca000ff3e0ff */
[----:B------:R-:W-:-:S04]  /*1690*/  IMAD.X R23, RZ, RZ, R12, P1 ;  /* 0x000000ffff177224 */ /* 0x000fc800008e060c */
[----:B------:R-:W-:-:S04]  /*16a0*/  IMAD.WIDE.U32 R4, R23, UR20, RZ ;  /* 0x0000001417047c25 */ /* 0x000fc8000f8e00ff */
[----:B------:R-:W-:-:S04]  /*16b0*/  IMAD.WIDE.U32 R14, P1, R17, UR21, R4 ;  /* 0x00000015110e7c25 */ /* 0x000fc8000f820004 */
[----:B------:R-:W-:-:S04]  /*16c0*/  IMAD.WIDE.U32 R4, R17, UR20, RZ ;  /* 0x0000001411047c25 */ /* 0x000fc8000f8e00ff */
[----:B------:R-:W-:Y:S01]  /*16d0*/  IMAD.X R19, RZ, RZ, RZ, P1 ;  /* 0x000000ffff137224 */ /* 0x000fe200008e06ff */
[----:B------:R-:W-:Y:S01]  /*16e0*/  IADD3 RZ, P1, R5, R14, RZ ;  /* 0x0000000e05ff7210 */ /* 0x000fe20007f3e0ff */
[----:B------:R-:W-:-:S04]  /*16f0*/  IMAD.MOV.U32 R18, RZ, RZ, R15 ;  /* 0x000000ffff127224 */ /* 0x000fc800078e000f */
[----:B------:R-:W-:-:S04]  /*1700*/  IMAD.WIDE.U32.X R4, R23, UR21, R18, P1 ;  /* 0x0000001517047c25 */ /* 0x000fc800088e0412 */
[----:B------:R-:W-:Y:S02]  /*1710*/  IMAD.MOV.U32 R23, RZ, RZ, R4 ;  /* 0x000000ffff177224 */ /* 0x000fe400078e0004 */
[----:B------:R-:W-:-:S07]  /*1720*/  IMAD.MOV.U32 R12, RZ, RZ, R5 ;  /* 0x000000ffff0c7224 */ /* 0x000fce00078e0005 */
.L_x_9:
[----:B------:R-:W-:Y:S05]  /*1730*/  @!P0 BRA `(.L_x_10) ;  /* 0x0000000000308947 */ /* 0x000fea0003800000 */
[----:B------:R-:W-:Y:S02]  /*1740*/  ULDC UR6, c[0x0][0x8f4] ;  /* 0x00023d0000067ab9 */ /* 0x000fe40000000800 */
[----:B------:R-:W-:-:S05]  /*1750*/  IADD3 R17, P1, R21, UR6, RZ ;  /* 0x0000000615117c10 */ /* 0x000fca000ff3e0ff */
[----:B------:R-:W-:-:S04]  /*1760*/  IMAD.X R21, RZ, RZ, R22, P1 ;  /* 0x000000ffff157224 */ /* 0x000fc800008e0616 */
[----:B------:R-:W-:-:S04]  /*1770*/  IMAD.WIDE.U32 R4, R21, UR22, RZ ;  /* 0x0000001615047c25 */ /* 0x000fc8000f8e00ff */
[----:B------:R-:W-:-:S04]  /*1780*/  IMAD.WIDE.U32 R14, P1, R17, UR23, R4 ;  /* 0x00000017110e7c25 */ /* 0x000fc8000f820004 */
[----:B------:R-:W-:Y:S01]  /*1790*/  IMAD.WIDE.U32 R4, R17, UR22, RZ ;  /* 0x0000001611047c25 */ /* 0x000fe2000f8e00ff */
[----:B------:R-:W-:-:S03]  /*17a0*/  MOV R18, R15 ;  /* 0x0000000f00127202 */ /* 0x000fc60000000f00 */
[----:B------:R-:W-:Y:S01]  /*17b0*/  IMAD.X R19, RZ, RZ, RZ, P1 ;  /* 0x000000ffff137224 */ /* 0x000fe200008e06ff */
[----:B------:R-:W-:-:S05]  /*17c0*/  IADD3 RZ, P1, R5, R14, RZ ;  /* 0x0000000e05ff7210 */ /* 0x000fca0007f3e0ff */
[----:B------:R-:W-:-:S04]  /*17d0*/  IMAD.WIDE.U32.X R4, R21, UR23, R18, P1 ;  /* 0x0000001715047c25 */ /* 0x000fc800088e0412 */
[----:B------:R-:W-:Y:S02]  /*17e0*/  IMAD.MOV.U32 R21, RZ, RZ, R4 ;  /* 0x000000ffff157224 */ /* 0x000fe400078e0004 */
[----:B------:R-:W-:-:S07]  /*17f0*/  IMAD.MOV.U32 R22, RZ, RZ, R5 ;  /* 0x000000ffff167224 */ /* 0x000fce00078e0005 */
.L_x_10:
[----:B------:R-:W-:Y:S02]  /*1800*/  SHF.R.U64 R5, R23, UR26, R12 ;  /* 0x0000001a17057c19 */ /* 0x000fe4000800120c */
[----:B------:R-:W-:-:S03]  /*1810*/  SHF.R.U64 R4, R21, UR30, R22 ;  /* 0x0000001e15047c19 */ /* 0x000fc60008001216 */
[----:B------:R-:W-:Y:S02]  /*1820*/  VIADD R17, R5, UR4 ;  /* 0x0000000405117c36 */ /* 0x000fe40008000000 */
[----:B------:R-:W-:-:S03]  /*1830*/  VIADD R14, R4, UR5 ;  /* 0x00000005040e7c36 */ /* 0x000fc60008000000 */
[----:B------:R-:W-:Y:S02]  /*1840*/  IABS R15, R17 ;  /* 0x00000011000f7213 */ /* 0x000fe40000000000 */
[----:B------:R-:W-:-:S03]  /*1850*/  IABS R12, R14 ;  /* 0x0000000e000c7213 */ /* 0x000fc60000000000 */
[----:B------:R-:W-:-:S04]  /*1860*/  IMAD.HI.U32 R4, R15, UR13, RZ ;  /* 0x0000000d0f047c27 */ /* 0x000fc8000f8e00ff */
[----:B------:R-:W-:-:S04]  /*1870*/  IMAD.HI.U32 R5, R12, UR19, RZ ;  /* 0x000000130c057c27 */ /* 0x000fc8000f8e00ff */
[----:B------:R-:W-:Y:S01]  /*1880*/  IMAD R4, R4, UR31, R15 ;  /* 0x0000001f04047c24 */ /* 0x000fe2000f8e020f */
[----:B------:R-:W-:Y:S01]  /*1890*/  MOV R15, UR12 ;  /* 0x0000000c000f7c02 */ /* 0x000fe20008000f00 */
[----:B------:R-:W-:Y:S02]  /*18a0*/  IMAD R5, R5, UR32, R12 ;  /* 0x0000002005057c24 */ /* 0x000fe4000f8e020c */
[----:B------:R-:W-:Y:S01]  /*18b0*/  IMAD.U32 R12, RZ, RZ, UR33 ;  /* 0x00000021ff0c7e24 */ /* 0x000fe2000f8e00ff */
[----:B------:R-:W-:Y:S02]  /*18c0*/  ISETP.LT.U32.AND P1, PT, R4, UR28, PT ;  /* 0x0000001c04007c0c */ /* 0x000fe4000bf21070 */
[----:B------:R-:W-:-:S11]  /*18d0*/  ISETP.LT.U32.AND P2, PT, R5, UR27, PT ;  /* 0x0000001b05007c0c */ /* 0x000fd6000bf41070 */
[----:B------:R-:W-:Y:S01]  /*18e0*/  @!P1 VIADD R4, R4, -UR28 ;  /* 0x8000001c04049c36 */ /* 0x000fe20008000000 */
[----:B------:R-:W-:Y:S01]  /*18f0*/  ISETP.GE.AND P1, PT, R14, RZ, PT ;  /* 0x000000ff0e00720c */ /* 0x000fe20003f26270 */
[----:B------:R-:W-:Y:S01]  /*1900*/  @!P2 VIADD R5, R5, -UR27 ;  /* 0x8000001b0505ac36 */ /* 0x000fe20008000000 */
[----:B------:R-:W-:Y:S02]  /*1910*/  ISETP.GE.AND P2, PT, R17, RZ, PT ;  /* 0x000000ff1100720c */ /* 0x000fe40003f46270 */
[----:B------:R-:W-:Y:S02]  /*1920*/  ISETP.LT.U32.AND P3, PT, R4, UR28, PT ;  /* 0x0000001c04007c0c */ /* 0x000fe4000bf61070 */
[----:B------:R-:W-:-:S11]  /*1930*/  ISETP.LT.U32.AND P4, PT, R5, UR27, PT ;  /* 0x0000001b05007c0c */ /* 0x000fd6000bf81070 */
[----:B------:R-:W-:Y:S01]  /*1940*/  @!P3 VIADD R4, R4, -UR28 ;  /* 0x8000001c0404bc36 */ /* 0x000fe20008000000 */
[----:B------:R-:W-:Y:S01]  /*1950*/  PLOP3.LUT P3, PT, PT, PT, UP4, 0x80, 0x0 ;  /* 0x000000000000781c */ /* 0x000fe20003f6f048 */
[----:B------:R-:W-:Y:S01]  /*1960*/  @!P4 VIADD R5, R5, -UR27 ;  /* 0x8000001b0505cc36 */ /* 0x000fe20008000000 */
[----:B------:R-:W-:Y:S01]  /*1970*/  PLOP3.LUT P4, PT, PT, PT, UP2, 0x80, 0x0 ;  /* 0x000000000000781c */ /* 0x000fe20003f8f028 */
[----:B------:R-:W-:Y:S02]  /*1980*/  @!P2 IMAD.MOV R4, RZ, RZ, -R4 ;  /* 0x000000ffff04a224 */ /* 0x000fe400078e0a04 */
[----:B------:R-:W-:Y:S01]  /*1990*/  @!P1 IMAD.MOV R5, RZ, RZ, -R5 ;  /* 0x000000ffff059224 */ /* 0x000fe200078e0a05 */
[----:B------:R-:W-:Y:S02]  /*19a0*/  PLOP3.LUT P1, PT, PT, PT, UP3, 0x80, 0x0 ;  /* 0x000000000000781c */ /* 0x000fe40003f2f038 */
[----:B------:R-:W-:Y:S02]  /*19b0*/  SEL R4, R15, R4, !P3 ;  /* 0x000000040f047207 */ /* 0x000fe40005800000 */
[----:B------:R-:W-:-:S03]  /*19c0*/  SEL R5, R12, R5, !P4 ;  /* 0x000000050c057207 */ /* 0x000fc60006000000 */
[----:B------:R-:W-:Y:S02]  /*19d0*/  IMAD.IADD R12, R17, 0x1, -R4 ;  /* 0x00000001110c7824 */ /* 0x000fe400078e0a04 */
[----:B------:R-:W-:-:S04]  /*19e0*/  IMAD.IADD R5, R14, 0x1, -R5 ;  /* 0x000000010e057824 */ /* 0x000fc800078e0a05 */
[----:B------:R-:W-:Y:S01]  /*19f0*/  IMAD R27, R12, R5, RZ ;  /* 0x000000050c1b7224 */ /* 0x000fe200078e02ff */
[----:B------:R-:W-:-:S04]  /*1a00*/  SEL R4, R5, R12, !P1 ;  /* 0x0000000c05047207 */ /* 0x000fc80004800000 */
[----:B------:R-:W-:Y:S02]  /*1a10*/  SHF.R.S32.HI R5, RZ, 0x1f, R4 ;  /* 0x0000001fff057819 */ /* 0x000fe40000011404 */
[----:B------:R-:W-:-:S07]  /*1a20*/  SHF.R.S32.HI R29, RZ, 0x1f, R27 ;  /* 0x0000001fff1d7819 */ /* 0x000fce000001141b */
.L_x_8:
[----:B------:R-:W-:Y:S05]  /*1a30*/  BSYNC B0 ;  /* 0x0000000000007941 */ /* 0x000fea0003800000 */
.L_x_7:
[----:B------:R-:W1:Y:S01]  /*1a40*/  SHFL.UP PT, R14, R27, 0x1, RZ ;  /* 0x042000001b0e7989 */ /* 0x000e6200000e00ff */
[C---:B------:R-:W-:Y:S02]  /*1a50*/  ISETP.NE.AND P2, PT, R34.reuse, RZ, PT ;  /* 0x000000ff2200720c */ /* 0x040fe40003f45270 */
[C---:B------:R-:W-:Y:S01]  /*1a60*/  ISETP.GE.U32.AND P3, PT, R34.reuse, 0x2, PT ;  /* 0x000000022200780c */ /* 0x040fe20003f66070 */
[----:B------:R-:W2:Y:S01]  /*1a70*/  SHFL.UP PT, R12, R29, 0x1, RZ ;  /* 0x042000001d0c7989 */ /* 0x000ea200000e00ff */
[C---:B------:R-:W-:Y:S02]  /*1a80*/  ISETP.GE.U32.AND P4, PT, R34.reuse, 0x4, PT ;  /* 0x000000042200780c */ /* 0x040fe40003f86070 */
[C---:B------:R-:W-:Y:S02]  /*1a90*/  ISETP.GE.U32.AND P5, PT, R34.reuse, 0x8, PT ;  /* 0x000000082200780c */ /* 0x040fe40003fa6070 */
[----:B------:R-:W-:Y:S02]  /*1aa0*/  ISETP.GE.U32.AND P6, PT, R34, 0x10, PT ;  /* 0x000000102200780c */ /* 0x000fe40003fc6070 */
[----:B-1----:R-:W-:-:S02]  /*1ab0*/  SEL R14, R14, RZ, P2 ;  /* 0x000000ff0e0e7207 */ /* 0x002fc40001000000 */
[----:B--2---:R-:W-:Y:S02]  /*1ac0*/  SEL R12, R12, RZ, P2 ;  /* 0x000000ff0c0c7207 */ /* 0x004fe40001000000 */
[----:B------:R-:W-:-:S05]  /*1ad0*/  IADD3 R19, P1, R14, R27, RZ ;  /* 0x0000001b0e137210 */ /* 0x000fca0007f3e0ff */
[----:B------:R-:W-:Y:S01]  /*1ae0*/  IMAD.X R21, R12, 0x1, R29, P1 ;  /* 0x000000010c157824 */ /* 0x000fe200008e061d */
[----:B------:R-:W1:Y:S04]  /*1af0*/  SHFL.UP PT, R14, R19, 0x2, RZ ;  /* 0x04400000130e7989 */ /* 0x000e6800000e00ff */
[----:B------:R-:W2:Y:S01]  /*1b00*/  SHFL.UP PT, R12, R21, 0x2, RZ ;  /* 0x04400000150c7989 */ /* 0x000ea200000e00ff */
[----:B-1----:R-:W-:-:S04]  /*1b10*/  SEL R14, R14, RZ, P3 ;  /* 0x000000ff0e0e7207 */ /* 0x002fc80001800000 */
[----:B------:R-:W-:Y:S02]  /*1b20*/  IADD3 R15, P1, R14, R19, RZ ;  /* 0x000000130e0f7210 */ /* 0x000fe40007f3e0ff */
[----:B--2---:R-:W-:-:S03]  /*1b30*/  SEL R12, R12, RZ, P3 ;  /* 0x000000ff0c0c7207 */ /* 0x004fc60001800000 */
[----:B------:R-:W1:Y:S02]  /*1b40*/  SHFL.UP PT, R14, R15, 0x4, RZ ;  /* 0x048000000f0e7989 */ /* 0x000e6400000e00ff */
[----:B------:R-:W-:-:S05]  /*1b50*/  IMAD.X R17, R12, 0x1, R21, P1 ;  /* 0x000000010c117824 */ /* 0x000fca00008e0615 */
        /* <DEDUP_REMOVED lines=10> */
[----:B------:R-:W1:Y:S01]  /*1c00*/  SHFL.UP PT, R14, R15, 0x10, RZ ;  /* 0x060000000f0e7989 */ /* 0x000e6200000e00ff */
[----:B------:R-:W-:-:S05]  /*1c10*/  IADD3.X R17, R12, R21, RZ, P1, !PT ;  /* 0x000000150c117210 */ /* 0x000fca0000ffe4ff */
[----:B------:R-:W2:Y:S01]  /*1c20*/  SHFL.UP PT, R12, R17, 0x10, RZ ;  /* 0x06000000110c7989 */ /* 0x000ea200000e00ff */
[----:B-1----:R-:W-:-:S04]  /*1c30*/  SEL R14, R14, RZ, P6 ;  /* 0x000000ff0e0e7207 */ /* 0x002fc80003000000 */
[----:B------:R-:W-:Y:S02]  /*1c40*/  IADD3 R18, P1, R14, R15, RZ ;  /* 0x0000000f0e127210 */ /* 0x000fe40007f3e0ff */
[----:B--2---:R-:W-:-:S05]  /*1c50*/  SEL R12, R12, RZ, P6 ;  /* 0x000000ff0c0c7207 */ /* 0x004fca0003000000 */
[----:B------:R-:W-:Y:S01]  /*1c60*/  IMAD.X R19, R12, 0x1, R17, P1 ;  /* 0x000000010c137824 */ /* 0x000fe200008e0611 */
[----:B------:R-:W-:-:S04]  /*1c70*/  ISETP.GT.U32.AND P1, PT, R18, UR8, PT ;  /* 0x0000000812007c0c */ /* 0x000fc8000bf24070 */
[----:B------:R-:W-:-:S13]  /*1c80*/  ISETP.GT.U32.AND.EX P1, PT, R19, UR7, PT, P1 ;  /* 0x0000000713007c0c */ /* 0x000fda000bf24110 */
[----:B------:R-:W-:-:S04]  /*1c90*/  VOTE.ANY R12, PT, P1 ;  /* 0x00000000000c7806 */ /* 0x000fc800008e0100 */
[----:B------:R-:W-:-:S13]  /*1ca0*/  ISETP.NE.AND P1, PT, R12, RZ, PT ;  /* 0x000000ff0c00720c */ /* 0x000fda0003f25270 */
[----:B------:R-:W-:Y:S05]  /*1cb0*/  @P1 BRA `(.L_x_11) ;  /* 0x00000008006c1947 */ /* 0x000fea0003800000 */
[----:B------:R-:W1:Y:S01]  /*1cc0*/  LDC R3, c[0x0][0x910] ;  /* 0x00024400ff037b82 */ /* 0x000e620000000800 */
[----:B------:R-:W-:Y:S01]  /*1cd0*/  ULDC UR19, c[0x0][0x8f4] ;  /* 0x00023d0000137ab9 */ /* 0x000fe20000000800 */
[----:B------:R-:W-:Y:S01]  /*1ce0*/  ULDC UR6, c[0x0][0x8dc] ;  /* 0x0002370000067ab9 */ /* 0x000fe20000000800 */
[----:B------:R-:W-:Y:S01]  /*1cf0*/  ULDC UR22, c[0x0][0x8d8] ;  /* 0x0002360000167ab9 */ /* 0x000fe20000000800 */
[----:B------:R-:W-:Y:S01]  /*1d00*/  ULDC UR23, c[0x0][0x8f0] ;  /* 0x00023c0000177ab9 */ /* 0x000fe20000000800 */
[----:B------:R-:W-:Y:S01]  /*1d10*/  ULDC.64 UR12, c[0x0][0x8d0] ;  /* 0x00023400000c7ab9 */ /* 0x000fe20000000a00 */
[----:B------:R-:W-:-:S05]  /*1d20*/  ULDC.64 UR20, c[0x0][0x8e8] ;  /* 0x00023a0000147ab9 */ /* 0x000fca0000000a00 */
.L_x_16:
[----:B------:R-:W-:Y:S02]  /*1d30*/  IMAD.MOV.U32 R0, RZ, RZ, R2 ;  /* 0x000000ffff007224 */ /* 0x000fe400078e0002 */
[----:B------:R-:W-:Y:S02]  /*1d40*/  VIADD R2, R2, 0x20 ;  /* 0x0000002002027836 */ /* 0x000fe40000000000 */
[----:B-----5:R-:W-:Y:S02]  /*1d50*/  IMAD.MOV.U32 R12, RZ, RZ, R8 ;  /* 0x000000ffff0c7224 */ /* 0x020fe400078e0008 */
[----:B------:R-:W-:Y:S01]  /*1d60*/  IMAD.MOV.U32 R17, RZ, RZ, R9 ;  /* 0x000000ffff117224 */ /* 0x000fe200078e0009 */
[----:B-1----:R-:W-:-:S13]  /*1d70*/  ISETP.GE.AND P1, PT, R2, R3, PT ;  /* 0x000000030200720c */ /* 0x002fda0003f26270 */
[----:B------:R-:W1:Y:S01]  /*1d80*/  @!P1 LDC.64 R6, c[0x0][0x918] ;  /* 0x00024600ff069b82 */ /* 0x000e620000000a00 */
[----:B------:R-:W-:Y:S01]  /*1d90*/  @!P1 VIADD R15, R0, 0x20 ;  /* 0x00000020000f9836 */ /* 0x000fe20000000000 */
[----:B------:R-:W-:Y:S01]  /*1da0*/  BSSY B0, `(.L_x_12) ;  /* 0x0000065000007945 */ /* 0x000fe20003800000 */
[----:B------:R-:W-:Y:S02]  /*1db0*/  IMAD.MOV.U32 R27, RZ, RZ, 0x7fffffff ;  /* 0x7fffffffff1b7424 */ /* 0x000fe400078e00ff */
[----:B-1----:R-:W-:-:S05]  /*1dc0*/  @!P1 IMAD.WIDE R14, R15, 0xc, R6 ;  /* 0x0000000c0f0e9825 */ /* 0x002fca00078e0206 */
[----:B------:R1:W5:Y:S04]  /*1dd0*/  @!P1 LDG.E R8, desc[UR38][R14.64] ;  /* 0x000000260e089981 */ /* 0x000368000c1e1900 */
[----:B------:R1:W5:Y:S01]  /*1de0*/  @!P1 LDG.E R9, desc[UR38][R14.64+0x4] ;  /* 0x000004260e099981 */ /* 0x000362000c1e1900 */
[----:B------:R-:W-:Y:S01]  /*1df0*/  ISETP.GE.AND P1, PT, R0, R3, PT ;  /* 0x000000030000720c */ /* 0x000fe20003f26270 */
[----:B------:R-:W-:Y:S02]  /*1e00*/  IMAD.MOV.U32 R29, RZ, RZ, RZ ;  /* 0x000000ffff1d7224 */ /* 0x000fe400078e00ff */
[----:B------:R1:W2:Y:S04]  /*1e10*/  SHFL.IDX PT, R6, R19, 0x1f, 0x1f ;  /* 0x03e01f0013067f89 */ /* 0x0002a800000e0000 */
[----:B------:R1:W3:Y:S06]  /*1e20*/  SHFL.IDX PT, R7, R18, 0x1f, 0x1f ;  /* 0x03e01f0012077f89 */ /* 0x0002ec00000e0000 */
[----:B------:R-:W-:Y:S05]  /*1e30*/  @P1 BRA `(.L_x_13) ;  /* 0x00000004006c1947 */ /* 0x000fea0003800000 */
[----:B------:R-:W-:Y:S02]  /*1e40*/  IABS R25, R11 ;  /* 0x0000000b00197213 */ /* 0x000fe40000000000 */
[C---:B------:R-:W-:Y:S02]  /*1e50*/  IADD3 R21, P1, R12.reuse, UR14, RZ ;  /* 0x0000000e0c157c10 */ /* 0x040fe4000ff3e0ff */
[----:B------:R-:W4:Y:S02]  /*1e60*/  I2F.RP R4, R25 ;  /* 0x0000001900047306 */ /* 0x000f240000209400 */
[----:B------:R-:W-:Y:S02]  /*1e70*/  LEA.HI.X.SX32 R22, R12, UR15, 0x1, P1 ;  /* 0x0000000f0c167c11 */ /* 0x000fe400088f0eff */
[----:B------:R-:W-:-:S04]  /*1e80*/  IADD3 R12, P1, R17, UR16, RZ ;  /* 0x00000010110c7c10 */ /* 0x000fc8000ff3e0ff */
[----:B------:R-:W-:Y:S02]  /*1e90*/  LEA.HI.X.SX32 R17, R17, UR17, 0x1, P1 ;  /* 0x0000001111117c11 */ /* 0x000fe400088f0eff */
[----:B------:R-:W-:Y:S01]  /*1ea0*/  PLOP3.LUT P1, PT, PT, PT, UP0, 0x80, 0x0 ;  /* 0x000000000000781c */ /* 0x000fe20003f2f008 */
[----:B----4-:R-:W4:Y:S02]  /*1eb0*/  MUFU.RCP R4, R4 ;  /* 0x0000000400047308 */ /* 0x010f240000001000 */
[----:B----4-:R-:W-:-:S06]  /*1ec0*/  IADD3 R5, R4, 0xffffffe, RZ ;  /* 0x0ffffffe04057810 */ /* 0x010fcc0007ffe0ff */
[----:B------:R-:W4:Y:S02]  /*1ed0*/  F2I.FTZ.U32.TRUNC.NTZ R27, R5 ;  /* 0x00000005001b7305 */ /* 0x000f24000021f000 */
[----:B----4-:R-:W-:Y:S02]  /*1ee0*/  IMAD.MOV R24, RZ, RZ, -R27 ;  /* 0x000000ffff187224 */ /* 0x010fe400078e0a1b */
[----:B------:R-:W-:Y:S05]  /*1ef0*/  @!P1 BRA `(.L_x_14) ;  /* 0x00000000002c9947 */ /* 0x000fea0003800000 */
[----:B------:R-:W-:-:S05]  /*1f00*/  IADD3 R21, P1, R21, UR6, RZ ;  /* 0x0000000615157c10 */ /* 0x000fca000ff3e0ff */
[----:B------:R-:W-:-:S04]  /*1f10*/  IMAD.X R23, RZ, RZ, R22, P1 ;  /* 0x000000ffff177224 */ /* 0x000fc800008e0616 */
[----:B------:R-:W-:-:S04]  /*1f20*/  IMAD.WIDE.U32 R4, R23, UR12, RZ ;  /* 0x0000000c17047c25 */ /* 0x000fc8000f8e00ff */
[----:B-1----:R-:W-:-:S04]  /*1f30*/  IMAD.WIDE.U32 R14, P1, R21, UR13, R4 ;  /* 0x0000000d150e7c25 */ /* 0x002fc8000f820004 */
[----:B------:R-:W-:-:S04]  /*1f40*/  IMAD.WIDE.U32 R4, R21, UR12, RZ ;  /* 0x0000000c15047c25 */ /* 0x000fc8000f8e00ff */
[----:B------:R-:W-:Y:S01]  /*1f50*/  IMAD.X R19, RZ, RZ, RZ, P1 ;  /* 0x000000ffff137224 */ /* 0x000fe200008e06ff */
[----:B------:R-:W-:Y:S01]  /*1f60*/  IADD3 RZ, P1, R5, R14, RZ ;  /* 0x0000000e05ff7210 */ /* 0x000fe20007f3e0ff */
[----:B------:R-:W-:-:S04]  /*1f70*/  IMAD.MOV.U32 R18, RZ, RZ, R15 ;  /* 0x000000ffff127224 */ /* 0x000fc800078e000f */
[----:B------:R-:W-:-:S04]  /*1f80*/  IMAD.WIDE.U32.X R4, R23, UR13, R18, P1 ;  /* 0x0000000d17047c25 */ /* 0x000fc800088e0412 */
[----:B------:R-:W-:Y:S02]  /*1f90*/  IMAD.MOV.U32 R21, RZ, RZ, R4 ;  /* 0x000000ffff157224 */ /* 0x000fe400078e0004 */
[----:B------:R-:W-:-:S07]  /*1fa0*/  IMAD.MOV.U32 R22, RZ, RZ, R5 ;  /* 0x000000ffff167224 */ /* 0x000fce00078e0005 */
.L_x_14:
[----:B------:R-:W-:Y:S05]  /*1fb0*/  @!P0 BRA `(.L_x_15) ;  /* 0x00000000002c8947 */ /* 0x000fea0003800000 */
[----:B------:R-:W-:-:S05]  /*1fc0*/  IADD3 R23, P1, R12, UR19, RZ ;  /* 0x000000130c177c10 */ /* 0x000fca000ff3e0ff */
[----:B------:R-:W-:-:S04]  /*1fd0*/  IMAD.X R17, RZ, RZ, R17, P1 ;  /* 0x000000ffff117224 */ /* 0x000fc800008e0611 */
[----:B------:R-:W-:-:S04]  /*1fe0*/  IMAD.WIDE.U32 R4, R17, UR20, RZ ;  /* 0x0000001411047c25 */ /* 0x000fc8000f8e00ff */
[----:B-1----:R-:W-:-:S04]  /*1ff0*/  IMAD.WIDE.U32 R14, P1, R23, UR21, R4 ;  /* 0x00000015170e7c25 */ /* 0x002fc8000f820004 */
[----:B------:R-:W-:Y:S01]  /*2000*/  IMAD.WIDE.U32 R4, R23, UR20, RZ ;  /* 0x0000001417047c25 */ /* 0x000fe2000f8e00ff */
[----:B------:R-:W-:-:S03]  /*2010*/  MOV R18, R15 ;  /* 0x0000000f00127202 */ /* 0x000fc60000000f00 */
[----:B------:R-:W-:Y:S01]  /*2020*/  IMAD.X R19, RZ, RZ, RZ, P1 ;  /* 0x000000ffff137224 */ /* 0x000fe200008e06ff */
[----:B------:R-:W-:-:S05]  /*2030*/  IADD3 RZ, P1, R5, R14, RZ ;  /* 0x0000000e05ff7210 */ /* 0x000fca0007f3e0ff */
[----:B------:R-:W-:-:S04]  /*2040*/  IMAD.WIDE.U32.X R4, R17, UR21, R18, P1 ;  /* 0x0000001511047c25 */ /* 0x000fc800088e0412 */
[----:B------:R-:W-:Y:S02]  /*2050*/  IMAD.MOV.U32 R12, RZ, RZ, R4 ;  /* 0x000000ffff0c7224 */ /* 0x000fe400078e0004 */
[----:B------:R-:W-:-:S07]  /*2060*/  IMAD.MOV.U32 R17, RZ, RZ, R5 ;  /* 0x000000ffff117224 */ /* 0x000fce00078e0005 */
.L_x_15:
[----:B------:R-:W-:Y:S01]  /*2070*/  SHF.R.U64 R12, R12, UR23, R17 ;  /* 0x000000170c0c7c19 */ /* 0x000fe20008001211 */
[----:B------:R-:W-:Y:S01]  /*2080*/  IMAD.MOV.U32 R4, RZ, RZ, R24 ;  /* 0x000000ffff047224 */ /* 0x000fe200078e0018 */
[----:B------:R-:W-:Y:S02]  /*2090*/  IABS R5, R11 ;  /* 0x0000000b00057213 */ /* 0x000fe40000000000 */
[-C--:B-1----:R-:W-:Y:S01]  /*20a0*/  IABS R18, R10.reuse ;  /* 0x0000000a00127213 */ /* 0x082fe20000000000 */
[----:B------:R-:W-:Y:S01]  /*20b0*/  VIADD R15, R12, UR5 ;  /* 0x000000050c0f7c36 */ /* 0x000fe20008000000 */
[----:B------:R-:W-:Y:S01]  /*20c0*/  SHF.R.U64 R21, R21, UR22, R22 ;  /* 0x0000001615157c19 */ /* 0x000fe20008001216 */
[----:B------:R-:W-:Y:S01]  /*20d0*/  IMAD R12, R4, R25, RZ ;  /* 0x00000019040c7224 */ /* 0x000fe200078e02ff */
[----:B------:R-:W-:Y:S01]  /*20e0*/  IABS R23, R10 ;  /* 0x0000000a00177213 */ /* 0x000fe20000000000 */
[----:B------:R-:W-:Y:S01]  /*20f0*/  IMAD.MOV R17, RZ, RZ, -R5 ;  /* 0x000000ffff117224 */ /* 0x000fe200078e0a05 */
[----:B------:R-:W-:Y:S01]  /*2100*/  IABS R14, R15 ;  /* 0x0000000f000e7213 */ /* 0x000fe20000000000 */
[----:B------:R-:W-:-:S02]  /*2110*/  IMAD.MOV.U32 R4, RZ, RZ, RZ ;  /* 0x000000ffff047224 */ /* 0x000fc400078e00ff */
[----:B------:R-:W-:Y:S02]  /*2120*/  IMAD.MOV.U32 R5, RZ, RZ, R27 ;  /* 0x000000ffff057224 */ /* 0x000fe400078e001b */
[----:B------:R-:W-:Y:S01]  /*2130*/  IMAD.HI.U32 R4, R27, R12, R4 ;  /* 0x0000000c1b047227 */ /* 0x000fe200078e0004 */
[----:B------:R-:W-:Y:S02]  /*2140*/  MOV R12, R17 ;  /* 0x00000011000c7202 */ /* 0x000fe40000000f00 */
[----:B------:R-:W1:Y:S01]  /*2150*/  I2F.RP R17, R18 ;  /* 0x0000001200117306 */ /* 0x000e620000209400 */
[----:B------:R-:W-:Y:S02]  /*2160*/  IMAD.MOV.U32 R5, RZ, RZ, R14 ;  /* 0x000000ffff057224 */ /* 0x000fe400078e000e */
[----:B------:R-:W-:Y:S02]  /*2170*/  VIADD R14, R21, UR4 ;  /* 0x00000004150e7c36 */ /* 0x000fe40008000000 */
[----:B------:R-:W-:-:S03]  /*2180*/  IMAD.HI.U32 R4, R4, R5, RZ ;  /* 0x0000000504047227 */ /* 0x000fc600078e00ff */
[----:B------:R-:W-:Y:S01]  /*2190*/  IABS R21, R14 ;  /* 0x0000000e00157213 */ /* 0x000fe20000000000 */
[----:B------:R-:W-:-:S05]  /*21a0*/  IMAD R12, R4, R12, R5 ;  /* 0x0000000c040c7224 */ /* 0x000fca00078e0205 */
[----:B------:R-:W-:Y:S01]  /*21b0*/  ISETP.GT.U32.AND P1, PT, R25, R12, PT ;  /* 0x0000000c1900720c */ /* 0x000fe20003f24070 */
[----:B-1----:R-:W1:-:S12]  /*21c0*/  MUFU.RCP R17, R17 ;  /* 0x0000001100117308 */ /* 0x002e580000001000 */
[----:B------:R-:W-:Y:S02]  /*21d0*/  @!P1 IMAD.IADD R12, R12, 0x1, -R25 ;  /* 0x000000010c0c9824 */ /* 0x000fe400078e0a19 */
[----:B-1----:R-:W-:Y:S02]  /*21e0*/  VIADD R4, R17, 0xffffffe ;  /* 0x0ffffffe11047836 */ /* 0x002fe40000000000 */
[----:B------:R-:W-:Y:S02]  /*21f0*/  IMAD.MOV R17, RZ, RZ, -R23 ;  /* 0x000000ffff117224 */ /* 0x000fe400078e0a17 */
[----:B------:R1:W4:Y:S02]  /*2200*/  F2I.FTZ.U32.TRUNC.NTZ R5, R4 ;  /* 0x0000000400057305 */ /* 0x000324000021f000 */
[----:B-1----:R-:W-:Y:S02]  /*2210*/  IMAD.MOV.U32 R4, RZ, RZ, RZ ;  /* 0x000000ffff047224 */ /* 0x002fe400078e00ff */
[----:B----4-:R-:W-:-:S04]  /*2220*/  IMAD.MOV R19, RZ, RZ, -R5 ;  /* 0x000000ffff137224 */ /* 0x010fc800078e0a05 */
[----:B------:R-:W-:-:S04]  /*2230*/  IMAD R19, R19, R18, RZ ;  /* 0x0000001213137224 */ /* 0x000fc800078e02ff */
[----:B------:R-:W-:-:S04]  /*2240*/  IMAD.HI.U32 R22, R5, R19, R4 ;  /* 0x0000001305167227 */ /* 0x000fc800078e0004 */
[----:B------:R-:W-:-:S04]  /*2250*/  IMAD.MOV.U32 R5, RZ, RZ, R21 ;  /* 0x000000ffff057224 */ /* 0x000fc800078e0015 */
[----:B------:R-:W-:-:S04]  /*2260*/  IMAD.HI.U32 R4, R22, R5, RZ ;  /* 0x0000000516047227 */ /* 0x000fc800078e00ff */
[----:B------:R-:W-:-:S05]  /*2270*/  IMAD R5, R4, R17, R5 ;  /* 0x0000001104057224 */ /* 0x000fca00078e0205 */
[----:B------:R-:W-:-:S13]  /*2280*/  ISETP.GT.U32.AND P1, PT, R18, R5, PT ;  /* 0x000000051200720c */ /* 0x000fda0003f24070 */
[----:B------:R-:W-:Y:S01]  /*2290*/  @!P1 IMAD.IADD R5, R5, 0x1, -R18 ;  /* 0x0000000105059824 */ /* 0x000fe200078e0a12 */
[----:B------:R-:W-:-:S13]  /*22a0*/  ISETP.GT.U32.AND P1, PT, R25, R12, PT ;  /* 0x0000000c1900720c */ /* 0x000fda0003f24070 */
[----:B------:R-:W-:Y:S02]  /*22b0*/  @!P1 IADD3 R12, R12, -R25, RZ ;  /* 0x800000190c0c9210 */ /* 0x000fe40007ffe0ff */
[----:B------:R-:W-:-:S03]  /*22c0*/  ISETP.GT.U32.AND P1, PT, R18, R5, PT ;  /* 0x000000051200720c */ /* 0x000fc60003f24070 */
[----:B------:R-:W-:-:S10]  /*22d0*/  IMAD.MOV.U32 R4, RZ, RZ, R12 ;  /* 0x000000ffff047224 */ /* 0x000fd400078e000c */
[----:B------:R-:W-:Y:S01]  /*22e0*/  @!P1 IMAD.IADD R5, R5, 0x1, -R18 ;  /* 0x0000000105059824 */ /* 0x000fe200078e0a12 */
[----:B------:R-:W-:-:S13]  /*22f0*/  ISETP.GE.AND P1, PT, R15, RZ, PT ;  /* 0x000000ff0f00720c */ /* 0x000fda0003f26270 */
[----:B------:R-:W-:Y:S01]  /*2300*/  @!P1 IMAD.MOV R4, RZ, RZ, -R4 ;  /* 0x000000ffff049224 */ /* 0x000fe200078e0a04 */
[----:B------:R-:W-:-:S13]  /*2310*/  ISETP.GE.AND P1, PT, R14, RZ, PT ;  /* 0x000000ff0e00720c */ /* 0x000fda0003f26270 */
[----:B------:R-:W-:Y:S01]  /*2320*/  @!P1 IMAD.MOV R5, RZ, RZ, -R5 ;  /* 0x000000ffff059224 */ /* 0x000fe200078e0a05 */
[----:B------:R-:W-:-:S13]  /*2330*/  ISETP.NE.AND P1, PT, RZ, UR10, PT ;  /* 0x0000000aff007c0c */ /* 0x000fda000bf25270 */
[----:B------:R-:W-:Y:S02]  /*2340*/  @!P1 LOP3.LUT R4, RZ, UR10, RZ, 0x33, !PT ;  /* 0x0000000aff049c12 */ /* 0x000fe4000f8e33ff */
[----:B------:R-:W-:-:S03]  /*2350*/  ISETP.NE.AND P1, PT, RZ, UR9, PT ;  /* 0x00000009ff007c0c */ /* 0x000fc6000bf25270 */
[----:B------:R-:W-:-:S10]  /*2360*/  IMAD.IADD R4, R15, 0x1, -R4 ;  /* 0x000000010f047824 */ /* 0x000fd400078e0a04 */
[----:B------:R-:W-:Y:S02]  /*2370*/  @!P1 LOP3.LUT R5, RZ, UR9, RZ, 0x33, !PT ;  /* 0x00000009ff059c12 */ /* 0x000fe4000f8e33ff */
[----:B------:R-:W-:-:S03]  /*2380*/  PLOP3.LUT P1, PT, PT, PT, UP3, 0x80, 0x0 ;  /* 0x000000000000781c */ /* 0x000fc60003f2f038 */
[----:B------:R-:W-:-:S04]  /*2390*/  IMAD.IADD R5, R14, 0x1, -R5 ;  /* 0x000000010e057824 */ /* 0x000fc800078e0a05 */
[CC--:B------:R-:W-:Y:S01]  /*23a0*/  IMAD R27, R4.reuse, R5.reuse, RZ ;  /* 0x00000005041b7224 */ /* 0x0c0fe200078e02ff */
[----:B------:R-:W-:-:S04]  /*23b0*/  SEL R15, R4, R5, !P1 ;  /* 0x00000005040f7207 */ /* 0x000fc80004800000 */
[--C-:B------:R-:W-:Y:S01]  /*23c0*/  SHF.R.S32.HI R5, RZ, 0x1f, R15.reuse ;  /* 0x0000001fff057819 */ /* 0x100fe2000001140f */
[----:B------:R-:W-:Y:S01]  /*23d0*/  IMAD.MOV.U32 R4, RZ, RZ, R15 ;  /* 0x000000ffff047224 */ /* 0x000fe200078e000f */
[----:B------:R-:W-:-:S07]  /*23e0*/  SHF.R.S32.HI R29, RZ, 0x1f, R27 ;  /* 0x0000001fff1d7819 */ /* 0x000fce000001141b */
.L_x_13:
[----:B------:R-:W-:Y:S05]  /*23f0*/  BSYNC B0 ;  /* 0x0000000000007941 */ /* 0x000fea0003800000 */
.L_x_12:
[----:B-1----:R-:W1:Y:S04]  /*2400*/  SHFL.UP PT, R14, R27, 0x1, RZ ;  /* 0x042000001b0e7989 */ /* 0x002e6800000e00ff */
[----:B------:R-:W4:Y:S01]  /*2410*/  SHFL.UP PT, R12, R29, 0x1, RZ ;  /* 0x042000001d0c7989 */ /* 0x000f2200000e00ff */
[----:B-1----:R-:W-:Y:S02]  /*2420*/  SEL R14, R14, RZ, P2 ;  /* 0x000000ff0e0e7207 */ /* 0x002fe40001000000 */
[----:B----4-:R-:W-:Y:S02]  /*2430*/  SEL R12, R12, RZ, P2 ;  /* 0x000000ff0c0c7207 */ /* 0x010fe40001000000 */
[----:B------:R-:W-:-:S05]  /*2440*/  IADD3 R17, P1, R14, R27, RZ ;  /* 0x0000001b0e117210 */ /* 0x000fca0007f3e0ff */
[----:B------:R-:W-:Y:S01]  /*2450*/  IMAD.X R25, R12, 0x1, R29, P1 ;  /* 0x000000010c197824 */ /* 0x000fe200008e061d */
[----:B------:R-:W1:Y:S04]  /*2460*/  SHFL.UP PT, R14, R17, 0x2, RZ ;  /* 0x04400000110e7989 */ /* 0x000e6800000e00ff */
[----:B------:R-:W4:Y:S01]  /*2470*/  SHFL.UP PT, R12, R25, 0x2, RZ ;  /* 0x04400000190c7989 */ /* 0x000f2200000e00ff */
[----:B-1----:R-:W-:Y:S02]  /*2480*/  SEL R14, R14, RZ, P3 ;  /* 0x000000ff0e0e7207 */ /* 0x002fe40001800000 */
[----:B----4-:R-:W-:Y:S02]  /*2490*/  SEL R12, R12, RZ, P3 ;  /* 0x000000ff0c0c7207 */ /* 0x010fe40001800000 */
[----:B------:R-:W-:-:S04]  /*24a0*/  IADD3 R19, P1, R14, R17, RZ ;  /* 0x000000110e137210 */ /* 0x000fc80007f3e0ff */
[----:B------:R-:W-:Y:S01]  /*24b0*/  IADD3.X R23, R12, R25, RZ, P1, !PT ;  /* 0x000000190c177210 */ /* 0x000fe20000ffe4ff */
[----:B------:R-:W1:Y:S04]  /*24c0*/  SHFL.UP PT, R14, R19, 0x4, RZ ;  /* 0x04800000130e7989 */ /* 0x000e6800000e00ff */
        /* <DEDUP_REMOVED lines=17> */
[----:B---3--:R-:W-:-:S05]  /*25e0*/  IADD3 R18, P1, R14, R7, RZ ;  /* 0x000000070e127210 */ /* 0x008fca0007f3e0ff */
[----:B--2---:R-:W-:Y:S01]  /*25f0*/  IMAD.X R19, R15, 0x1, R6, P1 ;  /* 0x000000010f137824 */ /* 0x004fe200008e0606 */
[----:B------:R-:W-:-:S04]  /*2600*/  ISETP.GT.U32.AND P1, PT, R18, UR8, PT ;  /* 0x0000000812007c0c */ /* 0x000fc8000bf24070 */
[----:B------:R-:W-:-:S13]  /*2610*/  ISETP.GT.U32.AND.EX P1, PT, R19, UR7, PT, P1 ;  /* 0x0000000713007c0c */ /* 0x000fda000bf24110 */
[----:B------:R-:W-:-:S04]  /*2620*/  VOTE.ANY R12, PT, P1 ;  /* 0x00000000000c7806 */ /* 0x000fc800008e0100 */
[----:B------:R-:W-:-:S13]  /*2630*/  ISETP.NE.AND P1, PT, R12, RZ, PT ;  /* 0x000000ff0c00720c */ /* 0x000fda0003f25270 */
[----:B------:R-:W-:Y:S05]  /*2640*/  @!P1 BRA `(.L_x_16) ;  /* 0xfffffff400b89947 */ /* 0x000fea000383ffff */
[----:B------:R-:W-:Y:S02]  /*2650*/  IMAD.MOV.U32 R18, RZ, RZ, R14 ;  /* 0x000000ffff127224 */ /* 0x000fe400078e000e */
[----:B------:R-:W-:-:S07]  /*2660*/  IMAD.MOV.U32 R19, RZ, RZ, R15 ;  /* 0x000000ffff137224 */ /* 0x000fce00078e000f */
.L_x_11:
[----:B------:R-:W1:Y:S08]  /*2670*/  BREV R12, R12 ;  /* 0x0000000c000c7301 */ /* 0x000e700000000000 */
[----:B-1----:R-:W1:Y:S02]  /*2680*/  FLO.U32.SH R17, R12 ;  /* 0x0000000c00117300 */ /* 0x002e6400000e0400 */
[----:B-1----:R-:W1:Y:S02]  /*2690*/  SHFL.IDX PT, R0, R0, R17, 0x1f ;  /* 0x00001f1100007589 */ /* 0x002e6400000e0000 */
[----:B-1----:R-:W-:-:S13]  /*26a0*/  R2UR UR4, R0 ;  /* 0x00000000000472ca */ /* 0x002fda00000e0000 */
[----:B------:R-:W-:-:S05]  /*26b0*/  VIADD R2, R34, UR4 ;  /* 0x0000000422027c36 */ /* 0x000fca0008000000 */
[----:B------:R-:W-:-:S13]  /*26c0*/  ISETP.GE.AND P1, PT, R2, R3, PT ;  /* 0x000000030200720c */ /* 0x000fda0003f26270 */
[----:B------:R-:W1:Y:S02]  /*26d0*/  @!P1 LDC.64 R14, c[0x0][0x918] ;  /* 0x00024600ff0e9b82 */ /* 0x000e640000000a00 */
[----:B-1----:R-:W-:-:S05]  /*26e0*/  @!P1 IMAD.WIDE R14, R2, 0xc, R14 ;  /* 0x0000000c020e9825 */ /* 0x002fca00078e020e */
[----:B-----5:R1:W5:Y:S04]  /*26f0*/  @!P1 LDG.E R8, desc[UR38][R14.64] ;  /* 0x000000260e089981 */ /* 0x020368000c1e1900 */
[----:B------:R1:W5:Y:S01]  /*2700*/  @!P1 LDG.E R9, desc[UR38][R14.64+0x4] ;  /* 0x000004260e099981 */ /* 0x000362000c1e1900 */
[----:B------:R-:W-:-:S03]  /*2710*/  IADD3 R2, P1, P2, R18, R7, -R27 ;  /* 0x0000000712027210 */ /* 0x000fc60007a3e81b */
[----:B------:R-:W-:Y:S01]  /*2720*/  SHFL.IDX PT, R7, R29, R17, 0x1f ;  /* 0x00001f111d077589 */ /* 0x000fe200000e0000 */
[----:B------:R-:W-:-:S03]  /*2730*/  IADD3.X R18, R19, R6, ~R29, P1, P2 ;  /* 0x0000000613127210 */ /* 0x000fc60000fe4c1d */
[----:B------:R-:W2:Y:S04]  /*2740*/  SHFL.IDX PT, R2, R2, R17, 0x1f ;  /* 0x00001f1102027589 */ /* 0x000ea800000e0000 */
[----:B------:R-:W3:Y:S04]  /*2750*/  SHFL.IDX PT, R18, R18, R17, 0x1f ;  /* 0x00001f1112127589 */ /* 0x000ee800000e0000 */
[----:B------:R1:W4:Y:S04]  /*2760*/  SHFL.IDX PT, R6, R27, R17, 0x1f ;  /* 0x00001f111b067589 */ /* 0x00032800000e0000 */
[----:B------:R1:W1:Y:S04]  /*2770*/  SHFL.IDX PT, R5, R5, R17, 0x1f ;  /* 0x00001f1105057589 */ /* 0x00026800000e0000 */
[----:B------:R1:W1:Y:S01]  /*2780*/  SHFL.IDX PT, R4, R4, R17, 0x1f ;  /* 0x00001f1104047589 */ /* 0x00026200000e0000 */
[----:B--2---:R-:W-:-:S02]  /*2790*/  R2UR UR5, R2 ;  /* 0x00000000020572ca */ /* 0x004fc400000e0000 */
[----:B---3--:R-:W-:-:S15]  /*27a0*/  R2UR UR6, R18 ;  /* 0x00000000120672ca */ /* 0x008fde00000e0000 */
.L_x_6:
[----:B------:R-:W-:Y:S01]  /*27b0*/  ISETP.LE.AND P1, PT, R3, UR4, PT ;  /* 0x0000000403007c0c */ /* 0x000fe2000bf23270 */
[----:B-1----:R-:W-:Y:S01]  /*27c0*/  IMAD.MOV.U32 R17, RZ, RZ, -0x1 ;  /* 0xffffffffff117424 */ /* 0x002fe200078e00ff */
[----:B------:R-:W-:-:S11]  /*27d0*/  MOV R18, 0xffffffff ;  /* 0xffffffff00127802 */ /* 0x000fd60000000f00 */
[----:B------:R-:W-:Y:S05]  /*27e0*/  @P1 BRA `(.L_x_5) ;  /* 0x0000000400041947 */ /* 0x000fea0003800000 */
[----:B------:R-:W-:Y:S01]  /*27f0*/  UIADD3 UR14, UP2, -UR5, UR8, URZ ;  /* 0x00000008050e7290 */ /* 0x000fe2000ff5e13f */
[----:B------:R-:W1:Y:S01]  /*2800*/  S2UR UR17, SR_CTAID.Y ;  /* 0x00000000001179c3 */ /* 0x000e620000002600 */
[----:B------:R-:W-:Y:S01]  /*2810*/  ULDC UR16, c[0x0][0x8c0] ;  /* 0x0002300000107ab9 */ /* 0x000fe20000000800 */
[----:B------:R-:W-:Y:S01]  /*2820*/  ULDC UR20, c[0x0][0x8b0] ;  /* 0x00022c0000147ab9 */ /* 0x000fe20000000800 */
[----:B------:R-:W-:Y:S01]  /*2830*/  UIADD3.X UR11, ~UR6, UR7, URZ, UP2, !UPT ;  /* 0x00000007060b7290 */ /* 0x000fe200097fe53f */
[--C-:B------:R-:W-:Y:S01]  /*2840*/  SHF.R.U32.HI R23, RZ, UR20, R5.reuse ;  /* 0x00000014ff177c19 */ /* 0x100fe20008011605 */
[----:B------:R-:W-:Y:S01]  /*2850*/  ULDC UR19, c[0x0][0x904] ;  /* 0x0002410000137ab9 */ /* 0x000fe20000000800 */
[----:B------:R-:W-:Y:S01]  /*2860*/  ULDC UR12, c[0x0][0x8a8] ;  /* 0x00022a00000c7ab9 */ /* 0x000fe20000000800 */
[----:B------:R-:W-:Y:S01]  /*2870*/  USHF.R.U32.HI UR15, URZ, UR16, UR11 ;  /* 0x000000103f0f7299 */ /* 0x000fe2000801160b */
[----:B------:R-:W-:Y:S01]  /*2880*/  SHF.R.U64 R16, R4, UR20, R5 ;  /* 0x0000001404107c19 */ /* 0x000fe20008001205 */
[----:B------:R-:W-:-:S02]  /*2890*/  USHF.R.U64 UR14, UR14, UR16, UR11 ;  /* 0x000000100e0e7299 */ /* 0x000fc4000800120b */
[----:B------:R-:W-:Y:S02]  /*28a0*/  USHF.R.U32.HI UR13, URZ, UR20, UR15 ;  /* 0x000000143f0d7299 */ /* 0x000fe4000801160f */
[----:B------:R-:W-:Y:S02]  /*28b0*/  UIADD3 UR12, UR12, -0x1, URZ ;  /* 0xffffffff0c0c7890 */ /* 0x000fe4000fffe03f */
[----:B------:R-:W-:Y:S02]  /*28c0*/  USHF.R.U32.HI UR21, URZ, UR19, UR13 ;  /* 0x000000133f157299 */ /* 0x000fe4000801160d */
[----:B------:R-:W-:Y:S02]  /*28d0*/  USHF.R.U64 UR15, UR14, UR20, UR15 ;  /* 0x000000140e0f7299 */ /* 0x000fe4000800120f */
[----:B------:R-:W-:Y:S02]  /*28e0*/  ULOP3.LUT UR14, UR14, UR12, URZ, 0xc0, !UPT ;  /* 0x0000000c0e0e7292 */ /* 0x000fe4000f8ec03f */
[----:B------:R-:W-:Y:S01]  /*28f0*/  LOP3.LUT R0, R23, UR21, RZ, 0xfc, !PT ;  /* 0x0000001517007c12 */ /* 0x000fe2000f8efcff */
[----:B------:R-:W-:-:S02]  /*2900*/  USHF.R.U64 UR13, UR15, UR19, UR13 ;  /* 0x000000130f0d7299 */ /* 0x000fc4000800120d */
[----:B-1----:R-:W-:Y:S01]  /*2910*/  USEL UR11, UR42, UR17, !UP3 ;  /* 0x000000112a0b7287 */ /* 0x002fe2000d800000 */
[----:B------:R-:W-:-:S13]  /*2920*/  ISETP.NE.U32.AND P1, PT, R0, RZ, PT ;  /* 0x000000ff0000720c */ /* 0x000fda0003f25070 */
[----:B------:R-:W-:Y:S05]  /*2930*/  @!P1 BRA `(.L_x_17) ;  /* 0x0000000000149947 */ /* 0x000fea0003800000 */
[----:B------:R-:W-:-:S07]  /*2940*/  MOV R12, 0x2960 ;  /* 0x00002960000c7802 */ /* 0x000fce0000000f00 */
[----:B----45:R-:W-:Y:S05]  /*2950*/  CALL.REL.NOINC `($__internal_0_$__cuda_sm20_div_u64) ;  /* 0x000000cc00307944 */ /* 0x030fea0003c00000 */
[----:B------:R-:W-:-:S04]  /*2960*/  IMAD.MOV R12, RZ, RZ, -R0 ;  /* 0x000000ffff0c7224 */ /* 0x000fc800078e0a00 */
[----:B------:R-:W-:Y:S01]  /*2970*/  IMAD R12, R16, R12, UR13 ;  /* 0x0000000d100c7e24 */ /* 0x000fe2000f8e020c */
[----:B------:R-:W-:Y:S06]  /*2980*/  BRA `(.L_x_18) ;  /* 0x0000000000507947 */ /* 0x000fec0003800000 */
.L_x_17:
[----:B------:R-:W1:Y:S01]  /*2990*/  I2F.U32.RP R0, R16 ;  /* 0x0000001000007306 */ /* 0x000e620000209000 */
[----:B------:R-:W-:-:S07]  /*29a0*/  ISETP.NE.U32.AND P3, PT, R16, RZ, PT ;  /* 0x000000ff1000720c */ /* 0x000fce0003f65070 */
[----:B-1----:R-:W1:Y:S02]  /*29b0*/  MUFU.RCP R0, R0 ;  /* 0x0000000000007308 */ /* 0x002e640000001000 */
[----:B-1----:R-:W-:-:S06]  /*29c0*/  VIADD R2, R0, 0xffffffe ;  /* 0x0ffffffe00027836 */ /* 0x002fcc0000000000 */
[----:B------:R1:W2:Y:S02]  /*29d0*/  F2I.FTZ.U32.TRUNC.NTZ R3, R2 ;  /* 0x0000000200037305 */ /* 0x0002a4000021f000 */
[----:B-1----:R-:W-:Y:S02]  /*29e0*/  IMAD.MOV.U32 R2, RZ, RZ, RZ ;  /* 0x000000ffff027224 */ /* 0x002fe400078e00ff */
[----:B--2---:R-:W-:-:S04]  /*29f0*/  IMAD.MOV R15, RZ, RZ, -R3 ;  /* 0x000000ffff0f7224 */ /* 0x004fc800078e0a03 */
[----:B------:R-:W-:-:S04]  /*2a00*/  IMAD R15, R15, R16, RZ ;  /* 0x000000100f0f7224 */ /* 0x000fc800078e02ff */
[----:B------:R-:W-:-:S06]  /*2a10*/  IMAD.HI.U32 R3, R3, R15, R2 ;  /* 0x0000000f03037227 */ /* 0x000fcc00078e0002 */
[----:B------:R-:W-:-:S04]  /*2a20*/  IMAD.HI.U32 R0, R3, UR13, RZ ;  /* 0x0000000d03007c27 */ /* 0x000fc8000f8e00ff */
[----:B------:R-:W-:-:S04]  /*2a30*/  IMAD.MOV R3, RZ, RZ, -R0 ;  /* 0x000000ffff037224 */ /* 0x000fc800078e0a00 */
[----:B------:R-:W-:-:S05]  /*2a40*/  IMAD R3, R16, R3, UR13 ;  /* 0x0000000d10037e24 */ /* 0x000fca000f8e0203 */
[----:B------:R-:W-:-:S13]  /*2a50*/  ISETP.GE.U32.AND P1, PT, R3, R16, PT ;  /* 0x000000100300720c */ /* 0x000fda0003f26070 */
[----:B------:R-:W-:Y:S02]  /*2a60*/  @P1 IMAD.IADD R3, R3, 0x1, -R16 ;  /* 0x0000000103031824 */ /* 0x000fe400078e0a10 */
[----:B------:R-:W-:-:S03]  /*2a70*/  @P1 VIADD R0, R0, 0x1 ;  /* 0x0000000100001836 */ /* 0x000fc60000000000 */
[----:B------:R-:W-:-:S13]  /*2a80*/  ISETP.GE.U32.AND P2, PT, R3, R16, PT ;  /* 0x000000100300720c */ /* 0x000fda0003f46070 */
[----:B------:R-:W-:Y:S01]  /*2a90*/  @P2 VIADD R0, R0, 0x1 ;  /* 0x0000000100002836 */ /* 0x000fe20000000000 */
[----:B------:R-:W-:-:S04]  /*2aa0*/  @!P3 LOP3.LUT R0, RZ, R16, RZ, 0x33, !PT ;  /* 0x00000010ff00b212 */ /* 0x000fc800078e33ff */
[----:B------:R-:W-:-:S05]  /*2ab0*/  IADD3 R12, -R0, RZ, RZ ;  /* 0x000000ff000c7210 */ /* 0x000fca0007ffe1ff */
[----:B------:R-:W-:-:S07]  /*2ac0*/  IMAD R12, R16, R12, UR13 ;  /* 0x0000000d100c7e24 */ /* 0x000fce000f8e020c */
.L_x_18:
[----:B------:R-:W1:Y:S01]  /*2ad0*/  LDC R15, c[0x0][0x8a8] ;  /* 0x00022a00ff0f7b82 */ /* 0x000e620000000800 */
[----:B------:R-:W-:Y:S01]  /*2ae0*/  ULDC UR13, c[0x0][0x904] ;  /* 0x00024100000d7ab9 */ /* 0x000fe20000000800 */
[----:B------:R-:W-:Y:S01]  /*2af0*/  UMOV UR12, 0xffffffff ;  /* 0xffffffff000c7882 */ /* 0x000fe20000000000 */
[----:B------:R-:W-:Y:S01]  /*2b00*/  PLOP3.LUT P1, PT, PT, PT, UP3, 0x80, 0x0 ;  /* 0x000000000000781c */ /* 0x000fe20003f2f038 */
[----:B------:R-:W-:-:S04]  /*2b10*/  USHF.L.U32 UR12, UR12, UR13, URZ ;  /* 0x0000000d0c0c7299 */ /* 0x000fc8000800063f */
[----:B------:R-:W2:Y:S02]  /*2b20*/  LDC R17, c[0x0][0x8b8] ;  /* 0x00022e00ff117b82 */ /* 0x000ea40000000800 */
[----:B------:R-:W-:Y:S01]  /*2b30*/  LOP3.LUT R2, RZ, UR12, RZ, 0x33, !PT ;  /* 0x0000000cff027c12 */ /* 0x000fe2000f8e33ff */
[----:B------:R-:W-:Y:S02]  /*2b40*/  UMOV UR12, 0x1 ;  /* 0x00000001000c7882 */ /* 0x000fe40000000000 */
[----:B------:R-:W-:Y:S01]  /*2b50*/  USHF.L.U32 UR12, UR12, UR13, URZ ;  /* 0x0000000d0c0c7299 */ /* 0x000fe2000800063f */
[----:B------:R-:W-:Y:S02]  /*2b60*/  LOP3.LUT R3, R2, UR15, RZ, 0xc0, !PT ;  /* 0x0000000f02037c12 */ /* 0x000fe4000f8ec0ff */
[----:B------:R-:W-:Y:S02]  /*2b70*/  @P1 IMAD.U32 R18, RZ, RZ, UR4 ;  /* 0x00000004ff121e24 */ /* 0x000fe4000f8e00ff */
[----:B------:R-:W-:-:S02]  /*2b80*/  @!P1 IMAD.U32 R18, RZ, RZ, UR4 ;  /* 0x00000004ff129e24 */ /* 0x000fc4000f8e00ff */
[----:B------:R-:W-:Y:S02]  /*2b90*/  IMAD R0, R0, UR12, R3 ;  /* 0x0000000c00007c24 */ /* 0x000fe4000f8e0203 */
[----:B-1----:R-:W-:-:S04]  /*2ba0*/  IMAD R12, R12, R15, UR14 ;  /* 0x0000000e0c0c7e24 */ /* 0x002fc8000f8e020f */
[----:B------:R-:W-:Y:S02]  /*2bb0*/  @P1 IMAD.MOV.U32 R16, RZ, RZ, R12 ;  /* 0x000000ffff101224 */ /* 0x000fe400078e000c */
[----:B--2---:R-:W-:Y:S01]  /*2bc0*/  IMAD R17, R0, R17, UR11 ;  /* 0x0000000b00117e24 */ /* 0x004fe2000f8e0211 */
[----:B------:R-:W-:-:S03]  /*2bd0*/  UMOV UR11, 0x1 ;  /* 0x00000001000b7882 */ /* 0x000fc60000000000 */
[----:B------:R-:W-:Y:S02]  /*2be0*/  @!P1 IMAD.MOV.U32 R16, RZ, RZ, R17 ;  /* 0x000000ffff109224 */ /* 0x000fe400078e0011 */
[----:B------:R-:W-:-:S07]  /*2bf0*/  @!P1 IMAD.MOV.U32 R17, RZ, RZ, R12 ;  /* 0x000000ffff119224 */ /* 0x000fce00078e000c */
.L_x_5:
[----:B------:R-:W-:-:S13]  /*2c00*/  ISETP.NE.AND P1, PT, RZ, UR11, PT ;  /* 0x0000000bff007c0c */ /* 0x000fda000bf25270 */
[----:B------:R-:W-:Y:S05]  /*2c10*/  @!P1 EXIT ;  /* 0x000000000000994d */ /* 0x000fea0003800000 */
[----:B------:R-:W1:Y:S02]  /*2c20*/  LDC.64 R24, c[0x0][0x290] ;  /* 0x0000a400ff187b82 */ /* 0x000e640000000a00 */
[----:B-1----:R-:W-:-:S05]  /*2c30*/  IMAD.WIDE R14, R18, 0xc, R24 ;  /* 0x0000000c120e7825 */ /* 0x002fca00078e0218 */
[----:B------:R1:W5:Y:S01]  /*2c40*/  LDG.E R19, desc[UR38][R14.64+0x8] ;  /* 0x000008260e137981 */ /* 0x000362000c1e1900 */
[----:B------:R-:W-:Y:S01]  /*2c50*/  UISETP.NE.AND UP2, UPT, UR18, 0x2, UPT ;  /* 0x000000021200788c */ /* 0x000fe2000bf45270 */
[----:B------:R-:W2:Y:S01]  /*2c60*/  S2UR UR58, SR_CgaCtaId ;  /* 0x00000000003a79c3 */ /* 0x000ea20000008800 */
[----:B------:R-:W-:Y:S01]  /*2c70*/  UMOV UR40, URZ ;  /* 0x0000003f00287c82 */ /* 0x000fe20008000000 */
[----:B------:R-:W-:Y:S01]  /*2c80*/  UMOV UR41, URZ ;  /* 0x0000003f00297c82 */ /* 0x000fe20008000000 */
[--C-:B------:R-:W-:Y:S01]  /*2c90*/  SHF.R.S32.HI R23, RZ, 0x1f, R18.reuse ;  /* 0x0000001fff177819 */ /* 0x100fe20000011412 */
[----:B------:R-:W-:Y:S01]  /*2ca0*/  IMAD.MOV.U32 R2, RZ, RZ, RZ ;  /* 0x000000ffff027224 */ /* 0x000fe200078e00ff */
[----:B------:R-:W-:Y:S01]  /*2cb0*/  PLOP3.LUT P1, PT, PT, PT, UP2, 0x80, 0x0 ;  /* 0x000000000000781c */ /* 0x000fe20003f2f028 */
[----:B------:R-:W-:-:S12]  /*2cc0*/  IMAD.MOV.U32 R22, RZ, RZ, R18 ;  /* 0x000000ffff167224 */ /* 0x000fd800078e0012 */
[----:B-1----:R-:W-:Y:S05]  /*2cd0*/  @P1 BRA `(.L_x_19) ;  /* 0x0000000000a01947 */ /* 0x002fea0003800000 */
[----:B-----5:R-:W-:Y:S01]  /*2ce0*/  R2UR UR11, R19 ;  /* 0x00000000130b72ca */ /* 0x020fe200000e0000 */
[----:B------:R-:W-:-:S04]  /*2cf0*/  ULOP3.LUT UR13, UR59, 0x1, URZ, 0xfc, !UPT ;  /* 0x000000013b0d7892 */ /* 0x000fc8000f8efc3f */
[----:B------:R-:W-:-:S06]  /*2d00*/  UISETP.NE.AND UP2, UPT, UR13, 0x3, UPT ;  /* 0x000000030d00788c */ /* 0x000fcc000bf45270 */
[----:B------:R-:W-:Y:S02]  /*2d10*/  PLOP3.LUT P2, PT, PT, PT, UP2, 0x80, 0x0 ;  /* 0x000000000000781c */ /* 0x000fe40003f4f028 */
[----:B------:R-:W-:-:S04]  /*2d20*/  UIADD3 UR11, UR11, 0x7f, URZ ;  /* 0x0000007f0b0b7890 */ /* 0x000fc8000fffe03f */
[----:B------:R-:W-:-:S04]  /*2d30*/  USHF.R.S32.HI UR12, URZ, 0x1f, UR11 ;  /* 0x0000001f3f0c7899 */ /* 0x000fc8000801140b */
[----:B------:R-:W-:-:S04]  /*2d40*/  ULEA.HI UR12, UR12, UR11, URZ, 0x7 ;  /* 0x0000000b0c0c7291 */ /* 0x000fc8000f8f383f */
[----:B------:R-:W-:Y:S01]  /*2d50*/  USHF.R.S32.HI UR40, URZ, 0x7, UR12 ;  /* 0x000000073f287899 */ /* 0x000fe2000801140c */
[----:B------:R-:W-:Y:S11]  /*2d60*/  @!P2 BRA `(.L_x_20) ;  /* 0x000000000004a947 */ /* 0x000ff60003800000 */
[----:B--2---:R-:W-:Y:S01]  /*2d70*/  BPT.TRAP 0x1 ;  /* 0x000000040000795c */ /* 0x004fe20000300000 */
.L_x_20:
[----:B------:R-:W-:Y:S01]  /*2d80*/  UMOV UR11, 0x400 ;  /* 0x00000400000b7882 */ /* 0x000fe20000000000 */
[----:B------:R-:W-:Y:S01]  /*2d90*/  SHF.L.U32 R0, RZ, 0x1f, RZ ;  /* 0x0000001fff007819 */ /* 0x000fe200000006ff */
[----:B--2---:R-:W-:-:S09]  /*2da0*/  ULEA UR11, UR58, UR11, 0x18 ;  /* 0x0000000b3a0b7291 */ /* 0x004fd2000f8ec03f */
[----:B------:R-:W1:Y:S02]  /*2db0*/  SYNCS.PHASECHK.TRANS64.TRYWAIT P1, [UR11+0x34400], R0 ;  /* 0x03440000ff0075a7 */ /* 0x000e64000802014b */
[----:B-1----:R-:W-:Y:S05]  /*2dc0*/  @!P1 BRA `(.L_x_21) ;  /* 0x000000b400989947 */ /* 0x002fea0003800000 */
.L_x_272:
[----:B------:R-:W2:Y:S01]  /*2dd0*/  LDS.128 R16, [UR11+0x34550] ;  /* 0x0345500bff107984 */ /* 0x000ea20008000c00 */
[----:B------:R-:W-:Y:S01]  /*2de0*/  @!PT LDS RZ, [RZ] ;  /* 0x00000000fffff984 */ /* 0x000fe20000000800 */
[----:B------:R-:W-:Y:S01]  /*2df0*/  @!PT LDS RZ, [RZ] ;  /* 0x00000000fffff984 */ /* 0x000fe20000000800 */
[----:B------:R-:W-:Y:S01]  /*2e00*/  @!PT LDS RZ, [RZ] ;  /* 0x00000000fffff984 */ /* 0x000fe20000000800 */
[----:B------:R-:W-:Y:S01]  /*2e10*/  @!PT LDS RZ, [RZ] ;  /* 0x00000000fffff984 */ /* 0x000fe20000000800 */
[----:B------:R3:W-:Y:S06]  /*2e20*/  MEMBAR.ALL.CTA ;  /* 0x0000000000007992 */ /* 0x0007ec0000008000 */
[----:B---3--:R-:W3:Y:S01]  /*2e30*/  FENCE.VIEW.ASYNC.S ;  /* 0x00000000000073c6 */ /* 0x008ee20000000000 */
[----:B------:R-:W-:Y:S05]  /*2e40*/  @!P2 BRA `(.L_x_22) ;  /* 0x000000000004a947 */ /* 0x000fea0003800000 */
[----:B------:R-:W-:Y:S01]  /*2e50*/  BPT.TRAP 0x1 ;  /* 0x000000040000795c */ /* 0x000fe20000300000 */
.L_x_22:
[----:B------:R-:W-:Y:S01]  /*2e60*/  UIADD3 UR11, UR11, 0x34440, URZ ;  /* 0x000344400b0b7890 */ /* 0x000fe2000fffe03f */
[----:B--2---:R-:W-:-:S03]  /*2e70*/  ISETP.NE.AND P1, PT, R19, RZ, PT ;  /* 0x000000ff1300720c */ /* 0x004fc60003f25270 */
[----:B------:R-:W-:-:S09]  /*2e80*/  UPRMT UR11, UR58, 0x654, UR11 ;  /* 0x000006543a0b7896 */ /* 0x000fd2000800000b */
[----:B---3--:R-:W-:Y:S01]  /*2e90*/  SYNCS.ARRIVE.TRANS64.RED.A1T0 RZ, [UR11], RZ ;  /* 0x000000ffffff79a7 */ /* 0x008fe2000810040b */
[----:B------:R-:W-:Y:S05]  /*2ea0*/  @!P1 EXIT ;  /* 0x000000000000994d */ /* 0x000fea0003800000 */
[----:B------:R-:W-:-:S05]  /*2eb0*/  IMAD.WIDE R14, R18, 0xc, R24 ;  /* 0x0000000c120e7825 */ /* 0x000fca00078e0218 */
[----:B------:R3:W5:Y:S01]  /*2ec0*/  LDG.E R19, desc[UR38][R14.64+0x8] ;  /* 0x000008260e137981 */ /* 0x000762000c1e1900 */
[----:B------:R-:W-:Y:S01]  /*2ed0*/  UISETP.GE.U32.AND UP2, UPT, UR40, 0x6, UPT ;  /* 0x000000062800788c */ /* 0x000fe2000bf46070 */
[----:B------:R-:W-:Y:S01]  /*2ee0*/  SHF.R.S32.HI R23, RZ, 0x1f, R18 ;  /* 0x0000001fff177819 */ /* 0x000fe20000011412 */
[----:B------:R-:W-:Y:S01]  /*2ef0*/  UIMAD.WIDE.U32 UR12, UR40, -0x55555555, URZ ;  /* 0xaaaaaaab280c78a5 */ /* 0x000fe2000f8e003f */
[----:B------:R-:W-:Y:S01]  /*2f00*/  IMAD.MOV.U32 R2, RZ, RZ, 0x1 ;  /* 0x00000001ff027424 */ /* 0x000fe200078e00ff */
[----:B------:R-:W-:Y:S01]  /*2f10*/  MOV R22, R18 ;  /* 0x0000001200167202 */ /* 0x000fe20000000f00 */
[----:B------:R-:W-:Y:S01]  /*2f20*/  UMOV UR41, URZ ;  /* 0x0000003f00297c82 */ /* 0x000fe20008000000 */
[----:B------:R-:W-:-:S04]  /*2f30*/  USHF.R.U32.HI UR12, URZ, 0x2, UR13 ;  /* 0x000000023f0c7899 */ /* 0x000fc8000801160d */
[----:B------:R-:W-:Y:S02]  /*2f40*/  UIMAD UR40, UR12, -0x6, UR40 ;  /* 0xfffffffa0c2878a4 */ /* 0x000fe4000f8e0228 */
[----:B---3--:R-:W-:-:S12]  /*2f50*/  @UP2 ULOP3.LUT UR41, UR12, 0x1, URZ, 0xc0, !UPT ;  /* 0x000000010c292892 */ /* 0x008fd8000f8ec03f */
.L_x_19:
[----:B------:R-:W-:-:S04]  /*2f60*/  IMAD.WIDE.U32 R14, R22, 0xc, R24 ;  /* 0x0000000c160e7825 */ /* 0x000fc800078e0018 */
[----:B-1----:R-:W-:-:S04]  /*2f70*/  IMAD R3, R23, 0xc, RZ ;  /* 0x0000000c17037824 */ /* 0x002fc800078e02ff */
[----:B------:R-:W-:-:S05]  /*2f80*/  IMAD.IADD R15, R15, 0x1, R3 ;  /* 0x000000010f0f7824 */ /* 0x000fca00078e0203 */
[----:B------:R1:W5:Y:S04]  /*2f90*/  LDG.E R3, desc[UR38][R14.64+0x4] ;  /* 0x000004260e037981 */ /* 0x000368000c1e1900 */
[----:B------:R1:W5:Y:S01]  /*2fa0*/  LDG.E R0, desc[UR38][R14.64] ;  /* 0x000000260e007981 */ /* 0x000362000c1e1900 */
[----:B------:R-:W-:-:S13]  /*2fb0*/  PLOP3.LUT P1, PT, PT, PT, UP1, 0x80, 0x0 ;  /* 0x000000000000781c */ /* 0x000fda0003f2f018 */
[----:B-1----:R-:W-:Y:S05]  /*2fc0*/  @!P1 BRA `(.L_x_23) ;  /* 0x0000005800389947 */ /* 0x002fea0003800000 */
[----:B------:R-:W-:-:S06]  /*2fd0*/  UISETP.GT.U32.AND UP0, UPT, UR29, 0x1, UPT ;  /* 0x000000011d00788c */ /* 0x000fcc000bf04070 */
[----:B------:R-:W-:-:S13]  /*2fe0*/  PLOP3.LUT P0, PT, PT, PT, UP0, 0x80, 0x0 ;  /* 0x000000000000781c */ /* 0x000fda0003f0f008 */
[----:B--2---:R-:W-:Y:S05]  /*2ff0*/  @P0 EXIT ;  /* 0x000000000000094d */ /* 0x004fea0003800000 */
.L_x_24:
[----:B------:R-:W-:-:S08]  /*3000*/  NOP ;  /* 0x0000000000007918 */ /* 0x000fd00000000000 */
[----:B------:R-:W1:Y:S02]  /*3010*/  USETMAXREG.TRY_ALLOC.CTAPOOL UP0, 0xe8 ;  /* 0x000000e8000079c8 */ /* 0x000e640008000600 */
[----:B-1----:R-:W-:-:S13]  /*3020*/  PLOP3.LUT P0, PT, PT, PT, UP0, 0x80, 0x0 ;  /* 0x000000000000781c */ /* 0x002fda0003f0f008 */
[----:B------:R-:W-:Y:S05]  /*3030*/  @!P0 BRA `(.L_x_24) ;  /* 0xfffffffc00f08947 */ /* 0x000fea000383ffff */
[----:B------:R-:W1:Y:S01]  /*3040*/  SHFL.IDX PT, R13, R13, RZ, 0x1f ;  /* 0x00001fff0d0d7589 */ /* 0x000e6200000e0000 */
[----:B------:R-:W2:Y:S01]  /*3050*/  S2UR UR4, SR_CTAID.Y ;  /* 0x00000000000479c3 */ /* 0x000ea20000002600 */
[----:B------:R-:W-:Y:S01]  /*3060*/  UMOV UR36, URZ ;  /* 0x0000003f00247c82 */ /* 0x000fe20008000000 */
[----:B------:R-:W-:Y:S01]  /*3070*/  UMOV UR37, URZ ;  /* 0x0000003f00257c82 */ /* 0x000fe20008000000 */
[----:B-1----:R-:W-:Y:S01]  /*3080*/  LOP3.LUT P0, RZ, R13, 0x3, RZ, 0xc0, !PT ;  /* 0x000000030dff7812 */ /* 0x002fe2000780c0ff */
[----:B--2---:R-:W-:-:S12]  /*3090*/  UIMAD UR4, UR4, UR60, UR42 ;  /* 0x0000003c040472a4 */ /* 0x004fd8000f8e022a */
[----:B------:R-:W-:Y:S05]  /*30a0*/  @P0 BRA `(.L_x_25) ;  /* 0x0000000000a40947 */ /* 0x000fea0003800000 */
[----:B------:R-:W-:Y:S01]  /*30b0*/  ELECT P0, URZ, PT ;  /* 0x00000000003f782f */ /* 0x000fe20003800000 */
[----:B------:R-:W-:-:S12]  /*30c0*/  BSSY B0, `(.L_x_26) ;  /* 0x0000020000007945 */ /* 0x000fd80003800000 */
[----:B------:R-:W-:Y:S05]  /*30d0*/  @!P0 BRA `(.L_x_27) ;  /* 0x0000000000788947 */ /* 0x000fea0003800000 */
[----:B------:R-:W1:Y:S01]  /*30e0*/  S2UR UR6, SR_CgaCtaId ;  /* 0x00000000000679c3 */ /* 0x000e620000008800 */
[----:B------:R-:W-:Y:S01]  /*30f0*/  UISETP.NE.AND UP0, UPT, UR18, 0x1, UPT ;  /* 0x000000011200788c */ /* 0x000fe2000bf05270 */
[----:B------:R-:W-:-:S06]  /*3100*/  UMOV UR5, 0x400 ;  /* 0x0000040000057882 */ /* 0x000fcc0000000000 */
[----:B------:R-:W2:Y:S08]  /*3110*/  LDC.64 R4, c[0x0][0x700] ;  /* 0x0001c000ff047b82 */ /* 0x000eb00000000a00 */
[----:B----4-:R-:W2:Y:S08]  /*3120*/  LDC.64 R6, c[0x0][0x708] ;  /* 0x0001c200ff067b82 */ /* 0x010eb00000000a00 */
[----:B-----5:R-:W3:Y:S01]  /*3130*/  LDC.64 R8, c[0x0][0x710] ;  /* 0x0001c400ff087b82 */ /* 0x020ee20000000a00 */
[----:B-1----:R-:W-:-:S04]  /*3140*/  ULEA UR5, UR6, UR5, 0x18 ;  /* 0x0000000506057291 */ /* 0x002fc8000f8ec03f */
[----:B------:R-:W-:Y:S02]  /*3150*/  UIADD3 UR6, UR5, 0x80, URZ ;  /* 0x0000008005067890 */ /* 0x000fe4000fffe03f */
[----:B------:R-:W-:Y:S01]  /*3160*/  @!UP0 UIADD3 UR6, UR5, URZ, URZ ;  /* 0x0000003f05068290 */ /* 0x000fe2000fffe03f */
[----:B------:R-:W3:Y:S08]  /*3170*/  LDC.64 R10, c[0x0][0x718] ;  /* 0x0001c600ff0a7b82 */ /* 0x000ef00000000a00 */
[----:B------:R-:W1:Y:S01]  /*3180*/  LDC.64 R12, c[0x0][0x720] ;  /* 0x0001c800ff0c7b82 */ /* 0x000e620000000a00 */
[----:B--2---:R2:W-:Y:S07]  /*3190*/  STS.128 [UR6+0x34780], R4 ;  /* 0x03478004ff007988 */ /* 0x0045ee0008000c06 */
[----:B------:R-:W1:Y:S08]  /*31a0*/  LDC.64 R14, c[0x0][0x728] ;  /* 0x0001ca00ff0e7b82 */ /* 0x000e700000000a00 */
[----:B------:R-:W4:Y:S01]  /*31b0*/  LDC.64 R20, c[0x0][0x730] ;  /* 0x0001cc00ff147b82 */ /* 0x000f220000000a00 */
[----:B---3--:R2:W-:Y:S07]  /*31c0*/  STS.128 [UR6+0x34790], R8 ;  /* 0x03479008ff007988 */ /* 0x0085ee0008000c06 */
[----:B------:R-:W4:Y:S08]  /*31d0*/  LDC.64 R22, c[0x0][0x738] ;  /* 0x0001ce00ff167b82 */ /* 0x000f300000000a00 */
[----:B------:R-:W3:Y:S01]  /*31e0*/  LDC.64 R24, c[0x0][0x740] ;  /* 0x0001d000ff187b82 */ /* 0x000ee20000000a00 */
[----:B-1----:R2:W-:Y:S07]  /*31f0*/  STS.128 [UR6+0x347a0], R12 ;  /* 0x0347a00cff007988 */ /* 0x0025ee0008000c06 */
[----:B------:R-:W3:Y:S08]  /*3200*/  LDC.64 R26, c[0x0][0x748] ;  /* 0x0001d200ff1a7b82 */ /* 0x000ef00000000a00 */
[----:B------:R-:W1:Y:S01]  /*3210*/  LDC.64 R28, c[0x0][0x750] ;  /* 0x0001d400ff1c7b82 */ /* 0x000e620000000a00 */
[----:B----4-:R2:W-:Y:S07]  /*3220*/  STS.128 [UR6+0x347b0], R20 ;  /* 0x0347b014ff007988 */ /* 0x0105ee0008000c06 */
[----:B------:R-:W1:Y:S08]  /*3230*/  LDC.64 R30, c[0x0][0x758] ;  /* 0x0001d600ff1e7b82 */ /* 0x000e700000000a00 */
[----:B------:R-:W4:Y:S01]  /*3240*/  LDC.64 R36, c[0x0][0x760] ;  /* 0x0001d800ff247b82 */ /* 0x000f220000000a00 */
[----:B---3--:R2:W-:Y:S07]  /*3250*/  STS.128 [UR6+0x347c0], R24 ;  /* 0x0347c018ff007988 */ /* 0x0085ee0008000c06 */
[----:B------:R-:W4:Y:S08]  /*3260*/  LDC.64 R38, c[0x0][0x768] ;  /* 0x0001da00ff267b82 */ /* 0x000f300000000a00 */
[----:B------:R-:W3:Y:S01]  /*3270*/  LDC.64 R40, c[0x0][0x770] ;  /* 0x0001dc00ff287b82 */ /* 0x000ee20000000a00 */
[----:B-1----:R2:W-:Y:S07]  /*3280*/  STS.128 [UR6+0x347d0], R28 ;  /* 0x0347d01cff007988 */ /* 0x0025ee0008000c06 */
[----:B------:R-:W3:Y:S01]  /*3290*/  LDC.64 R42, c[0x0][0x778] ;  /* 0x0001de00ff2a7b82 */ /* 0x000ee20000000a00 */
[----:B----4-:R2:W-:Y:S04]  /*32a0*/  STS.128 [UR6+0x347e0], R36 ;  /* 0x0347e024ff007988 */ /* 0x0105e80008000c06 */
[----:B---3--:R2:W-:Y:S02]  /*32b0*/  STS.128 [UR6+0x347f0], R40 ;  /* 0x0347f028ff007988 */ /* 0x0085e40008000c06 */
.L_x_27:
[----:B------:R-:W-:Y:S05]  /*32c0*/  BSYNC B0 ;  /* 0x0000000000007941 */ /* 0x000fea0003800000 */
.L_x_26:
[----:B------:R-:W-:Y:S01]  /*32d0*/  UISETP.NE.AND UP0, UPT, UR18, 0x1, UPT ;  /* 0x000000011200788c */ /* 0x000fe2000bf05270 */
[----:B------:R-:W-:Y:S01]  /*32e0*/  NOP ;  /* 0x0000000000007918 */ /* 0x000fe20000000000 */
[----:B------:R-:W-:Y:S01]  /*32f0*/  ULDC UR5, c[0x0][0x884] ;  /* 0x0002210000057ab9 */ /* 0x000fe20000000800 */
[----:B------:R-:W-:Y:S01]  /*3300*/  ULDC.64 UR36, c[0x0][0x800] ;  /* 0x0002000000247ab9 */ /* 0x000fe20000000a00 */
[----:B------:R-:W-:-:S04]  /*3310*/  USEL UR5, UR5, URZ, UP0 ;  /* 0x0000003f05057287 */ /* 0x000fc80008000000 */
[----:B------:R-:W-:-:S04]  /*3320*/  UIADD3 UR5, UR4, UR5, URZ ;  /* 0x0000000504057290 */ /* 0x000fc8000fffe03f */
[----:B------:R-:W-:-:S12]  /*3330*/  UIMAD.WIDE UR36, UR5, 0x80, UR36 ;  /* 0x00000080052478a5 */ /* 0x000fd8000f8e0224 */
.L_x_25:
[----:B------:R-:W-:-:S13]  /*3340*/  ISETP.NE.AND P0, PT, RZ, UR43, PT ;  /* 0x0000002bff007c0c */ /* 0x000fda000bf05270 */
[----:B------:R-:W-:Y:S05]  /*3350*/  @P0 BRA `(.L_x_28) ;  /* 0x00000004000c0947 */ /* 0x000fea0003800000 */
[----:B------:R-:W-:Y:S01]  /*3360*/  ELECT P0, URZ, PT ;  /* 0x00000000003f782f */ /* 0x000fe20003800000 */
[----:B------:R-:W-:-:S12]  /*3370*/  BSSY B0, `(.L_x_29) ;  /* 0x000002c000007945 */ /* 0x000fd80003800000 */
[----:B------:R-:W-:Y:S05]  /*3380*/  @!P0 BRA `(.L_x_30) ;  /* 0x0000000000a88947 */ /* 0x000fea0003800000 */
[----:B--2-4-:R-:W1:Y:S08]  /*3390*/  LDC.64 R6, c[0x0][0x820] ;  /* 0x00020800ff067b82 */ /* 0x014e700000000a00 */
[----:B------:R-:W2:Y:S01]  /*33a0*/  LDC.64 R4, c[0x0][0x818] ;  /* 0x00020600ff047b82 */ /* 0x000ea20000000a00 */
[----:B-1----:R-:W-:-:S06]  /*33b0*/  IMAD.WIDE R6, R18, 0x8, R6 ;  /* 0x0000000812067825 */ /* 0x002fcc00078e0206 */
[----:B------:R-:W3:Y:S01]  /*33c0*/  LDG.E.64 R6, desc[UR38][R6.64] ;  /* 0x0000002606067981 */ /* 0x000ee2000c1e1b00 */
[----:B--2---:R-:W-:-:S06]  /*33d0*/  IMAD.WIDE R4, R18, 0x8, R4 ;  /* 0x0000000812047825 */ /* 0x004fcc00078e0204 */
[----:B------:R-:W2:Y:S01]  /*33e0*/  LDG.E.64 R4, desc[UR38][R4.64] ;  /* 0x0000002604047981 */ /* 0x000ea2000c1e1b00 */
[----:B------:R-:W1:Y:S01]  /*33f0*/  S2UR UR5, SR_CgaCtaId ;  /* 0x00000000000579c3 */ /* 0x000e620000008800 */
[----:B------:R-:W-:Y:S01]  /*3400*/  UISETP.NE.AND UP0, UPT, UR18, 0x1, UPT ;  /* 0x000000011200788c */ /* 0x000fe2000bf05270 */
[----:B------:R-:W-:Y:S01]  /*3410*/  CS2R R10, SRZ ;  /* 0x00000000000a7805 */ /* 0x000fe2000001ff00 */
[----:B------:R-:W-:Y:S02]  /*3420*/  UMOV UR4, 0x400 ;  /* 0x0000040000047882 */ /* 0x000fe40000000000 */
[----:B-1----:R-:W-:-:S04]  /*3430*/  ULEA UR4, UR5, UR4, 0x18 ;  /* 0x0000000405047291 */ /* 0x002fc8000f8ec03f */
[----:B------:R-:W-:-:S03]  /*3440*/  UIADD3 UR5, UR4, 0x80, URZ ;  /* 0x0000008004057890 */ /* 0x000fc6000fffe03f */
[----:B------:R-:W-:-:S04]  /*3450*/  @!UP0 UIADD3 UR5, UR4, URZ, URZ ;  /* 0x0000003f04058290 */ /* 0x000fc8000fffe03f */
[----:B------:R-:W-:-:S05]  /*3460*/  UIADD3 UR4, UR5, 0x34780, URZ ;  /* 0x0003478005047890 */ /* 0x000fca000fffe03f */
[----:B-----5:R-:W1:Y:S01]  /*3470*/  LDS R8, [UR5+0x3479c] ;  /* 0x03479c05ff087984 */ /* 0x020e620008000800 */
[----:B------:R-:W-:-:S03]  /*3480*/  IMAD.U32 R14, RZ, RZ, UR4 ;  /* 0x00000004ff0e7e24 */ /* 0x000fc6000f8e00ff */
[----:B------:R-:W-:Y:S02]  /*3490*/  STS [UR5+0x347b0], RZ ;  /* 0x0347b0ffff007988 */ /* 0x000fe40008000805 */
[----:B------:R-:W-:-:S05]  /*34a0*/  SHF.R.U64 R14, R14, 0x4, RZ ;  /* 0x000000040e0e7819 */ /* 0x000fca00000012ff */
[----:B------:R-:W-:Y:S04]  /*34b0*/  STS [UR5+0x34790], R14 ;  /* 0x0347900eff007988 */ /* 0x000fe80008000805 */
[----:B------:R-:W-:Y:S01]  /*34c0*/  STS [UR5+0x34794], R14 ;  /* 0x0347940eff007988 */ /* 0x000fe20008000805 */
[C---:B---3--:R-:W-:Y:S01]  /*34d0*/  SHF.L.U64.HI R13, R6.reuse, 0x1, R7 ;  /* 0x00000001060d7819 */ /* 0x048fe20000010207 */
[----:B------:R-:W-:-:S03]  /*34e0*/  IMAD.SHL.U32 R6, R6, 0x2, RZ ;  /* 0x0000000206067824 */ /* 0x000fc600078e00ff */
[----:B------:R-:W-:-:S04]  /*34f0*/  LOP3.LUT R13, R13, 0x1fffffff, RZ, 0xc0, !PT ;  /* 0x1fffffff0d0d7812 */ /* 0x000fc800078ec0ff */
[----:B------:R-:W-:Y:S01]  /*3500*/  SHF.R.U32.HI R7, RZ, 0x4, R13 ;  /* 0x00000004ff077819 */ /* 0x000fe2000001160d */
[----:B--2---:R-:W-:Y:S03]  /*3510*/  STS.64 [UR5+0x34780], R4 ;  /* 0x03478004ff007988 */ /* 0x004fe60008000a05 */
[----:B-1----:R-:W-:-:S05]  /*3520*/  LOP3.LUT R8, R8, 0xf, R7, 0xb8, !PT ;  /* 0x0000000f08087812 */ /* 0x002fca00078eb807 */
[----:B------:R1:W-:Y:S04]  /*3530*/  STS [UR5+0x3479c], R8 ;  /* 0x03479c08ff007988 */ /* 0x0003e80008000805 */
[----:B------:R-:W2:Y:S01]  /*3540*/  LDS R7, [UR5+0x3479c] ;  /* 0x03479c05ff077984 */ /* 0x000ea20008000800 */
[----:B-1----:R-:W-:Y:S01]  /*3550*/  VIADD R8, R0, 0xffffffff ;  /* 0xffffffff00087836 */ /* 0x002fe20000000000 */
[----:B------:R-:W-:-:S04]  /*3560*/  LOP3.LUT R0, R6, 0xfffffffe, RZ, 0xc0, !PT ;  /* 0xfffffffe06007812 */ /* 0x000fc800078ec0ff */
[----:B------:R-:W-:-:S05]  /*3570*/  SHF.R.U64 R0, R0, 0x4, R13 ;  /* 0x0000000400007819 */ /* 0x000fca000000120d */
[----:B------:R-:W-:Y:S01]  /*3580*/  STS [UR5+0x3478c], R0 ;  /* 0x03478c00ff007988 */ /* 0x000fe20008000805 */
[----:B--2---:R-:W-:-:S05]  /*3590*/  LOP3.LUT R7, R7, 0xf0, RZ, 0xb8, !PT ;  /* 0x000000f007077812 */ /* 0x004fca00078eb8ff */
[----:B------:R-:W-:Y:S04]  /*35a0*/  STS [UR5+0x3479c], R7 ;  /* 0x03479c07ff007988 */ /* 0x000fe80008000805 */
[----:B------:R-:W1:Y:S02]  /*35b0*/  LDS R9, [UR5+0x3479c] ;  /* 0x03479c05ff097984 */ /* 0x000e640008000800 */
[----:B-1----:R-:W-:Y:S01]  /*35c0*/  LOP3.LUT R15, R9, 0xf00, RZ, 0xb8, !PT ;  /* 0x00000f00090f7812 */ /* 0x002fe200078eb8ff */
[----:B------:R-:W-:-:S04]  /*35d0*/  VIADD R9, R3, 0xffffffff ;  /* 0xffffffff03097836 */ /* 0x000fc80000000000 */
[----:B------:R-:W-:Y:S04]  /*35e0*/  STS.64 [UR5+0x34798], R14 ;  /* 0x0347980eff007988 */ /* 0x000fe80008000a05 */
[----:B------:R-:W1:Y:S04]  /*35f0*/  LDS R12, [UR5+0x3479c] ;  /* 0x03479c05ff0c7984 */ /* 0x000e680008000800 */
[----:B------:R3:W-:Y:S01]  /*3600*/  STS.128 [UR5+0x347a0], R8 ;  /* 0x0347a008ff007988 */ /* 0x0007e20008000c05 */
[----:B-1----:R-:W-:-:S05]  /*3610*/  LOP3.LUT R12, R12, 0xf000, RZ, 0xb8, !PT ;  /* 0x0000f0000c0c7812 */ /* 0x002fca00078eb8ff */
[----:B------:R3:W-:Y:S02]  /*3620*/  STS [UR5+0x3479c], R12 ;  /* 0x03479c0cff007988 */ /* 0x0007e40008000805 */
.L_x_30:
[----:B------:R-:W-:Y:S05]  /*3630*/  BSYNC B0 ;  /* 0x0000000000007941 */ /* 0x000fea0003800000 */
.L_x_29:
[----:B------:R-:W-:Y:S01]  /*3640*/  ELECT P0, URZ, PT ;  /* 0x00000000003f782f */ /* 0x000fe20003800000 */
[----:B------:R-:W-:Y:S01]  /*3650*/  NOP ;  /* 0x0000000000007918 */ /* 0x000fe20000000000 */
[----:B------:R-:W-:Y:S11]  /*3660*/  BSSY B0, `(.L_x_31) ;  /* 0x0000004000007945 */ /* 0x000ff60003800000 */
[----:B------:R-:W-:Y:S05]  /*3670*/  @!P0 BRA `(.L_x_32) ;  /* 0x0000000000088947 */ /* 0x000fea0003800000 */
[----:B------:R0:W-:Y:S01]  /*3680*/  UTMACMDFLUSH ;  /* 0x00000000000079b7 */ /* 0x0001e20000000000 */
[----:B------:R-:W-:-:S04]  /*3690*/  DEPBAR.LE SB0, 0x0 ;  /* 0x000080000000791a */ /* 0x000fc80000000000 */
.L_x_32:
[----:B------:R-:W-:Y:S05]  /*36a0*/  BSYNC B0 ;  /* 0x0000000000007941 */ /* 0x000fea0003800000 */
.L_x_31:
[----:B------:R-:W1:Y:S01]  /*36b0*/  S2UR UR5, SR_CgaCtaId ;  /* 0x00000000000579c3 */ /* 0x000e620000008800 */
[----:B-----5:R-:W2:Y:S01]  /*36c0*/  S2R R0, SR_LANEID ;  /* 0x0000000000007919 */ /* 0x020ea20000000000 */
[----:B------:R-:W-:Y:S01]  /*36d0*/  UISETP.NE.AND UP0, UPT, UR18, 0x1, UPT ;  /* 0x000000011200788c */ /* 0x000fe2000bf05270 */
[----:B------:R-:W-:Y:S02]  /*36e0*/  UMOV UR4, 0x400 ;  /* 0x0000040000047882 */ /* 0x000fe40000000000 */
[----:B-1----:R-:W-:-:S04]  /*36f0*/  ULEA UR4, UR5, UR4, 0x18 ;  /* 0x0000000405047291 */ /* 0x002fc8000f8ec03f */
[----:B------:R-:W-:-:S04]  /*3700*/  UIADD3 UR5, UR4, 0x80, URZ ;  /* 0x0000008004057890 */ /* 0x000fc8000fffe03f */
[----:B------:R-:W-:Y:S01]  /*3710*/  @!UP0 UIADD3 UR5, UR4, URZ, URZ ;  /* 0x0000003f04058290 */ /* 0x000fe2000fffe03f */
[----:B--2---:R-:W-:-:S05]  /*3720*/  IMAD.SHL.U32 R0, R0, 0x4, RZ ;  /* 0x0000000400007824 */ /* 0x004fca00078e00ff */
[----:B------:R-:W-:Y:S01]  /*3730*/  IMAD.U32 R3, RZ, RZ, UR5 ;  /* 0x00000005ff037e24 */ /* 0x000fe2000f8e00ff */
[----:B------:R-:W-:-:S04]  /*3740*/  IADD3 R4, P0, R0, UR36, RZ ;  /* 0x0000002400047c10 */ /* 0x000fc8000ff1e0ff */
[----:B------:R-:W-:Y:S01]  /*3750*/  IADD3 R3, R0, 0x34780, R3 ;  /* 0x0003478000037810 */ /* 0x000fe20007ffe003 */
[----:B------:R-:W-:-:S05]  /*3760*/  IMAD.X R5, RZ, RZ, UR37, P0 ;  /* 0x00000025ff057e24 */ /* 0x000fca00080e06ff */
[----:B------:R-:W1:Y:S04]  /*3770*/  LDS R3, [R3] ;  /* 0x0000000003037984 */ /* 0x000e680000000800 */
[----:B-1----:R1:W5:Y:S02]  /*3780*/  ATOMG.E.EXCH.STRONG.GPU PT, RZ, [R4], R3 ;  /* 0x0000000304ff73a8 */ /* 0x00236400041ee100 */
.L_x_28:
[----:B-----5:R-:W-:Y:S01]  /*3790*/  SHF.R.S32.HI R0, RZ, 0x1f, R33 ;  /* 0x0000001fff007819 */ /* 0x020fe20000011421 */
[----:B------:R-:W3:Y:S01]  /*37a0*/  S2UR UR57, SR_CgaCtaId ;  /* 0x00000000003979c3 */ /* 0x000ee20000008800 */
[----:B------:R-:W-:Y:S01]  /*37b0*/  UMOV UR50, 0x400 ;  /* 0x0000040000327882 */ /* 0x000fe20000000000 */
[----:B------:R-:W-:Y:S01]  /*37c0*/  UISETP.NE.AND UP1, UPT, UR18, 0x1, UPT ;  /* 0x000000011200788c */ /* 0x000fe2000bf25270 */
[-C--:B------:R-:W-:Y:S01]  /*37d0*/  LEA.HI R0, R0, R33.reuse, RZ, 0x7 ;  /* 0x0000002100007211 */ /* 0x080fe200078f38ff */
[----:B------:R-:W-:Y:S01]  /*37e0*/  USHF.L.U32 UR48, UR29, 0x3, URZ ;  /* 0x000000031d307899 */ /* 0x000fe2000800063f */
[----:B--2---:R-:W-:Y:S01]  /*37f0*/  IMAD.MOV.U32 R23, RZ, RZ, RZ ;  /* 0x000000ffff177224 */ /* 0x004fe200078e00ff */
[----:B------:R-:W-:Y:S01]  /*3800*/  UISETP.NE.AND UP0, UPT, UR29, URZ, UPT ;  /* 0x0000003f1d00728c */ /* 0x000fe2000bf05270 */
[----:B------:R-:W-:Y:S01]  /*3810*/  LOP3.LUT R0, R0, 0xffffff80, RZ, 0xc0, !PT ;  /* 0xffffff8000007812 */ /* 0x000fe200078ec0ff */
[----:B------:R-:W-:Y:S02]  /*3820*/  ULOP3.LUT UR54, UR48, 0x8, URZ, 0xc0, !UPT ;  /* 0x0000000830367892 */ /* 0x000fe4000f8ec03f */
[----:B------:R-:W-:Y:S01]  /*3830*/  USEL UR4, URZ, 0x1, UP0 ;  /* 0x000000013f047887 */ /* 0x000fe20008000000 */
[----:B------:R-:W-:Y:S01]  /*3840*/  IADD3 R0, -R0, R33, RZ ;  /* 0x0000002100007210 */ /* 0x000fe20007ffe1ff */
[----:B------:R-:W-:-:S02]  /*3850*/  ULOP3.LUT UR49, UR47, 0x1, URZ, 0xfc, !UPT ;  /* 0x000000012f317892 */ /* 0x000fc4000f8efc3f */
[----:B------:R-:W-:Y:S01]  /*3860*/  ULOP3.LUT UR53, UR59, 0x1, URZ, 0xfc, !UPT ;  /* 0x000000013b357892 */ /* 0x000fe2000f8efc3f */
[----:B-1----:R-:W-:Y:S01]  /*3870*/  SHF.R.S32.HI R5, RZ, 0x1f, R0 ;  /* 0x0000001fff057819 */ /* 0x002fe20000011400 */
[C---:B------:R-:W-:Y:S01]  /*3880*/  IMAD.SHL.U32 R3, R0.reuse, 0x40, RZ ;  /* 0x0000004000037824 */ /* 0x040fe200078e00ff */
[----:B------:R-:W-:Y:S01]  /*3890*/  IADD3 R152, R0, 0x1f, RZ ;  /* 0x0000001f00987810 */ /* 0x000fe20007ffe0ff */
[----:B------:R-:W-:Y:S01]  /*38a0*/  IMAD.U32 R154, RZ, RZ, UR4 ;  /* 0x00000004ff9a7e24 */ /* 0x000fe2000f8e00ff */
[-C--:B------:R-:W-:Y:S01]  /*38b0*/  LEA.HI R4, R5, R0.reuse, RZ, 0x5 ;  /* 0x0000000005047211 */ /* 0x080fe200078f28ff */
[----:B------:R-:W-:Y:S01]  /*38c0*/  ULOP3.LUT UR55, UR61, 0x1, URZ, 0xfc, !UPT ;  /* 0x000000013d377892 */ /* 0x000fe2000f8efc3f */
[----:B----4-:R-:W-:Y:S01]  /*38d0*/  LOP3.LUT R6, R3, 0x40, RZ, 0xc0, !PT ;  /* 0x0000004003067812 */ /* 0x010fe200078ec0ff */
[----:B------:R-:W-:Y:S01]  /*38e0*/  ULOP3.LUT UR56, UR48, 0x8, URZ, 0xc, !UPT ;  /* 0x0000000830387892 */ /* 0x000fe2000f8e0c3f */
[----:B------:R-:W-:Y:S01]  /*38f0*/  SHF.R.U32.HI R3, RZ, 0x1, R4 ;  /* 0x00000001ff037819 */ /* 0x000fe20000011604 */
[----:B---3--:R-:W-:Y:S01]  /*3900*/  ULEA UR50, UR57, UR50, 0x18 ;  /* 0x0000003239327291 */ /* 0x008fe2000f8ec03f */
[CC--:B------:R-:W-:Y:S01]  /*3910*/  LEA.HI R4, R5.reuse, R0.reuse, RZ, 0x3 ;  /* 0x0000000005047211 */ /* 0x0c0fe200078f18ff */
[----:B------:R-:W-:Y:S01]  /*3920*/  ULOP3.LUT UR54, UR54, 0x18, URZ, 0x3c, !UPT ;  /* 0x0000001836367892 */ /* 0x000fe2000f8e3c3f */
[----:B------:R-:W-:Y:S01]  /*3930*/  LOP3.LUT R7, R6, 0x30, R3, 0xf8, !PT ;  /* 0x0000003006077812 */ /* 0x000fe200078ef803 */
[----:B------:R-:W-:Y:S01]  /*3940*/  UIADD3 UR51, UR50, 0x34530, URZ ;  /* 0x0003453032337890 */ /* 0x000fe2000fffe03f */
[-C--:B------:R-:W-:Y:S01]  /*3950*/  LEA.HI R3, R0, R0.reuse, RZ, 0x1 ;  /* 0x0000000000037211 */ /* 0x080fe200078f08ff */
[----:B------:R-:W-:Y:S01]  /*3960*/  UIADD3 UR52, UR50, 0x80, URZ ;  /* 0x0000008032347890 */ /* 0x000fe2000fffe03f */
[----:B------:R-:W-:Y:S01]  /*3970*/  LEA.HI R5, R5, R0, RZ, 0x4 ;  /* 0x0000000005057211 */ /* 0x000fe200078f20ff */
[----:B------:R-:W-:Y:S01]  /*3980*/  UIADD3 UR5, UR48, UR51, URZ ;  /* 0x0000003330057290 */ /* 0x000fe2000fffe03f */
[----:B------:R-:W-:Y:S01]  /*3990*/  SHF.R.S32.HI R3, RZ, 0x1, R3 ;  /* 0x00000001ff037819 */ /* 0x000fe20000011403 */
[----:B------:R-:W-:Y:S01]  /*39a0*/  @!UP1 UIADD3 UR52, UR50, URZ, URZ ;  /* 0x0000003f32349290 */ /* 0x000fe2000fffe03f */
[----:B------:R-:W-:-:S02]  /*39b0*/  SHF.R.S32.HI R8, RZ, 0x4, R5 ;  /* 0x00000004ff087819 */ /* 0x000fc40000011405 */
[----:B------:R-:W-:Y:S01]  /*39c0*/  LOP3.LUT R4, R7, 0x8, R4, 0xf8, !PT ;  /* 0x0000000807047812 */ /* 0x000fe200078ef804 */
[----:B------:R-:W-:Y:S01]  /*39d0*/  IMAD.SHL.U32 R3, R3, 0x80, RZ ;  /* 0x0000008003037824 */ /* 0x000fe200078e00ff */
[----:B------:R-:W-:Y:S01]  /*39e0*/  LEA.HI R5, R5, R8, RZ, 0x1 ;  /* 0x0000000805057211 */ /* 0x000fe200078f08ff */
[----:B------:R-:W-:-:S03]  /*39f0*/  UIADD3 UR52, UR52, 0x34780, URZ ;  /* 0x0003478034347890 */ /* 0x000fc6000fffe03f */
[----:B------:R-:W-:Y:S02]  /*3a00*/  LOP3.LUT R3, R3, 0x180, RZ, 0xc0, !PT ;  /* 0x0000018003037812 */ /* 0x000fe400078ec0ff */
[----:B------:R-:W-:Y:S02]  /*3a10*/  LOP3.LUT R5, R5, 0x7ffffe, RZ, 0xc0, !PT ;  /* 0x007ffffe05057812 */ /* 0x000fe400078ec0ff */
[----:B------:R-:W-:-:S03]  /*3a20*/  LOP3.LUT R6, R3, R6, RZ, 0xfc, !PT ;  /* 0x0000000603067212 */ /* 0x000fc600078efcff */
[----:B------:R-:W-:Y:S01]  /*3a30*/  IMAD.IADD R5, R8, 0x1, -R5 ;  /* 0x0000000108057824 */ /* 0x000fe200078e0a05 */
[----:B------:R-:W-:-:S04]  /*3a40*/  SHF.R.U32.HI R6, RZ, 0x3, R6 ;  /* 0x00000003ff067819 */ /* 0x000fc80000011606 */
[----:B------:R-:W-:Y:S01]  /*3a50*/  LOP3.LUT R4, R6, R4, R3, 0x1e, !PT ;  /* 0x0000000406047212 */ /* 0x000fe200078e1e03 */
[----:B------:R-:W-:Y:S02]  /*3a60*/  IMAD.MOV.U32 R3, RZ, RZ, 0x1 ;  /* 0x00000001ff037424 */ /* 0x000fe400078e00ff */
[----:B------:R-:W-:Y:S02]  /*3a70*/  IMAD.U32 R6, RZ, RZ, UR5 ;  /* 0x00000005ff067e24 */ /* 0x000fe4000f8e00ff */
[----:B------:R-:W-:-:S07]  /*3a80*/  IMAD R22, R5, 0x200, R4 ;  /* 0x0000020005167824 */ /* 0x000fce00078e0204 */
.L_x_116:
[----:B-12---:R-:W1:Y:S02]  /*3a90*/  LDC.64 R4, c[0x0][0x290] ;  /* 0x0000a400ff047b82 */ /* 0x006e640000000a00 */
[----:B-1----:R-:W-:-:S05]  /*3aa0*/  IMAD.WIDE R4, R18, 0xc, R4 ;  /* 0x0000000c12047825 */ /* 0x002fca00078e0204 */
[----:B------:R-:W2:Y:S01]  /*3ab0*/  LDG.E R8, desc[UR38][R4.64+0x8] ;  /* 0x0000082604087981 */ /* 0x000ea2000c1e1900 */
[----:B------:R-:W-:Y:S01]  /*3ac0*/  SHF.L.U32 R6, R154, 0x1f, RZ ;  /* 0x0000001f9a067819 */ /* 0x000fe200000006ff */
[----:B------:R-:W-:Y:S02]  /*3ad0*/  IMAD.U32 R9, RZ, RZ, UR51 ;  /* 0x00000033ff097e24 */ /* 0x000fe4000f8e00ff */
[----:B------:R-:W-:Y:S02]  /*3ae0*/  IMAD.MOV.U32 R153, RZ, RZ, R18 ;  /* 0x000000ffff997224 */ /* 0x000fe400078e0012 */
[----:B------:R-:W1:Y:S01]  /*3af0*/  SYNCS.PHASECHK.TRANS64.TRYWAIT P0, [R9+UR48], R6 ;  /* 0x00000006090075a7 */ /* 0x000e620008000170 */
[----:B--2---:R-:W-:-:S05]  /*3b00*/  VIADD R0, R8, 0x7f ;  /* 0x0000007f08007836 */ /* 0x004fca0000000000 */
[----:B------:R-:W-:-:S04]  /*3b10*/  SHF.R.S32.HI R7, RZ, 0x1f, R0 ;  /* 0x0000001fff077819 */ /* 0x000fc80000011400 */
[----:B------:R-:W-:Y:S01]  /*3b20*/  LEA.HI R7, R7, R0, RZ, 0x7 ;  /* 0x0000000007077211 */ /* 0x000fe200078f38ff */
[----:B-1----:R-:W-:Y:S06]  /*3b30*/  @!P0 BRA `(.L_x_33) ;  /* 0x000000a800548947 */ /* 0x002fec0003800000 */
.L_x_273:
[----:B------:R-:W-:Y:S01]  /*3b40*/  ISETP.GE.AND P0, PT, R8, 0x1, PT ;  /* 0x000000010800780c */ /* 0x000fe20003f06270 */
[----:B------:R-:W-:Y:S01]  /*3b50*/  UMOV UR9, UR40 ;  /* 0x0000002800097c82 */ /* 0x000fe20008000000 */
[----:B------:R-:W-:Y:S01]  /*3b60*/  UMOV UR8, URZ ;  /* 0x0000003f00087c82 */ /* 0x000fe20008000000 */
[----:B------:R-:W-:Y:S01]  /*3b70*/  SHF.R.S32.HI R19, RZ, 0x1f, R18 ;  /* 0x0000001fff137819 */ /* 0x000fe20000011412 */
[----:B-1----:R-:W-:Y:S01]  /*3b80*/  IMAD.U32 R6, RZ, RZ, UR41 ;  /* 0x00000029ff067e24 */ /* 0x002fe2000f8e00ff */
[----:B------:R-:W-:Y:S02]  /*3b90*/  CS2R R86, SRZ ;  /* 0x0000000000567805 */ /* 0x000fe4000001ff00 */
[----:B------:R-:W-:Y:S02]  /*3ba0*/  CS2R R88, SRZ ;  /* 0x0000000000587805 */ /* 0x000fe4000001ff00 */
[----:B------:R-:W-:Y:S02]  /*3bb0*/  CS2R R90, SRZ ;  /* 0x00000000005a7805 */ /* 0x000fe4000001ff00 */
[----:B------:R-:W-:-:S02]  /*3bc0*/  CS2R R92, SRZ ;  /* 0x00000000005c7805 */ /* 0x000fc4000001ff00 */
[----:B------:R-:W-:Y:S02]  /*3bd0*/  CS2R R94, SRZ ;  /* 0x00000000005e7805 */ /* 0x000fe4000001ff00 */
[----:B------:R-:W-:Y:S02]  /*3be0*/  CS2R R96, SRZ ;  /* 0x0000000000607805 */ /* 0x000fe4000001ff00 */
        /* <DEDUP_REMOVED lines=58> */
[----:B------:R-:W-:Y:S01]  /*3f90*/  SHF.R.S32.HI R7, RZ, 0x7, R7 ;  /* 0x00000007ff077819 */ /* 0x000fe20000011407 */
[----:B------:R-:W-:Y:S06]  /*3fa0*/  @!P0 BRA `(.L_x_34) ;  /* 0x0000000400348947 */ /* 0x000fec0003800000 */
[----:B------:R-:W-:-:S06]  /*3fb0*/  UISETP.NE.AND UP0, UPT, UR49, 0x3, UPT ;  /* 0x000000033100788c */ /* 0x000fcc000bf05270 */
[----:B------:R-:W-:-:S13]  /*3fc0*/  PLOP3.LUT P1, PT, PT, PT, UP0, 0x80, 0x0 ;  /* 0x000000000000781c */ /* 0x000fda0003f2f008 */
[----:B------:R-:W-:Y:S05]  /*3fd0*/  @!P1 BRA `(.L_x_35) ;  /* 0x0000000000049947 */ /* 0x000fea0003800000 */
[----:B------:R-:W-:Y:S01]  /*3fe0*/  BPT.TRAP 0x1 ;  /* 0x000000040000795c */ /* 0x000fe20000300000 */
.L_x_35:
[----:B------:R-:W-:Y:S01]  /*3ff0*/  ULEA UR4, UR40, UR50, 0x3 ;  /* 0x0000003228047291 */ /* 0x000fe2000f8e183f */
[----:B------:R-:W-:-:S05]  /*4000*/  IMAD.U32 R0, RZ, RZ, UR41 ;  /* 0x00000029ff007e24 */ /* 0x000fca000f8e00ff */
[----:B------:R-:W-:-:S04]  /*4010*/  SHF.L.U32 R0, R0, 0x1f, RZ ;  /* 0x0000001f00007819 */ /* 0x000fc800000006ff */
[----:B------:R1:W2:Y:S01]  /*4020*/  SYNCS.PHASECHK.TRANS64.TRYWAIT P0, [UR4+0x34480], R0 ;  /* 0x03448000ff0075a7 */ /* 0x0002a20008000144 */
[----:B------:R-:W-:Y:S05]  /*4030*/  @!P1 BRA `(.L_x_36) ;  /* 0x0000000000049947 */ /* 0x000fea0003800000 */
[----:B------:R-:W-:Y:S01]  /*4040*/  BPT.TRAP 0x1 ;  /* 0x000000040000795c */ /* 0x000fe20000300000 */
.L_x_36:
[----:B--2---:R-:W-:Y:S05]  /*4050*/  @P0 BRA `(.L_x_37) ;  /* 0x0000000000080947 */ /* 0x004fea0003800000 */
[----:B------:R-:W2:Y:S02]  /*4060*/  SYNCS.PHASECHK.TRANS64.TRYWAIT P0, [UR4+0x34480], R0 ;  /* 0x03448000ff0075a7 */ /* 0x000ea40008000144 */
[----:B--2---:R-:W-:Y:S05]  /*4070*/  @!P0 BRA `(.L_x_38) ;  /* 0x000000a400208947 */ /* 0x004fea0003800000 */
.L_x_37:
[----:B------:R-:W-:Y:S01]  /*4080*/  UIADD3 UR5, UR50, 0x18000, URZ ;  /* 0x0001800032057890 */ /* 0x000fe2000fffe03f */
[----:B------:R-:W-:Y:S01]  /*4090*/  WARPGROUP.ARRIVE ;  /* 0x00000000000079c5 */ /* 0x000fe20000000000 */
[----:B------:R-:W-:Y:S02]  /*40a0*/  USHF.R.U32.HI UR4, URZ, 0x4, UR50 ;  /* 0x000000043f047899 */ /* 0x000fe40008011632 */
[----:B------:R-:W-:Y:S02]  /*40b0*/  USHF.R.U32.HI UR5, URZ, 0x4, UR5 ;  /* 0x000000043f057899 */ /* 0x000fe40008011605 */
[----:B------:R-:W-:Y:S02]  /*40c0*/  ULOP3.LUT UR4, UR4, 0x3fff, URZ, 0xc0, !UPT ;  /* 0x00003fff04047892 */ /* 0x000fe4000f8ec03f */
[----:B------:R-:W-:Y:S02]  /*40d0*/  ULOP3.LUT UR5, UR5, 0x3fff, URZ, 0xc0, !UPT ;  /* 0x00003fff05057892 */ /* 0x000fe4000f8ec03f */
[----:B------:R-:W-:-:S02]  /*40e0*/  ULOP3.LUT UR4, UR4, 0x10000, URZ, 0xfc, !UPT ;  /* 0x0001000004047892 */ /* 0x000fc4000f8efc3f */
[----:B------:R-:W-:Y:S02]  /*40f0*/  ULOP3.LUT UR5, UR5, 0x10000, URZ, 0xfc, !UPT ;  /* 0x0001000005057892 */ /* 0x000fe4000f8efc3f */
[----:B------:R-:W-:Y:S02]  /*4100*/  ULEA UR8, UR40, UR4, 0xa ;  /* 0x0000000428087291 */ /* 0x000fe4000f8e503f */
[----:B------:R-:W-:Y:S01]  /*4110*/  ULEA UR9, UR40, UR5, 0xa ;  /* 0x0000000528097291 */ /* 0x000fe2000f8e503f */
[----:B------:R-:W-:Y:S02]  /*4120*/  UMOV UR7, 0x40000040 ;  /* 0x4000004000077882 */ /* 0x000fe40000000000 */
[----:B------:R-:W-:Y:S02]  /*4130*/  UMOV UR5, 0x40000040 ;  /* 0x4000004000057882 */ /* 0x000fe40000000000 */
[----:B------:R-:W-:Y:S02]  /*4140*/  UMOV UR4, UR8 ;  /* 0x0000000800047c82 */ /* 0x000fe40008000000 */
[----:B------:R-:W-:-:S02]  /*4150*/  UMOV UR6, UR9 ;  /* 0x0000000900067c82 */ /* 0x000fc40008000000 */
[----:B------:R-:W-:Y:S01]  /*4160*/  QGMMA.64x128x32.F32.E4M3.E4M3 R88, gdesc[UR4], RZ, !UPT, gsb0 ;  /* 0x01e00000045879f3 */ /* 0x000fe2000c0008ff */
[----:B------:R-:W-:Y:S01]  /*4170*/  UIADD3 UR4, UR8, 0x200, URZ ;  /* 0x0000020008047890 */ /* 0x000fe2000fffe03f */
[----:B------:R-:W-:Y:S01]  /*4180*/  UMOV UR5, 0x40000040 ;  /* 0x4000004000057882 */ /* 0x000fe20000000000 */
[----:B------:R-:W-:Y:S02]  /*4190*/  WARPGROUP.DEPBAR.LE gsb0, 0x0 ;  /* 0x00008000000079c5 */ /* 0x000fe40000010000 */
[----:B------:R-:W-:-:S07]  /*41a0*/  WARPGROUP.ARRIVE ;  /* 0x00000000000079c5 */ /* 0x000fce0000000000 */
[----:B------:R-:W-:Y:S01]  /*41b0*/  QGMMA.64x128x32.F32.E4M3.E4M3 R24, gdesc[UR4], RZ, !UPT, gsb0 ;  /* 0x01e00000041879f3 */ /* 0x000fe2000c0008ff */
[----:B------:R-:W-:Y:S02]  /*41c0*/  UIADD3 UR4, UR8, 0x2, URZ ;  /* 0x0000000208047890 */ /* 0x000fe4000fffe03f */
[----:B------:R-:W-:Y:S01]  /*41d0*/  UIADD3 UR6, UR9, 0x2, URZ ;  /* 0x0000000209067890 */ /* 0x000fe2000fffe03f */
[----:B------:R-:W-:Y:S01]  /*41e0*/  UMOV UR5, 0x40000040 ;  /* 0x4000004000057882 */ /* 0x000fe20000000000 */
[----:B------:R-:W-:Y:S01]  /*41f0*/  UMOV UR7, 0x40000040 ;  /* 0x4000004000077882 */ /* 0x000fe20000000000 */
[----:B------:R-:W-:Y:S02]  /*4200*/  WARPGROUP.DEPBAR.LE gsb0, 0x0 ;  /* 0x00008000000079c5 */ /* 0x000fe40000010000 */
[----:B------:R-:W-:-:S06]  /*4210*/  WARPGROUP.ARRIVE ;  /* 0x00000000000079c5 */ /* 0x000fcc0000000000 */
[----:B------:R-:W-:Y:S01]  /*4220*/  QGMMA.64x128x32.F32.E4M3.E4M3 R88, gdesc[UR4], R88, gsb0 ;  /* 0x01e00000045879f3 */ /* 0x000fe20008000858 */
[----:B------:R-:W-:Y:S01]  /*4230*/  UIADD3 UR4, UR8, 0x202, URZ ;  /* 0x0000020208047890 */ /* 0x000fe2000fffe03f */
[----:B------:R-:W-:Y:S01]  /*4240*/  UMOV UR5, 0x40000040 ;  /* 0x4000004000057882 */ /* 0x000fe20000000000 */
[----:B------:R-:W-:Y:S02]  /*4250*/  WARPGROUP.DEPBAR.LE gsb0, 0x0 ;  /* 0x00008000000079c5 */ /* 0x000fe40000010000 */
[----:B------:R-:W-:-:S07]  /*4260*/  WARPGROUP.ARRIVE ;  /* 0x00000000000079c5 */ /* 0x000fce0000000000 */
[----:B------:R-:W-:Y:S01]  /*4270*/  QGMMA.64x128x32.F32.E4M3.E4M3 R24, gdesc[UR4], R24, gsb0 ;  /* 0x01e00000041879f3 */ /* 0x000fe20008000818 */
        /* <DEDUP_REMOVED lines=16> */
[----:B------:R-:W-:-:S04]  /*4380*/  UIADD3 UR9, UR40, 0x1, URZ ;  /* 0x0000000128097890 */ /* 0x000fc8000fffe03f */
[----:B------:R-:W-:-:S04]  /*4390*/  UISETP.NE.AND UP0, UPT, UR9, 0x6, UPT ;  /* 0x000000060900788c */ /* 0x000fc8000bf05270 */
[----:B------:R-:W-:Y:S01]  /*43a0*/  USEL UR9, UR9, URZ, UP0 ;  /* 0x0000003f09097287 */ /* 0x000fe20008000000 */
[----:B------:R-:W-:Y:S02]  /*43b0*/  WARPGROUP.DEPBAR.LE gsb0, 0x0 ;  /* 0x00008000000079c5 */ /* 0x000fe40000010000 */
[----:B------:R-:W-:-:S06]  /*43c0*/  WARPGROUP.ARRIVE ;  /* 0x00000000000079c5 */ /* 0x000fcc0000000000 */
[----:B------:R-:W-:Y:S01]  /*43d0*/  QGMMA.64x128x32.F32.E4M3.E4M3 R88, gdesc[UR4], R88, gsb0 ;  /* 0x01e00000045879f3 */ /* 0x000fe20008000858 */
[----:B------:R-:W-:Y:S01]  /*43e0*/  UIADD3 UR4, UR8, 0x206, URZ ;  /* 0x0000020608047890 */ /* 0x000fe2000fffe03f */
[----:B------:R-:W-:Y:S02]  /*43f0*/  UMOV UR5, 0x40000040 ;  /* 0x4000004000057882 */ /* 0x000fe40000000000 */
[----:B------:R-:W-:Y:S01]  /*4400*/  UMOV UR8, 0x1 ;  /* 0x0000000100087882 */ /* 0x000fe20000000000 */
[----:B------:R-:W-:Y:S02]  /*4410*/  WARPGROUP.DEPBAR.LE gsb0, 0x0 ;  /* 0x00008000000079c5 */ /* 0x000fe40000010000 */
[----:B------:R-:W-:-:S06]  /*4420*/  WARPGROUP.ARRIVE ;  /* 0x00000000000079c5 */ /* 0x000fcc0000000000 */
[----:B------:R-:W-:Y:S01]  /*4430*/  QGMMA.64x128x32.F32.E4M3.E4M3 R24, gdesc[UR4], R24, gsb0 ;  /* 0x01e00000041879f3 */ /* 0x000fe20008000818 */
[----:B------:R-:W-:-:S04]  /*4440*/  USEL UR4, URZ, 0x1, UP0 ;  /* 0x000000013f047887 */ /* 0x000fc80008000000 */
[----:B------:R-:W-:-:S06]  /*4450*/  ULOP3.LUT UR4, UR41, UR4, URZ, 0x3c, !UPT ;  /* 0x0000000429047292 */ /* 0x000fcc000f8e3c3f */
[----:B------:R-:W-:Y:S01]  /*4460*/  IMAD.U32 R6, RZ, RZ, UR4 ;  /* 0x00000004ff067e24 */ /* 0x000fe2000f8e00ff */
[----:B------:R-:W-:-:S06]  /*4470*/  WARPGROUP.DEPBAR.LE gsb0, 0x0 ;  /* 0x00008000000079c5 */ /* 0x000fcc0000010000 */
.L_x_34:
[----:B-12---:R-:W-:-:S05]  /*4480*/  VIMNMX R0, R7, 0x1, PT ;  /* 0x0000000107007848 */ /* 0x006fca0003fe0100 */
[----:B------:R-:W-:-:S05]  /*4490*/  IMAD.IADD R7, R7, 0x1, -R0 ;  /* 0x0000000107077824 */ /* 0x000fca00078e0a00 */
[----:B------:R-:W-:-:S13]  /*44a0*/  ISETP.GE.AND P0, PT, R7, 0x1, PT ;  /* 0x000000010700780c */ /* 0x000fda0003f06270 */
[----:B------:R-:W-:Y:S05]  /*44b0*/  @!P0 BRA `(.L_x_39) ;  /* 0x0000000400748947 */ /* 0x000fea0003800000 */
[----:B------:R-:W-:Y:S01]  /*44c0*/  IMAD.MOV.U32 R0, RZ, RZ, R7 ;  /* 0x000000ffff007224 */ /* 0x000fe200078e0007 */
[----:B------:R-:W-:-:S06]  /*44d0*/  UMOV UR10, UR40 ;  /* 0x00000028000a7c82 */ /* 0x000fcc0008000000 */
.L_x_46:
[----:B------:R-:W-:-:S06]  /*44e0*/  UISETP.NE.AND UP0, UPT, UR49, 0x3, UPT ;  /* 0x000000033100788c */ /* 0x000fcc000bf05270 */
[----:B------:R-:W-:-:S13]  /*44f0*/  PLOP3.LUT P1, PT, PT, PT, UP0, 0x80, 0x0 ;  /* 0x000000000000781c */ /* 0x000fda0003f2f008 */
[----:B-12---:R-:W-:Y:S05]  /*4500*/  @!P1 BRA `(.L_x_40) ;  /* 0x0000000000049947 */ /* 0x006fea0003800000 */
[----:B------:R-:W-:Y:S01]  /*4510*/  BPT.TRAP 0x1 ;  /* 0x000000040000795c */ /* 0x000fe20000300000 */
.L_x_40:
[----:B------:R-:W-:Y:S01]  /*4520*/  ULEA UR4, UR9, UR50, 0x3 ;  /* 0x0000003209047291 */ /* 0x000fe2000f8e183f */
[----:B------:R-:W-:-:S08]  /*4530*/  SHF.L.U32 R4, R6, 0x1f, RZ ;  /* 0x0000001f06047819 */ /* 0x000fd000000006ff */
[----:B------:R1:W2:Y:S01]  /*4540*/  SYNCS.PHASECHK.TRANS64.TRYWAIT P0, [UR4+0x34480], R4 ;  /* 0x03448004ff0075a7 */ /* 0x0002a20008000144 */
[----:B------:R-:W-:Y:S05]  /*4550*/  @!P1 BRA `(.L_x_41) ;  /* 0x0000000000049947 */ /* 0x000fea0003800000 */
[----:B------:R-:W-:Y:S01]  /*4560*/  BPT.TRAP 0x1 ;  /* 0x000000040000795c */ /* 0x000fe20000300000 */
.L_x_41:
[----:B--2---:R-:W-:Y:S05]  /*4570*/  @P0 BRA `(.L_x_42) ;  /* 0x0000000000080947 */ /* 0x004fea0003800000 */
[----:B------:R-:W2:Y:S02]  /*4580*/  SYNCS.PHASECHK.TRANS64.TRYWAIT P0, [UR4+0x34480], R4 ;  /* 0x03448004ff0075a7 */ /* 0x000ea40008000144 */
[----:B--2---:R-:W-:Y:S05]  /*4590*/  @!P0 BRA `(.L_x_43) ;  /* 0x0000009c00f08947 */ /* 0x004fea0003800000 */
.L_x_42:
        /* <DEDUP_REMOVED lines=8> */
[----:B------:R-:W-:Y:S02]  /*4620*/  UISETP.NE.U32.AND UP0, UPT, UR8, URZ, UPT ;  /* 0x0000003f0800728c */ /* 0x000fe4000bf05070 */
[----:B------:R-:W-:Y:S02]  /*4630*/  ULEA UR11, UR9, UR4, 0xa ;  /* 0x00000004090b7291 */ /* 0x000fe4000f8e503f */
[----:B------:R-:W-:Y:S01]  /*4640*/  ULEA UR12, UR9, UR5, 0xa ;  /* 0x00000005090c7291 */ /* 0x000fe2000f8e503f */
[----:B------:R-:W-:Y:S02]  /*4650*/  UMOV UR7, 0x40000040 ;  /* 0x4000004000077882 */ /* 0x000fe40000000000 */
[----:B------:R-:W-:Y:S02]  /*4660*/  UMOV UR5, 0x40000040 ;  /* 0x4000004000057882 */ /* 0x000fe40000000000 */
[----:B------:R-:W-:-:S02]  /*4670*/  UMOV UR4, UR11 ;  /* 0x0000000b00047c82 */ /* 0x000fc40008000000 */
[----:B------:R-:W-:Y:S02]  /*4680*/  UMOV UR6, UR12 ;  /* 0x0000000c00067c82 */ /* 0x000fe40008000000 */
[----:B------:R-:W-:Y:S01]  /*4690*/  QGMMA.64x128x32.F32.E4M3.E4M3 R88, gdesc[UR4], R88, UP0, gsb0 ;  /* 0x01e00000045879f3 */ /* 0x000fe2000b800858 */
[----:B------:R-:W-:Y:S01]  /*46a0*/  UIADD3 UR4, UR11, 0x200, URZ ;  /* 0x000002000b047890 */ /* 0x000fe2000fffe03f */
[----:B------:R-:W-:Y:S01]  /*46b0*/  UMOV UR5, 0x40000040 ;  /* 0x4000004000057882 */ /* 0x000fe20000000000 */
[----:B------:R-:W-:Y:S02]  /*46c0*/  WARPGROUP.DEPBAR.LE gsb0, 0x0 ;  /* 0x00008000000079c5 */ /* 0x000fe40000010000 */
[----:B------:R-:W-:-:S07]  /*46d0*/  WARPGROUP.ARRIVE ;  /* 0x00000000000079c5 */ /* 0x000fce0000000000 */
[----:B------:R-:W-:Y:S01]  /*46e0*/  QGMMA.64x128x32.F32.E4M3.E4M3 R24, gdesc[UR4], R24, UP0, gsb0 ;  /* 0x01e00000041879f3 */ /* 0x000fe2000b800818 */
[----:B------:R-:W-:Y:S02]  /*46f0*/  UIADD3 UR4, UR11, 0x2, URZ ;  /* 0x000000020b047890 */ /* 0x000fe4000fffe03f */
[----:B------:R-:W-:Y:S01]  /*4700*/  UIADD3 UR6, UR12, 0x2, URZ ;  /* 0x000000020c067890 */ /* 0x000fe2000fffe03f */
[----:B------:R-:W-:Y:S01]  /*4710*/  UMOV UR5, 0x40000040 ;  /* 0x4000004000057882 */ /* 0x000fe20000000000 */
[----:B------:R-:W-:Y:S01]  /*4720*/  UMOV UR7, 0x40000040 ;  /* 0x4000004000077882 */ /* 0x000fe20000000000 */
[----:B------:R-:W-:Y:S02]  /*4730*/  WARPGROUP.DEPBAR.LE gsb0, 0x0 ;  /* 0x00008000000079c5 */ /* 0x000fe40000010000 */
[----:B------:R-:W-:-:S06]  /*4740*/  WARPGROUP.ARRIVE ;  /* 0x00000000000079c5 */ /* 0x000fcc0000000000 */
        /* <DEDUP_REMOVED lines=29> */
[----:B------:R-:W-:Y:S03]  /*4920*/  QGMMA.64x128x32.F32.E4M3.E4M3 R24, gdesc[UR4], R24, UP0, gsb0 ;  /* 0x01e00000041879f3 */ /* 0x000fe6000b800818 */
[----:B------:R-:W-:Y:S02]  /*4930*/  WARPGROUP.DEPBAR.LE gsb0, 0x0 ;  /* 0x00008000000079c5 */ /* 0x000fe40000010000 */
[----:B------:R-:W-:Y:S05]  /*4940*/  @!P1 BRA `(.L_x_44) ;  /* 0x0000000000049947 */ /* 0x000fea0003800000 */
[----:B------:R-:W-:Y:S01]  /*4950*/  BPT.TRAP 0x1 ;  /* 0x000000040000795c */ /* 0x000fe20000300000 */
.L_x_44:
[----:B------:R-:W-:Y:S02]  /*4960*/  UISETP.GT.U32.AND UP0, UPT, UR47, 0x1, UPT ;  /* 0x000000012f00788c */ /* 0x000fe4000bf04070 */
[----:B------:R-:W-:-:S04]  /*4970*/  ULEA UR4, UR10, UR50, 0x3 ;  /* 0x000000320a047291 */ /* 0x000fc8000f8e183f */
[----:B------:R-:W-:Y:S01]  /*4980*/  UIADD3 UR4, UR4, 0x344b0, URZ ;  /* 0x000344b004047890 */ /* 0x000fe2000fffe03f */
[----:B------:R-:W-:-:S03]  /*4990*/  PLOP3.LUT P0, PT, PT, PT, UP0, 0x80, 0x0 ;  /* 0x000000000000781c */ /* 0x000fc60003f0f008 */
[----:B------:R-:W-:-:S09]  /*49a0*/  UPRMT UR4, URZ, 0x654, UR4 ;  /* 0x000006543f047896 */ /* 0x000fd20008000004 */
[----:B------:R-:W-:Y:S01]  /*49b0*/  SYNCS.ARRIVE.TRANS64.RED.A1T0 RZ, [UR4], RZ ;  /* 0x000000ffffff79a7 */ /* 0x000fe20008100404 */
[----:B------:R-:W-:Y:S05]  /*49c0*/  @P0 BRA `(.L_x_45) ;  /* 0x0000000000040947 */ /* 0x000fea0003800000 */
[----:B------:R-:W-:Y:S01]  /*49d0*/  BPT.TRAP 0x1 ;  /* 0x000000040000795c */ /* 0x000fe20000300000 */
.L_x_45:
[----:B------:R-:W-:Y:S01]  /*49e0*/  UIADD3 UR9, UR9, 0x1, URZ ;  /* 0x0000000109097890 */ /* 0x000fe2000fffe03f */
[C---:B------:R-:W-:Y:S01]  /*49f0*/  ISETP.GT.AND P0, PT, R0.reuse, 0x1, PT ;  /* 0x000000010000780c */ /* 0x040fe20003f04270 */
[----:B------:R-:W-:Y:S01]  /*4a00*/  UIADD3 UR10, UR10, 0x1, URZ ;  /* 0x000000010a0a7890 */ /* 0x000fe2000fffe03f */
[----:B------:R-:W-:Y:S01]  /*4a10*/  IADD3 R0, R0, -0x1, RZ ;  /* 0xffffffff00007810 */ /* 0x000fe20007ffe0ff */
[----:B------:R-:W-:Y:S02]  /*4a20*/  UISETP.NE.AND UP0, UPT, UR9, 0x6, UPT ;  /* 0x000000060900788c */ /* 0x000fe4000bf05270 */
[----:B------:R-:W-:Y:S02]  /*4a30*/  UISETP.NE.AND UP1, UPT, UR10, 0x6, UPT ;  /* 0x000000060a00788c */ /* 0x000fe4000bf25270 */
[----:B------:R-:W-:Y:S02]  /*4a40*/  USEL UR4, URZ, 0x1, UP0 ;  /* 0x000000013f047887 */ /* 0x000fe40008000000 */
[----:B------:R-:W-:-:S02]  /*4a50*/  USEL UR9, UR9, URZ, UP0 ;  /* 0x0000003f09097287 */ /* 0x000fc40008000000 */
[----:B------:R-:W-:Y:S02]  /*4a60*/  USEL UR10, UR10, URZ, UP1 ;  /* 0x0000003f0a0a7287 */ /* 0x000fe40008800000 */
[----:B------:R-:W-:Y:S01]  /*4a70*/  LOP3.LUT R6, R6, UR4, RZ, 0x3c, !PT ;  /* 0x0000000406067c12 */ /* 0x000fe2000f8e3cff */
[----:B------:R-:W-:Y:S09]  /*4a80*/  @P0 BRA `(.L_x_46) ;  /* 0xfffffff800940947 */ /* 0x000ff2000383ffff */
.L_x_39:
[----:B------:R-:W-:Y:S01]  /*4a90*/  ISETP.GE.AND P0, PT, R8, 0x1, PT ;  /* 0x000000010800780c */ /* 0x000fe20003f06270 */
[----:B------:R-:W-:-:S04]  /*4aa0*/  IMAD.U32 R0, RZ, RZ, UR56 ;  /* 0x00000038ff007e24 */ /* 0x000fc8000f8e00ff */
[----:B------:R3:W-:Y:S08]  /*4ab0*/  SYNCS.ARRIVE.TRANS64.A1T0 RZ, [R0+UR51], RZ ;  /* 0x000000ff00ff79a7 */ /* 0x0007f00008100033 */
[----:B---3--:R-:W-:Y:S05]  /*4ac0*/  @!P0 BRA `(.L_x_47) ;  /* 0x0000000000408947 */ /* 0x008fea0003800000 */
[----:B------:R-:W-:-:S06]  /*4ad0*/  UISETP.NE.AND UP0, UPT, UR49, 0x3, UPT ;  /* 0x000000033100788c */ /* 0x000fcc000bf05270 */
[----:B------:R-:W-:-:S13]  /*4ae0*/  PLOP3.LUT P0, PT, PT, PT, UP0, 0x80, 0x0 ;  /* 0x000000000000781c */ /* 0x000fda0003f0f008 */
[----:B------:R-:W-:Y:S05]  /*4af0*/  @!P0 BRA `(.L_x_48) ;  /* 0x0000000000048947 */ /* 0x000fea0003800000 */
[----:B------:R-:W-:Y:S01]  /*4b00*/  BPT.TRAP 0x1 ;  /* 0x000000040000795c */ /* 0x000fe20000300000 */
.L_x_48:
[----:B------:R-:W-:Y:S01]  /*4b10*/  VIADD R0, R7, UR40 ;  /* 0x0000002807007c36 */ /* 0x000fe20008000000 */
[----:B------:R-:W-:-:S03]  /*4b20*/  UISETP.GT.U32.AND UP0, UPT, UR47, 0x1, UPT ;  /* 0x000000012f00788c */ /* 0x000fc6000bf04070 */
[----:B-12---:R-:W-:-:S03]  /*4b30*/  IMAD.WIDE.U32 R4, R0, -0x55555555, RZ ;  /* 0xaaaaaaab00047825 */ /* 0x006fc600078e00ff */
[----:B------:R-:W-:Y:S02]  /*4b40*/  PLOP3.LUT P0, PT, PT, PT, UP0, 0x80, 0x0 ;  /* 0x000000000000781c */ /* 0x000fe40003f0f008 */
[----:B------:R-:W-:-:S05]  /*4b50*/  SHF.R.U32.HI R5, RZ, 0x2, R5 ;  /* 0x00000002ff057819 */ /* 0x000fca0000011605 */
[----:B------:R-:W-:-:S05]  /*4b60*/  IMAD R0, R5, -0x6, R0 ;  /* 0xfffffffa05007824 */ /* 0x000fca00078e0200 */
[----:B------:R-:W-:-:S05]  /*4b70*/  LEA R0, R0, UR50, 0x3 ;  /* 0x0000003200007c11 */ /* 0x000fca000f8e18ff */
[----:B------:R-:W-:-:S05]  /*4b80*/  VIADD R0, R0, 0x344b0 ;  /* 0x000344b000007836 */ /* 0x000fca0000000000 */
[----:B------:R-:W-:-:S04]  /*4b90*/  PRMT R0, RZ, 0x654, R0 ;  /* 0x00000654ff007816 */ /* 0x000fc80000000000 */
[----:B------:R3:W-:Y:S01]  /*4ba0*/  SYNCS.ARRIVE.TRANS64.RED.A1T0 RZ, [R0+URZ], RZ ;  /* 0x000000ff00ff79a7 */ /* 0x0007e2000810043f */
[----:B------:R-:W-:Y:S05]  /*4bb0*/  @P0 BRA `(.L_x_47) ;  /* 0x0000000000040947 */ /* 0x000fea0003800000 */
[----:B------:R-:W-:Y:S01]  /*4bc0*/  BPT.TRAP 0x1 ;  /* 0x000000040000795c */ /* 0x000fe20000300000 */
.L_x_47:
[----:B---3--:R-:W-:Y:S02]  /*4bd0*/  SHF.L.U32 R0, R154, 0x1f, RZ ;  /* 0x0000001f9a007819 */ /* 0x008fe400000006ff */
[----:B------:R-:W-:Y:S02]  /*4be0*/  R2UR UR4, R8 ;  /* 0x00000000080472ca */ /* 0x000fe400000e0000 */
[----:B------:R-:W3:Y:S11]  /*4bf0*/  SYNCS.PHASECHK.TRANS64.TRYWAIT P0, [R9+UR48+0x10], R0 ;  /* 0x00001000090075a7 */ /* 0x000ef60008000170 */
[----:B------:R-:W-:-:S04]  /*4c00*/  UIADD3 UR4, UR4, 0x7f, URZ ;  /* 0x0000007f04047890 */ /* 0x000fc8000fffe03f */
[----:B------:R-:W-:-:S04]  /*4c10*/  USHF.R.S32.HI UR5, URZ, 0x1f, UR4 ;  /* 0x0000001f3f057899 */ /* 0x000fc80008011404 */
[----:B------:R-:W-:-:S04]  /*4c20*/  ULEA.HI UR5, UR5, UR4, URZ, 0x7 ;  /* 0x0000000405057291 */ /* 0x000fc8000f8f383f */
[----:B------:R-:W-:Y:S01]  /*4c30*/  USHF.R.S32.HI UR5, URZ, 0x7, UR5 ;  /* 0x000000073f057899 */ /* 0x000fe20008011405 */
[----:B---3--:R-:W-:Y:S11]  /*4c40*/  @!P0 BRA `(.L_x_49) ;  /* 0x00000098005c8947 */ /* 0x008ff60003800000 */
.L_x_274:
[----:B------:R-:W-:Y:S01]  /*4c50*/  UIADD3 UR40, UR5, UR40, URZ ;  /* 0x0000002805287290 */ /* 0x000fe2000fffe03f */
[----:B------:R-:W-:Y:S01]  /*4c60*/  LOP3.LUT P0, RZ, R3, 0xff, RZ, 0xc0, !PT ;  /* 0x000000ff03ff7812 */ /* 0x000fe2000780c0ff */
[----:B------:R-:W-:Y:S02]  /*4c70*/  UISETP.GE.U32.AND UP1, UPT, UR5, 0x6, UPT ;  /* 0x000000060500788c */ /* 0x000fe4000bf26070 */
[----:B------:R-:W-:-:S04]  /*4c80*/  UISETP.GT.U32.AND UP0, UPT, UR40, 0x5, UPT ;  /* 0x000000052800788c */ /* 0x000fc8000bf04070 */
[----:B------:R-:W-:Y:S02]  /*4c90*/  UISETP.LT.U32.AND UP0, UPT, UR5, 0x6, UP0 ;  /* 0x000000060500788c */ /* 0x000fe40008701070 */
[----:B------:R-:W-:Y:S02]  /*4ca0*/  UIMAD.WIDE.U32 UR4, UR40, -0x55555555, URZ ;  /* 0xaaaaaaab280478a5 */ /* 0x000fe4000f8e003f */
[----:B------:R-:W-:Y:S02]  /*4cb0*/  USEL UR6, URZ, 0x1, !UP0 ;  /* 0x000000013f067887 */ /* 0x000fe4000c000000 */
[----:B------:R-:W-:Y:S02]  /*4cc0*/  USHF.R.U32.HI UR4, URZ, 0x2, UR5 ;  /* 0x000000023f047899 */ /* 0x000fe40008011605 */
[----:B------:R-:W-:Y:S02]  /*4cd0*/  ULOP3.LUT UR41, UR41, UR6, URZ, 0x3c, !UPT ;  /* 0x0000000629297292 */ /* 0x000fe4000f8e3c3f */
[----:B------:R-:W-:-:S02]  /*4ce0*/  UIMAD UR40, UR4, -0x6, UR40 ;  /* 0xfffffffa042878a4 */ /* 0x000fc4000f8e0228 */
[----:B------:R-:W-:Y:S01]  /*4cf0*/  @UP1 ULOP3.LUT UR41, UR41, 0x1, UR4, 0x78, !UPT ;  /* 0x0000000129291892 */ /* 0x000fe2000f8e7804 */
[----:B------:R-:W-:Y:S11]  /*4d00*/  @!P0 BRA `(.L_x_50) ;  /* 0x00000000000c8947 */ /* 0x000ff60003800000 */
[----:B------:R-:W-:-:S04]  /*4d10*/  DEPBAR {5,4,3,2,1,0} ;  /* 0x0000003f0000791a */ /* 0x000fc80000000000 */
[----:B------:R3:W-:Y:S02]  /*4d20*/  UTMACCTL.IV [UR36] ;  /* 0x00000000240079b9 */ /* 0x0007e40008000000 */
[----:B---3--:R-:W-:Y:S01]  /*4d30*/  NOP ;  /* 0x0000000000007918 */ /* 0x008fe20000000000 */
.L_x_50:
[----:B------:R-:W-:Y:S01]  /*4d40*/  UIADD3 UR4, UR50, 0x30000, URZ ;  /* 0x0003000032047890 */ /* 0x000fe2000fffe03f */
[----:B------:R-:W-:Y:S02]  /*4d50*/  R2UR UR45, R16 ;  /* 0x00000000102d72ca */ /* 0x000fe400000e0000 */
[----:B------:R-:W-:Y:S01]  /*4d60*/  R2UR UR46, R17 ;  /* 0x00000000112e72ca */ /* 0x000fe200000e0000 */
[----:B------:R-:W-:-:S06]  /*4d70*/  ULOP3.LUT UP0, URZ, UR4, 0x3ff, URZ, 0xc0, !UPT ;  /* 0x000003ff043f7892 */ /* 0x000fcc000f80c03f */
[----:B------:R-:W-:-:S04]  /*4d80*/  PLOP3.LUT P0, PT, PT, PT, UP0, 0x80, 0x0 ;  /* 0x000000000000781c */ /* 0x000fc80003f0f008 */
[----:B------:R-:W-:Y:S02]  /*4d90*/  USHF.L.U32 UR45, UR45, 0x7, URZ ;  /* 0x000000072d2d7899 */ /* 0x000fe4000800063f */
[----:B------:R-:W-:-:S07]  /*4da0*/  USHF.L.U32 UR46, UR46, 0x7, URZ ;  /* 0x000000072e2e7899 */ /* 0x000fce000800063f */
[----:B------:R-:W-:Y:S05]  /*4db0*/  @!P0 BRA `(.L_x_51) ;  /* 0x00000000007c8947 */ /* 0x000fea0003800000 */
[----:B------:R-:W-:Y:S01]  /*4dc0*/  MOV R16, 0x0 ;  /* 0x0000000000107802 */ /* 0x000fe20000000f00 */
[----:B------:R-:W-:Y:S01]  /*4dd0*/  ULDC.64 UR4, c[0x4][0x68] ;  /* 0x01001a0000047ab9 */ /* 0x000fe20000000a00 */
[----:B------:R-:W-:Y:S01]  /*4de0*/  ULDC.64 UR6, c[0x4][0x8] ;  /* 0x0100020000067ab9 */ /* 0x000fe20000000a00 */
[----:B-12---:R-:W-:Y:S01]  /*4df0*/  IMAD.U32 R4, RZ, RZ, UR4 ;  /* 0x00000004ff047e24 */ /* 0x006fe2000f8e00ff */
[----:B------:R1:W2:Y:S01]  /*4e00*/  LDC.64 R14, c[0x4][R16] ;  /* 0x01000000100e7b82 */ /* 0x0002a20000000a00 */
[----:B------:R-:W-:Y:S01]  /*4e10*/  IMAD.U32 R5, RZ, RZ, UR5 ;  /* 0x00000005ff057e24 */ /* 0x000fe2000f8e00ff */
[----:B------:R-:W-:Y:S01]  /*4e20*/  ULDC.64 UR4, c[0x4][0x70] ;  /* 0x01001c0000047ab9 */ /* 0x000fe20000000a00 */
[----:B------:R-:W-:Y:S01]  /*4e30*/  IMAD.U32 R10, RZ, RZ, UR6 ;  /* 0x00000006ff0a7e24 */ /* 0x000fe2000f8e00ff */
[----:B------:R-:W-:Y:S01]  /*4e40*/  MOV R11, UR7 ;  /* 0x00000007000b7c02 */ /* 0x000fe20008000f00 */
[----:B------:R-:W-:Y:S02]  /*4e50*/  IMAD.U32 R6, RZ, RZ, UR4 ;  /* 0x00000004ff067e24 */ /* 0x000fe4000f8e00ff */
[----:B------:R-:W-:-:S02]  /*4e60*/  IMAD.U32 R7, RZ, RZ, UR5 ;  /* 0x00000005ff077e24 */ /* 0x000fc4000f8e00ff */
[----:B------:R-:W-:Y:S02]  /*4e70*/  IMAD.MOV.U32 R8, RZ, RZ, 0x70 ;  /* 0x00000070ff087424 */ /* 0x000fe400078e00ff */
[----:B------:R-:W-:Y:S02]  /*4e80*/  IMAD.MOV.U32 R12, RZ, RZ, 0x1 ;  /* 0x00000001ff0c7424 */ /* 0x000fe400078e00ff */
[----:B-1----:R-:W-:-:S07]  /*4e90*/  IMAD.MOV.U32 R13, RZ, RZ, RZ ;  /* 0x000000ffff0d7224 */ /* 0x002fce00078e00ff */
[----:B------:R-:W-:-:S07]  /*4ea0*/  LEPC R20, `(.L_x_52) ;  /* 0x000000001014794e */ /* 0x000fce0000000000 */
[----:B--2---:R-:W-:Y:S05]  /*4eb0*/  CALL.ABS.NOINC R14 ;  /* 0x000000000e007343 */ /* 0x004fea0003c00000 */
.L_x_52:
[----:B------:R-:W1:Y:S01]  /*4ec0*/  LDC.64 R16, c[0x4][R16] ;  /* 0x0100000010107b82 */ /* 0x000e620000000a00 */
[----:B------:R-:W-:Y:S01]  /*4ed0*/  ULDC.64 UR4, c[0x4][0x68] ;  /* 0x01001a0000047ab9 */ /* 0x000fe20000000a00 */
[----:B------:R-:W-:Y:S01]  /*4ee0*/  ULDC.64 UR6, c[0x4][0x8] ;  /* 0x0100020000067ab9 */ /* 0x000fe20000000a00 */
[----:B------:R-:W-:Y:S01]  /*4ef0*/  IMAD.U32 R4, RZ, RZ, UR4 ;  /* 0x00000004ff047e24 */ /* 0x000fe2000f8e00ff */
[----:B------:R-:W-:Y:S01]  /*4f00*/  MOV R11, UR7 ;  /* 0x00000007000b7c02 */ /* 0x000fe20008000f00 */
[----:B------:R-:W-:Y:S01]  /*4f10*/  IMAD.U32 R5, RZ, RZ, UR5 ;  /* 0x00000005ff057e24 */ /* 0x000fe2000f8e00ff */
[----:B------:R-:W-:Y:S01]  /*4f20*/  ULDC.64 UR4, c[0x4][0x70] ;  /* 0x01001c0000047ab9 */ /* 0x000fe20000000a00 */
[----:B------:R-:W-:Y:S02]  /*4f30*/  IMAD.U32 R10, RZ, RZ, UR6 ;  /* 0x00000006ff0a7e24 */ /* 0x000fe4000f8e00ff */
[----:B------:R-:W-:Y:S02]  /*4f40*/  IMAD.U32 R6, RZ, RZ, UR4 ;  /* 0x00000004ff067e24 */ /* 0x000fe4000f8e00ff */
[----:B------:R-:W-:-:S02]  /*4f50*/  IMAD.U32 R7, RZ, RZ, UR5 ;  /* 0x00000005ff077e24 */ /* 0x000fc4000f8e00ff */
[----:B------:R-:W-:Y:S02]  /*4f60*/  IMAD.MOV.U32 R8, RZ, RZ, 0x70 ;  /* 0x00000070ff087424 */ /* 0x000fe400078e00ff */
[----:B------:R-:W-:Y:S02]  /*4f70*/  IMAD.MOV.U32 R12, RZ, RZ, 0x1 ;  /* 0x00000001ff0c7424 */ /* 0x000fe400078e00ff */
[----:B------:R-:W-:-:S07]  /*4f80*/  IMAD.MOV.U32 R13, RZ, RZ, RZ ;  /* 0x000000ffff0d7224 */ /* 0x000fce00078e00ff */
[----:B------:R-:W-:-:S07]  /*4f90*/  LEPC R20, `(.L_x_51) ;  /* 0x000000001014794e */ /* 0x000fce0000000000 */
[----:B-1----:R-:W-:Y:S05]  /*4fa0*/  CALL.ABS.NOINC R16 ;  /* 0x0000000010007343 */ /* 0x002fea0003c00000 */
.L_x_51:
[----:B------:R-:W-:Y:S02]  /*4fb0*/  ULDC.64 UR4, c[0x0][0x590] ;  /* 0x0001640000047ab9 */ /* 0x000fe40000000a00 */
[----:B------:R-:W-:-:S04]  /*4fc0*/  ISETP.NE.U32.AND P0, PT, RZ, UR4, PT ;  /* 0x00000004ff007c0c */ /* 0x000fc8000bf05070 */
[----:B------:R-:W-:-:S13]  /*4fd0*/  ISETP.NE.AND.EX P0, PT, RZ, UR5, PT, P0 ;  /* 0x00000005ff007c0c */ /* 0x000fda000bf05300 */
[----:B------:R-:W-:Y:S05]  /*4fe0*/  @!P0 BRA `(.L_x_53) ;  /* 0x0000000000148947 */ /* 0x000fea0003800000 */
[----:B-12---:R-:W-:-:S04]  /*4ff0*/  LEA R4, P0, R18, UR4, 0x3 ;  /* 0x0000000412047c11 */ /* 0x006fc8000f8018ff */
[----:B------:R-:W-:-:S06]  /*5000*/  LEA.HI.X R5, R18, UR5, R19, 0x3, P0 ;  /* 0x0000000512057c11 */ /* 0x000fcc00080f1c13 */
[----:B------:R-:W2:Y:S04]  /*5010*/  LDG.E.64 R4, desc[UR38][R4.64] ;  /* 0x0000002604047981 */ /* 0x000ea8000c1e1b00 */
[----:B--2---:R1:W5:Y:S01]  /*5020*/  LD.E R0, desc[UR38][R4.64] ;  /* 0x0000002604007980 */ /* 0x004362000c101900 */
[----:B------:R-:W-:Y:S05]  /*5030*/  BRA `(.L_x_54) ;  /* 0x0000000000307947 */ /* 0x000fea0003800000 */
.L_x_53:
[----:B------:R-:W-:Y:S02]  /*5040*/  ULDC.64 UR4, c[0x0][0x588] ;  /* 0x0001620000047ab9 */ /* 0x000fe40000000a00 */
[----:B------:R-:W-:-:S04]  /*5050*/  ISETP.NE.U32.AND P0, PT, RZ, UR4, PT ;  /* 0x00000004ff007c0c */ /* 0x000fc8000bf05070 */
[----:B------:R-:W-:-:S13]  /*5060*/  ISETP.NE.AND.EX P0, PT, RZ, UR5, PT, P0 ;  /* 0x00000005ff007c0c */ /* 0x000fda000bf05300 */
[----:B------:R-:W-:Y:S05]  /*5070*/  @!P0 BRA `(.L_x_55) ;  /* 0x0000000000188947 */ /* 0x000fea0003800000 */
[----:B-12---:R-:W1:Y:S01]  /*5080*/  LDC.64 R4, c[0x0][0x588] ;  /* 0x00016200ff047b82 */ /* 0x006e620000000a00 */
[----:B------:R-:W-:Y:S02]  /*5090*/  ULDC UR4, c[0x0][0x598] ;  /* 0x0001660000047ab9 */ /* 0x000fe40000000800 */
[----:B------:R-:W-:-:S04]  /*50a0*/  IMAD R3, R18, UR4, RZ ;  /* 0x0000000412037c24 */ /* 0x000fc8000f8e02ff */
[----:B-1----:R-:W-:-:S05]  /*50b0*/  IMAD.WIDE R4, R3, 0x4, R4 ;  /* 0x0000000403047825 */ /* 0x002fca00078e0204 */
[----:B------:R2:W5:Y:S01]  /*50c0*/  LDG.E R0, desc[UR38][R4.64] ;  /* 0x0000002604007981 */ /* 0x000562000c1e1900 */
[----:B------:R-:W-:Y:S05]  /*50d0*/  BRA `(.L_x_54) ;  /* 0x0000000000087947 */ /* 0x000fea0003800000 */
.L_x_55:
[----:B------:R-:W-:Y:S02]  /*50e0*/  ULDC UR4, c[0x0][0x580] ;  /* 0x0001600000047ab9 */ /* 0x000fe40000000800 */
[----:B--2---:R-:W-:-:S07]  /*50f0*/  IMAD.U32 R0, RZ, RZ, UR4 ;  /* 0x00000004ff007e24 */ /* 0x004fce000f8e00ff */
.L_x_54:
        /* <DEDUP_REMOVED lines=9> */
.L_x_56:
        /* <DEDUP_REMOVED lines=10> */
.L_x_58:
[----:B------:R-:W-:Y:S02]  /*5230*/  ULDC UR4, c[0x0][0x5a8] ;  /* 0x00016a0000047ab9 */ /* 0x000fe40000000800 */
[----:B------:R-:W-:-:S07]  /*5240*/  IMAD.U32 R3, RZ, RZ, UR4 ;  /* 0x00000004ff037e24 */ /* 0x000fce000f8e00ff */
.L_x_57:
[----:B------:R-:W-:Y:S01]  /*5250*/  ISETP.GT.U32.AND P0, PT, R152, 0x3e, PT ;  /* 0x0000003e9800780c */ /* 0x000fe20003f04070 */
[----:B------:R-:W-:Y:S01]  /*5260*/  BSSY B0, `(.L_x_59) ;  /* 0x0000007000007945 */ /* 0x000fe20003800000 */
[----:B------:R-:W-:-:S11]  /*5270*/  PRMT R8, RZ, 0x7610, R8 ;  /* 0x00007610ff087816 */ /* 0x000fd60000000008 */
[----:B------:R-:W-:Y:S05]  /*5280*/  @P0 BRA `(.L_x_60) ;  /* 0x0000000000100947 */ /* 0x000fea0003800000 */
[----:B------:R-:W-:-:S03]  /*5290*/  UMOV UR4, 0xffffffff ;  /* 0xffffffff00047882 */ /* 0x000fc60000000000 */
[----:B------:R-:W-:Y:S05]  /*52a0*/  BRA.DIV UR4, `(.L_x_61) ;  /* 0x0000009204e07947 */ /* 0x000fea000b800000 */
[----:B------:R-:W-:-:S13]  /*52b0*/  ELECT P6, URZ, PT ;  /* 0x00000000003f782f */ /* 0x000fda00038c0000 */
.L_x_276:
[----:B------:R-:W-:-:S07]  /*52c0*/  SEL R8, RZ, 0x1, !P6 ;  /* 0x00000001ff087807 */ /* 0x000fce0007000000 */
.L_x_60:
[----:B------:R-:W-:Y:S05]  /*52d0*/  BSYNC B0 ;  /* 0x0000000000007941 */ /* 0x000fea0003800000 */
.L_x_59:
[----:B-123--:R-:W-:-:S05]  /*52e0*/  IMAD.U32 R4, RZ, RZ, UR55 ;  /* 0x00000037ff047e24 */ /* 0x00efca000f8e00ff */
[----:B------:R-:W-:-:S13]  /*52f0*/  ISETP.NE.AND P0, PT, R4, 0x3, PT ;  /* 0x000000030400780c */ /* 0x000fda0003f05270 */
[----:B------:R-:W-:Y:S05]  /*5300*/  @!P0 BRA `(.L_x_62) ;  /* 0x0000000000048947 */ /* 0x000fea0003800000 */
[----:B------:R-:W-:Y:S01]  /*5310*/  BPT.TRAP 0x1 ;  /* 0x000000040000795c */ /* 0x000fe20000300000 */
.L_x_62:
[----:B------:R-:W-:Y:S01]  /*5320*/  SHF.L.U32 R12, RZ, 0x1f, RZ ;  /* 0x0000001fff0c7819 */ /* 0x000fe200000006ff */
[----:B------:R-:W-:Y:S01]  /*5330*/  IMAD.MOV.U32 R4, RZ, RZ, RZ ;  /* 0x000000ffff047224 */ /* 0x000fe200078e00ff */
[----:B-----5:R-:W-:Y:S02]  /*5340*/  FSETP.NEU.AND P1, PT, R0, RZ, PT ;  /* 0x000000ff0000720b */ /* 0x020fe40003f2d000 */
[----:B------:R-:W1:Y:S11]  /*5350*/  SYNCS.PHASECHK.TRANS64.TRYWAIT P2, [UR50+0x344e0], R12 ;  /* 0x0344e00cff0075a7 */ /* 0x000e760008040172 */
[----:B------:R-:W-:Y:S01]  /*5360*/  @P1 LEA R13, R22, UR50, 0x1 ;  /* 0x00000032160d1c11 */ /* 0x000fe2000f8e08ff */
[----:B-1----:R-:W-:Y:S06]  /*5370*/  @!P2 BRA `(.L_x_63) ;  /* 0x0000009000c4a947 */ /* 0x002fec0003800000 */
.L_x_277:
[----:B------:R-:W-:Y:S05]  /*5380*/  @P1 WARPSYNC.ALL ;  /* 0x0000000000001948 */ /* 0x000fea0003800000 */
[----:B-1----:R-:W1:Y:S01]  /*5390*/  @P1 LDSM.16.MT88.4 R4, [R13+0x30000] ;  /* 0x030000000d04183b */ /* 0x002e620000004200 */
[----:B------:R-:W-:Y:S01]  /*53a0*/  PRMT R8, R8, 0x9910, RZ ;  /* 0x0000991008087816 */ /* 0x000fe200000000ff */
[----:B------:R-:W-:Y:S01]  /*53b0*/  BSSY B0, `(.L_x_64) ;  /* 0x000000d000007945 */ /* 0x000fe20003800000 */
[-C--:B------:R-:W-:Y:S01]  /*53c0*/  FMUL R88, R88, R3.reuse ;  /* 0x0000000358587220 */ /* 0x080fe20000400000 */
[-C--:B------:R-:W-:Y:S01]  /*53d0*/  FMUL R14, R89, R3.reuse ;  /* 0x00000003590e7220 */ /* 0x080fe20000400000 */
[----:B------:R-:W-:Y:S01]  /*53e0*/  ISETP.NE.AND P2, PT, R8, RZ, PT ;  /* 0x000000ff0800720c */ /* 0x000fe20003f45270 */
[----:B------:R-:W-:Y:S01]  /*53f0*/  FMUL R90, R90, R3 ;  /* 0x000000035a5a7220 */ /* 0x000fe20000400000 */
[----:B------:R2:W3:Y:S01]  /*5400*/  @P1 LDSM.16.MT88.4 R8, [R13+0x30800] ;  /* 0x030800000d08183b */ /* 0x0004e20000004200 */
[----:B-1----:R-:W-:-:S02]  /*5410*/  HADD2.F32 R15, -RZ, R4.H0_H0 ;  /* 0x20000004ff0f7230 */ /* 0x002fc40000004100 */
[----:B------:R-:W-:Y:S01]  /*5420*/  HADD2.F32 R17, -RZ, R4.H1_H1 ;  /* 0x30000004ff117230 */ /* 0x000fe20000004100 */
[----:B--2---:R-:W-:Y:S07]  /*5430*/  @P1 BRA `(.L_x_65) ;  /* 0x0000000000101947 */ /* 0x004fee0003800000 */
[----:B------:R-:W-:Y:S01]  /*5440*/  IMAD.MOV.U32 R5, RZ, RZ, RZ ;  /* 0x000000ffff057224 */ /* 0x000fe200078e00ff */
[----:B------:R-:W-:Y:S02]  /*5450*/  CS2R R6, SRZ ;  /* 0x0000000000067805 */ /* 0x000fe4000001ff00 */
[----:B---3--:R-:W-:Y:S02]  /*5460*/  CS2R R8, SRZ ;  /* 0x0000000000087805 */ /* 0x008fe4000001ff00 */
[----:B------:R-:W-:-:S07]  /*5470*/  CS2R R10, SRZ ;  /* 0x00000000000a7805 */ /* 0x000fce000001ff00 */
.L_x_65:
[----:B------:R-:W-:Y:S05]  /*5480*/  BSYNC B0 ;  /* 0x0000000000007941 */ /* 0x000fea0003800000 */
.L_x_64:
[--C-:B------:R-:W-:Y:S02]  /*5490*/  HADD2.F32 R13, -RZ, R5.reuse.H0_H0 ;  /* 0x20000005ff0d7230 */ /* 0x100fe40000004100 */
[----:B------:R-:W-:Y:S01]  /*54a0*/  FMUL R16, R91, R3 ;  /* 0x000000035b107220 */ /* 0x000fe20000400000 */
[----:B------:R-:W-:Y:S02]  /*54b0*/  HADD2.F32 R19, -RZ, R5.H1_H1 ;  /* 0x30000005ff137230 */ /* 0x000fe40000004100 */
[-C--:B------:R-:W-:Y:S01]  /*54c0*/  FFMA R88, R15, R0.reuse, R88 ;  /* 0x000000000f587223 */ /* 0x080fe20000000058 */
[-C--:B------:R-:W-:Y:S01]  /*54d0*/  FFMA R21, R17, R0.reuse, R14 ;  /* 0x0000000011157223 */ /* 0x080fe2000000000e */
[-C--:B------:R-:W-:Y:S01]  /*54e0*/  FFMA R90, R13, R0.reuse, R90 ;  /* 0x000000000d5a7223 */ /* 0x080fe2000000005a */
[--C-:B------:R-:W-:Y:S02]  /*54f0*/  HADD2.F32 R13, -RZ, R6.reuse.H0_H0 ;  /* 0x20000006ff0d7230 */ /* 0x100fe40000004100 */
[----:B------:R-:W-:Y:S01]  /*5500*/  FFMA R89, R19, R0, R16 ;  /* 0x0000000013597223 */ /* 0x000fe20000000010 */
[----:B------:R-:W-:-:S02]  /*5510*/  HADD2.F32 R15, -RZ, R6.H1_H1 ;  /* 0x30000006ff0f7230 */ /* 0x000fc40000004100 */
[-C--:B------:R-:W-:Y:S01]  /*5520*/  FMUL R92, R92, R3.reuse ;  /* 0x000000035c5c7220 */ /* 0x080fe20000400000 */
[-C--:B------:R-:W-:Y:S01]  /*5530*/  FMUL R14, R93, R3.reuse ;  /* 0x000000035d0e7220 */ /* 0x080fe20000400000 */
[--C-:B------:R-:W-:Y:S02]  /*5540*/  HADD2.F32 R17, -RZ, R7.reuse.H0_H0 ;  /* 0x20000007ff117230 */ /* 0x100fe40000004100 */
[-C--:B------:R-:W-:Y:S01]  /*5550*/  FMUL R94, R94, R3.reuse ;  /* 0x000000035e5e7220 */ /* 0x080fe20000400000 */
[----:B------:R-:W-:Y:S02]  /*5560*/  HADD2.F32 R19, -RZ, R7.H1_H1 ;  /* 0x30000007ff137230 */ /* 0x000fe40000004100 */
[----:B------:R-:W-:Y:S01]  /*5570*/  FMUL R16, R95, R3 ;  /* 0x000000035f107220 */ /* 0x000fe20000400000 */
[-C--:B------:R-:W-:Y:S01]  /*5580*/  FFMA R92, R13, R0.reuse, R92 ;  /* 0x000000000d5c7223 */ /* 0x080fe2000000005c */
[----:B------:R-:W-:Y:S01]  /*5590*/  FFMA R91, R15, R0, R14 ;  /* 0x000000000f5b7223 */ /* 0x000fe2000000000e */
[----:B---3--:R-:W-:-:S02]  /*55a0*/  HADD2.F32 R13, -RZ, R8.H0_H0 ;  /* 0x20000008ff0d7230 */ /* 0x008fc40000004100 */
[-C--:B------:R-:W-:Y:S01]  /*55b0*/  FFMA R94, R17, R0.reuse, R94 ;  /* 0x00000000115e7223 */ /* 0x080fe2000000005e */
[----:B------:R-:W-:Y:S02]  /*55c0*/  HADD2.F32 R15, -RZ, R8.H1_H1 ;  /* 0x30000008ff0f7230 */ /* 0x000fe40000004100 */
[-C--:B------:R-:W-:Y:S01]  /*55d0*/  FFMA R93, R19, R0.reuse, R16 ;  /* 0x00000000135d7223 */ /* 0x080fe20000000010 */
        /* <DEDUP_REMOVED lines=8> */
[----:B------:R-:W-:-:S02]  /*5660*/  HADD2.F32 R13, -RZ, R10.H0_H0 ;  /* 0x2000000aff0d7230 */ /* 0x000fc40000004100 */
        /* <DEDUP_REMOVED lines=10> */
[-C--:B------:R-:W-:Y:S01]  /*5710*/  FFMA R14, R15, R0.reuse, R14 ;  /* 0x000000000f0e7223 */ /* 0x080fe2000000000e */
[-C--:B------:R-:W-:Y:S01]  /*5720*/  FFMA R17, R17, R0.reuse, R102 ;  /* 0x0000000011117223 */ /* 0x080fe20000000066 */
[----:B------:R-:W-:Y:S01]  /*5730*/  FFMA R16, R19, R0, R16 ;  /* 0x0000000013107223 */ /* 0x000fe20000000010 */
[----:B------:R-:W-:Y:S01]  /*5740*/  F2FP.F16.F32.PACK_AB R89, R89, R90 ;  /* 0x0000005a5959723e */ /* 0x000fe200000000ff */
[----:B------:R-:W-:Y:S05]  /*5750*/  WARPSYNC.ALL ;  /* 0x0000000000007948 */ /* 0x000fea0003800000 */
[----:B------:R-:W-:Y:S01]  /*5760*/  F2FP.F16.F32.PACK_AB R97, R97, R98 ;  /* 0x000000626161723e */ /* 0x000fe200000000ff */
[----:B------:R-:W-:Y:S01]  /*5770*/  BSSY B0, `(.L_x_66) ;  /* 0x0000016000007945 */ /* 0x000fe20003800000 */
[----:B------:R-:W-:-:S02]  /*5780*/  F2FP.F16.F32.PACK_AB R90, R91, R92 ;  /* 0x0000005c5b5a723e */ /* 0x000fc400000000ff */
[----:B------:R-:W-:Y:S02]  /*5790*/  F2FP.F16.F32.PACK_AB R98, R14, R13 ;  /* 0x0000000d0e62723e */ /* 0x000fe400000000ff */
[----:B------:R-:W-:Y:S02]  /*57a0*/  F2FP.F16.F32.PACK_AB R88, R21, R88 ;  /* 0x000000581558723e */ /* 0x000fe400000000ff */
[----:B------:R-:W-:Y:S02]  /*57b0*/  F2FP.F16.F32.PACK_AB R91, R93, R94 ;  /* 0x0000005e5d5b723e */ /* 0x000fe400000000ff */
[----:B------:R-:W-:Y:S02]  /*57c0*/  LEA R13, R22, UR50, 0x1 ;  /* 0x00000032160d7c11 */ /* 0x000fe4000f8e08ff */
[----:B------:R-:W-:Y:S02]  /*57d0*/  F2FP.F16.F32.PACK_AB R96, R95, R96 ;  /* 0x000000605f60723e */ /* 0x000fe400000000ff */
[----:B------:R-:W-:Y:S01]  /*57e0*/  F2FP.F16.F32.PACK_AB R99, R16, R17 ;  /* 0x000000111063723e */ /* 0x000fe200000000ff */
[----:B------:R1:W-:Y:S04]  /*57f0*/  STSM.16.MT88.4 [R13+0x30000], R88 ;  /* 0x030000580d007844 */ /* 0x0003e80000004200 */
[----:B------:R1:W-:Y:S01]  /*5800*/  STSM.16.MT88.4 [R13+0x30800], R96 ;  /* 0x030800600d007844 */ /* 0x0003e20000004200 */
[----:B------:R-:W-:Y:S01]  /*5810*/  @!PT LDS RZ, [RZ] ;  /* 0x00000000fffff984 */ /* 0x000fe20000000800 */
[----:B------:R-:W-:Y:S01]  /*5820*/  @!PT LDS RZ, [RZ] ;  /* 0x00000000fffff984 */ /* 0x000fe20000000800 */
[----:B------:R-:W-:Y:S01]  /*5830*/  @!PT LDS RZ, [RZ] ;  /* 0x00000000fffff984 */ /* 0x000fe20000000800 */
[----:B------:R-:W-:Y:S01]  /*5840*/  @!PT LDS RZ, [RZ] ;  /* 0x00000000fffff984 */ /* 0x000fe20000000800 */
[----:B------:R2:W-:Y:S06]  /*5850*/  MEMBAR.ALL.CTA ;  /* 0x0000000000007992 */ /* 0x0005ec0000008000 */
[----:B--2---:R-:W2:Y:S02]  /*5860*/  FENCE.VIEW.ASYNC.S ;  /* 0x00000000000073c6 */ /* 0x004ea40000000000 */
[----:B--2---:R-:W-:Y:S06]  /*5870*/  BAR.SYNC.DEFER_BLOCKING 0x1, 0x80 ;  /* 0x0042000000007b1d */ /* 0x004fec0000010000 */
[----:B------:R-:W-:Y:S05]  /*5880*/  @!P2 BRA `(.L_x_67) ;  /* 0x000000000010a947 */ /* 0x000fea0003800000 */
[----:B------:R-:W-:-:S09]  /*5890*/  UIADD3 UR44, UR50, 0x30000, URZ ;  /* 0x00030000322c7890 */ /* 0x000fd2000fffe03f */
[----:B------:R2:W-:Y:S01]  /*58a0*/  UTMASTG.2D [UR44], [UR36] ;  /* 0x0000002c240073b5 */ /* 0x0005e20008008000 */
[----:B------:R0:W-:Y:S01]  /*58b0*/  UTMACMDFLUSH ;  /* 0x00000000000079b7 */ /* 0x0001e20000000000 */
[----:B--2---:R-:W-:-:S04]  /*58c0*/  DEPBAR.LE SB0, 0x1 ;  /* 0x000080400000791a */ /* 0x004fc80000000000 */
.L_x_67:
[----:B------:R-:W-:Y:S05]  /*58d0*/  BSYNC B0 ;  /* 0x0000000000007941 */ /* 0x000fea0003800000 */
.L_x_66:
[----:B------:R-:W-:Y:S06]  /*58e0*/  BAR.SYNC.DEFER_BLOCKING 0x1, 0x80 ;  /* 0x0042000000007b1d */ /* 0x000fec0000010000 */
[----:B------:R-:W-:Y:S05]  /*58f0*/  @!P0 BRA `(.L_x_68) ;  /* 0x0000000000048947 */ /* 0x000fea0003800000 */
[----:B------:R-:W-:Y:S01]  /*5900*/  BPT.TRAP 0x1 ;  /* 0x000000040000795c */ /* 0x000fe20000300000 */
.L_x_68:
[----:B------:R-:W2:Y:S02]  /*5910*/  SYNCS.PHASECHK.TRANS64.TRYWAIT P3, [UR50+0x344e8], R12 ;  /* 0x0344e80cff0075a7 */ /* 0x000ea40008060172 */
[----:B--2---:R-:W-:Y:S05]  /*5920*/  @!P3 BRA `(.L_x_69) ;  /* 0x0000008c0070b947 */ /* 0x004fea0003800000 */
.L_x_278:
[----:B------:R-:W-:Y:S05]  /*5930*/  @P1 WARPSYNC.ALL ;  /* 0x0000000000001948 */ /* 0x000fea0003800000 */
[----:B------:R-:W3:Y:S01]  /*5940*/  @P1 LDSM.16.MT88.4 R4, [R13+0x31000] ;  /* 0x031000000d04183b */ /* 0x000ee20000004200 */
[-C--:B--2---:R-:W-:Y:S01]  /*5950*/  FMUL R15, R24, R3.reuse ;  /* 0x00000003180f7220 */ /* 0x084fe20000400000 */
[-C--:B------:R-:W-:Y:S01]  /*5960*/  FMUL R25, R25, R3.reuse ;  /* 0x0000000319197220 */ /* 0x080fe20000400000 */
[-C--:B------:R-:W-:Y:S01]  /*5970*/  FMUL R17, R26, R3.reuse ;  /* 0x000000031a117220 */ /* 0x080fe20000400000 */
[----:B------:R-:W2:Y:S01]  /*5980*/  @P1 LDSM.16.MT88.4 R8, [R13+0x31800] ;  /* 0x031800000d08183b */ /* 0x000ea20000004200 */
[-C--:B------:R-:W-:Y:S01]  /*5990*/  FMUL R27, R27, R3.reuse ;  /* 0x000000031b1b7220 */ /* 0x080fe20000400000 */
[-C--:B------:R-:W-:Y:S01]  /*59a0*/  FMUL R19, R28, R3.reuse ;  /* 0x000000031c137220 */ /* 0x080fe20000400000 */
[-C--:B------:R-:W-:Y:S01]  /*59b0*/  FMUL R29, R29, R3.reuse ;  /* 0x000000031d1d7220 */ /* 0x080fe20000400000 */
[-C--:B------:R-:W-:Y:S01]  /*59c0*/  FMUL R21, R30, R3.reuse ;  /* 0x000000031e157220 */ /* 0x080fe20000400000 */
[-C--:B------:R-:W-:Y:S01]  /*59d0*/  FMUL R31, R31, R3.reuse ;  /* 0x000000031f1f7220 */ /* 0x080fe20000400000 */
[-C--:B------:R-:W-:Y:S01]  /*59e0*/  FMUL R33, R33, R3.reuse ;  /* 0x0000000321217220 */ /* 0x080fe20000400000 */
[-C--:B------:R-:W-:Y:S01]  /*59f0*/  FMUL R35, R35, R3.reuse ;  /* 0x0000000323237220 */ /* 0x080fe20000400000 */
[-C--:B------:R-:W-:Y:S01]  /*5a00*/  FMUL R37, R37, R3.reuse ;  /* 0x0000000325257220 */ /* 0x080fe20000400000 */
[----:B------:R-:W-:Y:S01]  /*5a10*/  FMUL R39, R39, R3 ;  /* 0x0000000327277220 */ /* 0x000fe20000400000 */
[----:B------:R-:W-:Y:S05]  /*5a20*/  WARPSYNC.ALL ;  /* 0x0000000000007948 */ /* 0x000fea0003800000 */
[----:B------:R-:W-:Y:S01]  /*5a30*/  BSSY B0, `(.L_x_70) ;  /* 0x000003d000007945 */ /* 0x000fe20003800000 */
[----:B---3--:R-:W-:-:S02]  /*5a40*/  HADD2.F32 R14, -RZ, R4.H0_H0 ;  /* 0x20000004ff0e7230 */ /* 0x008fc40000004100 */
[----:B------:R-:W-:Y:S02]  /*5a50*/  HADD2.F32 R16, -RZ, R4.H1_H1 ;  /* 0x30000004ff107230 */ /* 0x000fe40000004100 */
[--C-:B------:R-:W-:Y:S02]  /*5a60*/  HADD2.F32 R18, -RZ, R5.reuse.H0_H0 ;  /* 0x20000005ff127230 */ /* 0x100fe40000004100 */
[-C--:B------:R-:W-:Y:S01]  /*5a70*/  FFMA R15, R14, R0.reuse, R15 ;  /* 0x000000000e0f7223 */ /* 0x080fe2000000000f */
[----:B------:R-:W-:Y:S02]  /*5a80*/  HADD2.F32 R20, -RZ, R5.H1_H1 ;  /* 0x30000005ff147230 */ /* 0x000fe40000004100 */
[-C--:B------:R-:W-:Y:S01]  /*5a90*/  FFMA R14, R16, R0.reuse, R25 ;  /* 0x00000000100e7223 */ /* 0x080fe20000000019 */
[----:B------:R-:W-:Y:S02]  /*5aa0*/  HADD2.F32 R24, -RZ, R7.H0_H0 ;  /* 0x20000007ff187230 */ /* 0x000fe40000004100 */
[----:B------:R-:W-:Y:S01]  /*5ab0*/  FFMA R17, R18, R0, R17 ;  /* 0x0000000012117223 */ /* 0x000fe20000000011 */
[----:B------:R-:W-:-:S02]  /*5ac0*/  HADD2.F32 R18, -RZ, R6.H0_H0 ;  /* 0x20000006ff127230 */ /* 0x000fc40000004100 */
[-C--:B------:R-:W-:Y:S01]  /*5ad0*/  FFMA R16, R20, R0.reuse, R27 ;  /* 0x0000000014107223 */ /* 0x080fe2000000001b */
[----:B------:R-:W-:Y:S02]  /*5ae0*/  HADD2.F32 R20, -RZ, R6.H1_H1 ;  /* 0x30000006ff147230 */ /* 0x000fe40000004100 */
[-C--:B------:R-:W-:Y:S01]  /*5af0*/  FFMA R21, R24, R0.reuse, R21 ;  /* 0x0000000018157223 */ /* 0x080fe20000000015 */
[----:B------:R-:W-:Y:S02]  /*5b00*/  HADD2.F32 R26, -RZ, R7.H1_H1 ;  /* 0x30000007ff1a7230 */ /* 0x000fe40000004100 */
[-C--:B------:R-:W-:Y:S01]  /*5b10*/  FFMA R19, R18, R0.reuse, R19 ;  /* 0x0000000012137223 */ /* 0x080fe20000000013 */
[--C-:B--2---:R-:W-:Y:S02]  /*5b20*/  HADD2.F32 R24, -RZ, R8.reuse.H0_H0 ;  /* 0x20000008ff187230 */ /* 0x104fe40000004100 */
[-C--:B------:R-:W-:Y:S01]  /*5b30*/  FFMA R18, R20, R0.reuse, R29 ;  /* 0x0000000014127223 */ /* 0x080fe2000000001d */
[----:B------:R-:W-:Y:S01]  /*5b40*/  FMUL R25, R32, R3 ;  /* 0x0000000320197220 */ /* 0x000fe20000400000 */
[----:B------:R-:W-:Y:S01]  /*5b50*/  FFMA R20, R26, R0, R31 ;  /* 0x000000001a147223 */ /* 0x000fe2000000001f */
[----:B------:R-:W-:-:S02]  /*5b60*/  HADD2.F32 R26, -RZ, R8.H1_H1 ;  /* 0x30000008ff1a7230 */ /* 0x000fc40000004100 */
[-C--:B------:R-:W-:Y:S01]  /*5b70*/  FMUL R27, R34, R3.reuse ;  /* 0x00000003221b7220 */ /* 0x080fe20000400000 */
[--C-:B------:R-:W-:Y:S02]  /*5b80*/  HADD2.F32 R28, -RZ, R9.reuse.H0_H0 ;  /* 0x20000009ff1c7230 */ /* 0x100fe40000004100 */
[-C--:B------:R-:W-:Y:S01]  /*5b90*/  FFMA R25, R24, R0.reuse, R25 ;  /* 0x0000000018197223 */ /* 0x080fe20000000019 */
[----:B------:R-:W-:Y:S02]  /*5ba0*/  HADD2.F32 R30, -RZ, R9.H1_H1 ;  /* 0x30000009ff1e7230 */ /* 0x000fe40000004100 */
[-C--:B------:R-:W-:Y:S01]  /*5bb0*/  FFMA R24, R26, R0.reuse, R33 ;  /* 0x000000001a187223 */ /* 0x080fe20000000021 */
[----:B------:R-:W-:Y:S01]  /*5bc0*/  FMUL R29, R36, R3 ;  /* 0x00000003241d7220 */ /* 0x000fe20000400000 */
[-C--:B------:R-:W-:Y:S01]  /*5bd0*/  FFMA R27, R28, R0.reuse, R27 ;  /* 0x000000001c1b7223 */ /* 0x080fe2000000001b */
[--C-:B------:R-:W-:Y:S02]  /*5be0*/  HADD2.F32 R28, -RZ, R10.reuse.H0_H0 ;  /* 0x2000000aff1c7230 */ /* 0x100fe40000004100 */
[----:B------:R-:W-:Y:S01]  /*5bf0*/  FFMA R26, R30, R0, R35 ;  /* 0x000000001e1a7223 */ /* 0x000fe20000000023 */
[----:B------:R-:W-:-:S02]  /*5c00*/  HADD2.F32 R30, -RZ, R10.H1_H1 ;  /* 0x3000000aff1e7230 */ /* 0x000fc40000004100 */
[----:B------:R-:W-:Y:S01]  /*5c10*/  FMUL R31, R38, R3 ;  /* 0x00000003261f7220 */ /* 0x000fe20000400000 */
[--C-:B------:R-:W-:Y:S02]  /*5c20*/  HADD2.F32 R32, -RZ, R11.reuse.H0_H0 ;  /* 0x2000000bff207230 */ /* 0x100fe40000004100 */
[-C--:B------:R-:W-:Y:S01]  /*5c30*/  FFMA R29, R28, R0.reuse, R29 ;  /* 0x000000001c1d7223 */ /* 0x080fe2000000001d */
[----:B------:R-:W-:Y:S02]  /*5c40*/  HADD2.F32 R34, -RZ, R11.H1_H1 ;  /* 0x3000000bff227230 */ /* 0x000fe40000004100 */
[-C--:B------:R-:W-:Y:S01]  /*5c50*/  FFMA R28, R30, R0.reuse, R37 ;  /* 0x000000001e1c7223 */ /* 0x080fe20000000025 */
[----:B------:R-:W-:Y:S01]  /*5c60*/  F2FP.F16.F32.PACK_AB R24, R24, R25 ;  /* 0x000000191818723e */ /* 0x000fe200000000ff */
[-C--:B------:R-:W-:Y:S01]  /*5c70*/  FFMA R31, R32, R0.reuse, R31 ;  /* 0x00000000201f7223 */ /* 0x080fe2000000001f */
[----:B------:R-:W-:Y:S01]  /*5c80*/  F2FP.F16.F32.PACK_AB R32, R14, R15 ;  /* 0x0000000f0e20723e */ /* 0x000fe200000000ff */
[----:B------:R-:W-:Y:S01]  /*5c90*/  FFMA R30, R34, R0, R39 ;  /* 0x00000000221e7223 */ /* 0x000fe20000000027 */
[----:B------:R-:W-:-:S02]  /*5ca0*/  F2FP.F16.F32.PACK_AB R33, R16, R17 ;  /* 0x000000111021723e */ /* 0x000fc400000000ff */
[----:B------:R-:W-:Y:S02]  /*5cb0*/  F2FP.F16.F32.PACK_AB R34, R18, R19 ;  /* 0x000000131222723e */ /* 0x000fe400000000ff */
[----:B------:R-:W-:Y:S02]  /*5cc0*/  F2FP.F16.F32.PACK_AB R35, R20, R21 ;  /* 0x000000151423723e */ /* 0x000fe400000000ff */
[----:B------:R-:W-:Y:S02]  /*5cd0*/  F2FP.F16.F32.PACK_AB R25, R26, R27 ;  /* 0x0000001b1a19723e */ /* 0x000fe400000000ff */
[----:B------:R-:W-:Y:S01]  /*5ce0*/  F2FP.F16.F32.PACK_AB R26, R28, R29 ;  /* 0x0000001d1c1a723e */ /* 0x000fe200000000ff */
[----:B------:R2:W-:Y:S01]  /*5cf0*/  STSM.16.MT88.4 [R13+0x31000], R32 ;  /* 0x031000200d007844 */ /* 0x0005e20000004200 */
[----:B------:R-:W-:-:S05]  /*5d00*/  F2FP.F16.F32.PACK_AB R27, R30, R31 ;  /* 0x0000001f1e1b723e */ /* 0x000fca00000000ff */
[----:B------:R2:W-:Y:S01]  /*5d10*/  STSM.16.MT88.4 [R13+0x31800], R24 ;  /* 0x031800180d007844 */ /* 0x0005e20000004200 */
[----:B------:R-:W-:Y:S01]  /*5d20*/  @!PT LDS RZ, [RZ] ;  /* 0x00000000fffff984 */ /* 0x000fe20000000800 */
[----:B------:R-:W-:Y:S01]  /*5d30*/  @!PT LDS RZ, [RZ] ;  /* 0x00000000fffff984 */ /* 0x000fe20000000800 */
[----:B------:R-:W-:Y:S01]  /*5d40*/  @!PT LDS RZ, [RZ] ;  /* 0x00000000fffff984 */ /* 0x000fe20000000800 */
[----:B------:R-:W-:Y:S01]  /*5d50*/  @!PT LDS RZ, [RZ] ;  /* 0x00000000fffff984 */ /* 0x000fe20000000800 */
[----:B------:R3:W-:Y:S06]  /*5d60*/  MEMBAR.ALL.CTA ;  /* 0x0000000000007992 */ /* 0x0007ec0000008000 */
[----:B---3--:R-:W3:Y:S02]  /*5d70*/  FENCE.VIEW.ASYNC.S ;  /* 0x00000000000073c6 */ /* 0x008ee40000000000 */
[----:B---3--:R-:W-:Y:S06]  /*5d80*/  BAR.SYNC.DEFER_BLOCKING 0x1, 0x80 ;  /* 0x0042000000007b1d */ /* 0x008fec0000010000 */
[----:B------:R-:W-:Y:S05]  /*5d90*/  @!P2 BRA `(.L_x_71) ;  /* 0x000000000018a947 */ /* 0x000fea0003800000 */
[----:B------:R-:W-:Y:S02]  /*5da0*/  UIADD3 UR5, UR45, 0x40, URZ ;  /* 0x000000402d057890 */ /* 0x000fe4000fffe03f */
[----:B------:R-:W-:Y:S01]  /*5db0*/  UIADD3 UR4, UR50, 0x31000, URZ ;  /* 0x0003100032047890 */ /* 0x000fe2000fffe03f */
[----:B------:R-:W-:-:S08]  /*5dc0*/  UMOV UR6, UR46 ;  /* 0x0000002e00067c82 */ /* 0x000fd00008000000 */
[----:B------:R3:W-:Y:S01]  /*5dd0*/  UTMASTG.2D [UR4], [UR36] ;  /* 0x00000004240073b5 */ /* 0x0007e20008008000 */
[----:B------:R0:W-:Y:S01]  /*5de0*/  UTMACMDFLUSH ;  /* 0x00000000000079b7 */ /* 0x0001e20000000000 */
[----:B---3--:R-:W-:-:S04]  /*5df0*/  DEPBAR.LE SB0, 0x1 ;  /* 0x000080400000791a */ /* 0x008fc80000000000 */
.L_x_71:
[----:B------:R-:W-:Y:S05]  /*5e00*/  BSYNC B0 ;  /* 0x0000000000007941 */ /* 0x000fea0003800000 */
.L_x_70:
[----:B------:R-:W-:Y:S06]  /*5e10*/  BAR.SYNC.DEFER_BLOCKING 0x1, 0x80 ;  /* 0x0042000000007b1d */ /* 0x000fec0000010000 */
[----:B------:R-:W-:Y:S05]  /*5e20*/  @!P0 BRA `(.L_x_72) ;  /* 0x0000000000048947 */ /* 0x000fea0003800000 */
[----:B------:R-:W-:Y:S01]  /*5e30*/  BPT.TRAP 0x1 ;  /* 0x000000040000795c */ /* 0x000fe20000300000 */
.L_x_72:
[----:B------:R-:W-:-:S04]  /*5e40*/  UIADD3 UR4, UR50, 0x34500, URZ ;  /* 0x0003450032047890 */ /* 0x000fc8000fffe03f */
[----:B------:R-:W-:-:S09]  /*5e50*/  UPRMT UR8, UR57, 0x654, UR4 ;  /* 0x0000065439087896 */ /* 0x000fd20008000004 */
[----:B------:R-:W-:Y:S01]  /*5e60*/  SYNCS.ARRIVE.TRANS64.RED.A1T0 RZ, [UR8], RZ ;  /* 0x000000ffffff79a7 */ /* 0x000fe20008100408 */
[----:B------:R-:W-:Y:S05]  /*5e70*/  @!P0 BRA `(.L_x_73) ;  /* 0x0000000000048947 */ /* 0x000fea0003800000 */
[----:B------:R-:W-:Y:S01]  /*5e80*/  BPT.TRAP 0x1 ;  /* 0x000000040000795c */ /* 0x000fe20000300000 */
.L_x_73:
[----:B------:R-:W3:Y:S02]  /*5e90*/  SYNCS.PHASECHK.TRANS64.TRYWAIT P3, [UR50+0x344f0], R12 ;  /* 0x0344f00cff0075a7 */ /* 0x000ee40008060172 */
[----:B---3--:R-:W-:Y:S05]  /*5ea0*/  @!P3 BRA `(.L_x_74) ;  /* 0x000000880028b947 */ /* 0x008fea0003800000 */
.L_x_279:
[----:B------:R-:W-:Y:S05]  /*5eb0*/  @P1 WARPSYNC.ALL ;  /* 0x0000000000001948 */ /* 0x000fea0003800000 */
[----:B------:R-:W4:Y:S01]  /*5ec0*/  @P1 LDSM.16.MT88.4 R4, [R13+0x32000] ;  /* 0x032000000d04183b */ /* 0x000f220000004200 */
[-C--:B---3--:R-:W-:Y:S01]  /*5ed0*/  FMUL R15, R104, R3.reuse ;  /* 0x00000003680f7220 */ /* 0x088fe20000400000 */
[-C--:B------:R-:W-:Y:S01]  /*5ee0*/  FMUL R105, R105, R3.reuse ;  /* 0x0000000369697220 */ /* 0x080fe20000400000 */
[-C--:B------:R-:W-:Y:S01]  /*5ef0*/  FMUL R17, R106, R3.reuse ;  /* 0x000000036a117220 */ /* 0x080fe20000400000 */
[----:B------:R-:W3:Y:S01]  /*5f00*/  @P1 LDSM.16.MT88.4 R8, [R13+0x32800] ;  /* 0x032800000d08183b */ /* 0x000ee20000004200 */
[-C--:B------:R-:W-:Y:S01]  /*5f10*/  FMUL R107, R107, R3.reuse ;  /* 0x000000036b6b7220 */ /* 0x080fe20000400000 */
[-C--:B------:R-:W-:Y:S01]  /*5f20*/  FMUL R19, R108, R3.reuse ;  /* 0x000000036c137220 */ /* 0x080fe20000400000 */
[-C--:B------:R-:W-:Y:S01]  /*5f30*/  FMUL R109, R109, R3.reuse ;  /* 0x000000036d6d7220 */ /* 0x080fe20000400000 */
[-C--:B------:R-:W-:Y:S01]  /*5f40*/  FMUL R21, R110, R3.reuse ;  /* 0x000000036e157220 */ /* 0x080fe20000400000 */
[-C--:B------:R-:W-:Y:S01]  /*5f50*/  FMUL R111, R111, R3.reuse ;  /* 0x000000036f6f7220 */ /* 0x080fe20000400000 */
[-C--:B--2---:R-:W-:Y:S01]  /*5f60*/  FMUL R25, R112, R3.reuse ;  /* 0x0000000370197220 */ /* 0x084fe20000400000 */
        /* <DEDUP_REMOVED lines=9> */
[----:B----4-:R-:W-:-:S02]  /*6000*/  HADD2.F32 R14, -RZ, R4.H0_H0 ;  /* 0x20000004ff0e7230 */ /* 0x010fc40000004100 */
        /* <DEDUP_REMOVED lines=13> */
[----:B---3--:R-:W-:Y:S02]  /*60e0*/  HADD2.F32 R24, -RZ, R8.H0_H0 ;  /* 0x20000008ff187230 */ /* 0x008fe40000004100 */
[----:B------:R-:W-:Y:S01]  /*60f0*/  FFMA R18, R20, R0, R109 ;  /* 0x0000000014127223 */ /* 0x000fe2000000006d */
[----:B------:R-:W-:-:S02]  /*6100*/  HADD2.F32 R28, -RZ, R9.H0_H0 ;  /* 0x20000009ff1c7230 */ /* 0x000fc40000004100 */
[-C--:B------:R-:W-:Y:S01]  /*6110*/  FFMA R20, R26, R0.reuse, R111 ;  /* 0x000000001a147223 */ /* 0x080fe2000000006f */
[----:B------:R-:W-:Y:S02]  /*6120*/  HADD2.F32 R26, -RZ, R8.H1_H1 ;  /* 0x30000008ff1a7230 */ /* 0x000fe40000004100 */
        /* <DEDUP_REMOVED lines=37> */
.L_x_76:
[----:B------:R-:W-:Y:S05]  /*6380*/  BSYNC B0 ;  /* 0x0000000000007941 */ /* 0x000fea0003800000 */
.L_x_75:
[----:B------:R-:W-:Y:S06]  /*6390*/  BAR.SYNC.DEFER_BLOCKING 0x1, 0x80 ;  /* 0x0042000000007b1d */ /* 0x000fec0000010000 */
[----:B------:R-:W-:Y:S05]  /*63a0*/  @!P0 BRA `(.L_x_77) ;  /* 0x0000000000048947 */ /* 0x000fea0003800000 */
[----:B------:R-:W-:Y:S01]  /*63b0*/  BPT.TRAP 0x1 ;  /* 0x000000040000795c */ /* 0x000fe20000300000 */
.L_x_77:
[----:B------:R-:W-:-:S04]  /*63c0*/  UIADD3 UR4, UR50, 0x34508, URZ ;  /* 0x0003450832047890 */ /* 0x000fc8000fffe03f */
[----:B------:R-:W-:-:S09]  /*63d0*/  UPRMT UR9, UR57, 0x654, UR4 ;  /* 0x0000065439097896 */ /* 0x000fd20008000004 */
[----:B------:R-:W-:Y:S01]  /*63e0*/  SYNCS.ARRIVE.TRANS64.RED.A1T0 RZ, [UR9], RZ ;  /* 0x000000ffffff79a7 */ /* 0x000fe20008100409 */
[----:B------:R-:W-:Y:S05]  /*63f0*/  @!P0 BRA `(.L_x_78) ;  /* 0x0000000000048947 */ /* 0x000fea0003800000 */
[----:B------:R-:W-:Y:S01]  /*6400*/  BPT.TRAP 0x1 ;  /* 0x000000040000795c */ /* 0x000fe20000300000 */
.L_x_78:
[----:B------:R-:W3:Y:S02]  /*6410*/  SYNCS.PHASECHK.TRANS64.TRYWAIT P3, [UR50+0x344f8], R12 ;  /* 0x0344f80cff0075a7 */ /* 0x000ee40008060172 */
[----:B---3--:R-:W-:Y:S05]  /*6420*/  @!P3 BRA `(.L_x_79) ;  /* 0x0000008000e0b947 */ /* 0x008fea0003800000 */
.L_x_280:
        /* <DEDUP_REMOVED lines=58> */
[----:B------:R-:W-:Y:S01]  /*67d0*/  F2FP.F16.F32.PACK_AB R17, R24, R27 ;  /* 0x0000001b1811723e */ /* 0x000fe200000000ff */
[----:B------:R2:W-:Y:S01]  /*67e0*/  STSM.16.MT88.4 [R13+0x33000], R32 ;  /* 0x033000200d007844 */ /* 0x0005e20000004200 */
[----:B------:R-:W-:Y:S02]  /*67f0*/  F2FP.F16.F32.PACK_AB R18, R26, R29 ;  /* 0x0000001d1a12723e */ /* 0x000fe400000000ff */
        /* <DEDUP_REMOVED lines=11> */
[----:B------:R-:W-:Y:S02]  /*68b0*/  UIADD3 UR5, UR45, 0x40, URZ ;  /* 0x000000402d057890 */ /* 0x000fe4000fffe03f */
[----:B------:R-:W-:-:S09]  /*68c0*/  UIADD3 UR4, UR50, 0x33000, URZ ;  /* 0x0003300032047890 */ /* 0x000fd2000fffe03f */
[----:B------:R3:W-:Y:S01]  /*68d0*/  UTMASTG.2D [UR4], [UR36] ;  /* 0x00000004240073b5 */ /* 0x0007e20008008000 */
[----:B------:R0:W-:Y:S01]  /*68e0*/  UTMACMDFLUSH ;  /* 0x00000000000079b7 */ /* 0x0001e20000000000 */
[----:B---3--:R-:W-:-:S04]  /*68f0*/  DEPBAR.LE SB0, 0x1 ;  /* 0x000080400000791a */ /* 0x008fc80000000000 */
.L_x_81:
[----:B------:R-:W-:Y:S05]  /*6900*/  BSYNC B0 ;  /* 0x0000000000007941 */ /* 0x000fea0003800000 */
.L_x_80:
[----:B------:R-:W-:Y:S06]  /*6910*/  BAR.SYNC.DEFER_BLOCKING 0x1, 0x80 ;  /* 0x0042000000007b1d */ /* 0x000fec0000010000 */
[----:B------:R-:W-:Y:S05]  /*6920*/  @!P0 BRA `(.L_x_82) ;  /* 0x0000000000048947 */ /* 0x000fea0003800000 */
[----:B------:R-:W-:Y:S01]  /*6930*/  BPT.TRAP 0x1 ;  /* 0x000000040000795c */ /* 0x000fe20000300000 */
.L_x_82:
[----:B------:R-:W-:-:S04]  /*6940*/  UIADD3 UR4, UR50, 0x34510, URZ ;  /* 0x0003451032047890 */ /* 0x000fc8000fffe03f */
[----:B------:R-:W-:-:S09]  /*6950*/  UPRMT UR10, UR57, 0x654, UR4 ;  /* 0x00000654390a7896 */ /* 0x000fd20008000004 */
[----:B------:R-:W-:Y:S01]  /*6960*/  SYNCS.ARRIVE.TRANS64.RED.A1T0 RZ, [UR10], RZ ;  /* 0x000000ffffff79a7 */ /* 0x000fe2000810040a */
[----:B------:R-:W-:Y:S05]  /*6970*/  @!P0 BRA `(.L_x_83) ;  /* 0x0000000000048947 */ /* 0x000fea0003800000 */
[----:B------:R-:W-:Y:S01]  /*6980*/  BPT.TRAP 0x1 ;  /* 0x000000040000795c */ /* 0x000fe20000300000 */
.L_x_83:
[----:B------:R-:W-:-:S04]  /*6990*/  MOV R12, 0x1 ;  /* 0x00000001000c7802 */ /* 0x000fc80000000f00 */
[----:B------:R-:W-:-:S04]  /*69a0*/  SHF.L.U32 R12, R12, 0x1f, RZ ;  /* 0x0000001f0c0c7819 */ /* 0x000fc800000006ff */
[----:B------:R-:W3:Y:S02]  /*69b0*/  SYNCS.PHASECHK.TRANS64.TRYWAIT P3, [UR50+0x344e0], R12 ;  /* 0x0344e00cff0075a7 */ /* 0x000ee40008060172 */
[----:B---3--:R-:W-:Y:S05]  /*69c0*/  @!P3 BRA `(.L_x_84) ;  /* 0x0000007c0090b947 */ /* 0x008fea0003800000 */
.L_x_281:
[----:B------:R-:W-:Y:S05]  /*69d0*/  @P1 WARPSYNC.ALL ;  /* 0x0000000000001948 */ /* 0x000fea0003800000 */
[----:B------:R-:W4:Y:S01]  /*69e0*/  @P1 LDSM.16.MT88.4 R4, [R13+0x30000] ;  /* 0x030000000d04183b */ /* 0x000f220000004200 */
[-C--:B---3--:R-:W-:Y:S01]  /*69f0*/  FMUL R15, R120, R3.reuse ;  /* 0x00000003780f7220 */ /* 0x088fe20000400000 */
[-C--:B------:R-:W-:Y:S01]  /*6a00*/  FMUL R121, R121, R3.reuse ;  /* 0x0000000379797220 */ /* 0x080fe20000400000 */
[-C--:B--2---:R-:W-:Y:S01]  /*6a10*/  FMUL R17, R122, R3.reuse ;  /* 0x000000037a117220 */ /* 0x084fe20000400000 */
        /* <DEDUP_REMOVED lines=30> */
[----:B--2---:R-:W-:Y:S02]  /*6c00*/  HADD2.F32 R24, -RZ, R8.H0_H0 ;  /* 0x20000008ff187230 */ /* 0x004fe40000004100 */
        /* <DEDUP_REMOVED lines=41> */
.L_x_86:
[----:B------:R-:W-:Y:S05]  /*6ea0*/  BSYNC B0 ;  /* 0x0000000000007941 */ /* 0x000fea0003800000 */
.L_x_85:
[----:B------:R-:W-:Y:S06]  /*6eb0*/  BAR.SYNC.DEFER_BLOCKING 0x1, 0x80 ;  /* 0x0042000000007b1d */ /* 0x000fec0000010000 */
[----:B------:R-:W-:Y:S05]  /*6ec0*/  @!P0 BRA `(.L_x_87) ;  /* 0x0000000000048947 */ /* 0x000fea0003800000 */
[----:B------:R-:W-:Y:S01]  /*6ed0*/  BPT.TRAP 0x1 ;  /* 0x000000040000795c */ /* 0x000fe20000300000 */
.L_x_87:
[----:B------:R-:W-:-:S04]  /*6ee0*/  UIADD3 UR7, UR50, 0x34518, URZ ;  /* 0x0003451832077890 */ /* 0x000fc8000fffe03f */
[----:B------:R-:W-:-:S09]  /*6ef0*/  UPRMT UR7, UR57, 0x654, UR7 ;  /* 0x0000065439077896 */ /* 0x000fd20008000007 */
[----:B------:R-:W-:Y:S01]  /*6f00*/  SYNCS.ARRIVE.TRANS64.RED.A1T0 RZ, [UR7], RZ ;  /* 0x000000ffffff79a7 */ /* 0x000fe20008100407 */
[----:B------:R-:W-:Y:S05]  /*6f10*/  @!P0 BRA `(.L_x_88) ;  /* 0x0000000000048947 */ /* 0x000fea0003800000 */
[----:B------:R-:W-:Y:S01]  /*6f20*/  BPT.TRAP 0x1 ;  /* 0x000000040000795c */ /* 0x000fe20000300000 */
.L_x_88:
[----:B------:R-:W3:Y:S02]  /*6f30*/  SYNCS.PHASECHK.TRANS64.TRYWAIT P3, [UR50+0x344e8], R12 ;  /* 0x0344e80cff0075a7 */ /* 0x000ee40008060172 */
[----:B---3--:R-:W-:Y:S05]  /*6f40*/  @!P3 BRA `(.L_x_89) ;  /* 0x000000780048b947 */ /* 0x008fea0003800000 */
.L_x_282:
        /* <DEDUP_REMOVED lines=77> */
.L_x_91:
[----:B------:R-:W-:Y:S05]  /*7420*/  BSYNC B0 ;  /* 0x0000000000007941 */ /* 0x000fea0003800000 */
.L_x_90:
[----:B------:R-:W-:Y:S06]  /*7430*/  BAR.SYNC.DEFER_BLOCKING 0x1, 0x80 ;  /* 0x0042000000007b1d */ /* 0x000fec0000010000 */
[----:B------:R-:W-:Y:S05]  /*7440*/  @!P0 BRA `(.L_x_92) ;  /* 0x0000000000048947 */ /* 0x000fea0003800000 */
[----:B------:R-:W-:Y:S01]  /*7450*/  BPT.TRAP 0x1 ;  /* 0x000000040000795c */ /* 0x000fe20000300000 */
.L_x_92:
[----:B------:R-:W-:Y:S01]  /*7460*/  SYNCS.ARRIVE.TRANS64.RED.A1T0 RZ, [UR8], RZ ;  /* 0x000000ffffff79a7 */ /* 0x000fe20008100408 */
[----:B------:R-:W-:Y:S05]  /*7470*/  @!P0 BRA `(.L_x_93) ;  /* 0x0000000000048947 */ /* 0x000fea0003800000 */
[----:B------:R-:W-:Y:S01]  /*7480*/  BPT.TRAP 0x1 ;  /* 0x000000040000795c */ /* 0x000fe20000300000 */
.L_x_93:
[----:B------:R-:W3:Y:S02]  /*7490*/  SYNCS.PHASECHK.TRANS64.TRYWAIT P3, [UR50+0x344f0], R12 ;  /* 0x0344f00cff0075a7 */ /* 0x000ee40008060172 */
[----:B---3--:R-:W-:Y:S05]  /*74a0*/  @!P3 BRA `(.L_x_94) ;  /* 0x000000740008b947 */ /* 0x008fea0003800000 */
.L_x_283:
[----:B------:R-:W-:Y:S05]  /*74b0*/  @P1 WARPSYNC.ALL ;  /* 0x0000000000001948 */ /* 0x000fea0003800000 */
[----:B------:R-:W4:Y:S01]  /*74c0*/  @P1 LDSM.16.MT88.4 R4, [R13+0x32000] ;  /* 0x032000000d04183b */ /* 0x000f220000004200 */
[-C--:B------:R-:W-:Y:S01]  /*74d0*/  FMUL R17, R138, R3.reuse ;  /* 0x000000038a117220 */ /* 0x080fe20000400000 */
[-C--:B------:R-:W-:Y:S01]  /*74e0*/  FMUL R139, R139, R3.reuse ;  /* 0x000000038b8b7220 */ /* 0x080fe20000400000 */
[-C--:B------:R-:W-:Y:S01]  /*74f0*/  FMUL R19, R140, R3.reuse ;  /* 0x000000038c137220 */ /* 0x080fe20000400000 */
[----:B------:R-:W5:Y:S01]  /*7500*/  @P1 LDSM.16.MT88.4 R8, [R13+0x32800] ;  /* 0x032800000d08183b */ /* 0x000f620000004200 */
[-C--:B------:R-:W-:Y:S01]  /*7510*/  FMUL R141, R141, R3.reuse ;  /* 0x000000038d8d7220 */ /* 0x080fe20000400000 */
[-C--:B------:R-:W-:Y:S01]  /*7520*/  FMUL R21, R142, R3.reuse ;  /* 0x000000038e157220 */ /* 0x080fe20000400000 */
[-C--:B------:R-:W-:Y:S01]  /*7530*/  FMUL R143, R143, R3.reuse ;  /* 0x000000038f8f7220 */ /* 0x080fe20000400000 */
[-C--:B------:R-:W-:Y:S01]  /*7540*/  FMUL R145, R145, R3.reuse ;  /* 0x0000000391917220 */ /* 0x080fe20000400000 */
[-C--:B---3--:R-:W-:Y:S01]  /*7550*/  FMUL R15, R136, R3.reuse ;  /* 0x00000003880f7220 */ /* 0x088fe20000400000 */
        /* <DEDUP_REMOVED lines=16> */
[----:B-----5:R-:W-:Y:S02]  /*7660*/  HADD2.F32 R28, -RZ, R8.H1_H1 ;  /* 0x30000008ff1c7230 */ /* 0x020fe40000004100 */
[----:B------:R-:W-:Y:S01]  /*7670*/  FFMA R19, R20, R0, R19 ;  /* 0x0000000014137223 */ /* 0x000fe20000000013 */
[----:B------:R-:W-:-:S02]  /*7680*/  HADD2.F32 R20, -RZ, R7.H0_H0 ;  /* 0x20000007ff147230 */ /* 0x000fc40000004100 */
[-C--:B------:R-:W-:Y:S01]  /*7690*/  FFMA R18, R24, R0.reuse, R141 ;  /* 0x0000000018127223 */ /* 0x080fe2000000008d */
[----:B------:R-:W-:Y:S01]  /*76a0*/  HADD2.F32 R24, -RZ, R7.H1_H1 ;  /* 0x30000007ff187230 */ /* 0x000fe20000004100 */
[----:B------:R-:W-:Y:S01]  /*76b0*/  F2FP.F16.F32.PACK_AB R33, R16, R17 ;  /* 0x000000111021723e */ /* 0x000fe200000000ff */
[----:B------:R-:W-:Y:S02]  /*76c0*/  HADD2.F32 R14, -RZ, R4.H0_H0 ;  /* 0x20000004ff0e7230 */ /* 0x000fe40000004100 */
[-C--:B------:R-:W-:Y:S01]  /*76d0*/  FFMA R21, R20, R0.reuse, R21 ;  /* 0x0000000014157223 */ /* 0x080fe20000000015 */
[----:B------:R-:W-:Y:S02]  /*76e0*/  HADD2.F32 R26, -RZ, R8.H0_H0 ;  /* 0x20000008ff1a7230 */ /* 0x000fe40000004100 */
[-C--:B------:R-:W-:Y:S01]  /*76f0*/  FFMA R20, R24, R0.reuse, R143 ;  /* 0x0000000018147223 */ /* 0x080fe2000000008f */
[----:B------:R-:W-:Y:S02]  /*7700*/  HADD2.F32 R30, -RZ, R9.H0_H0 ;  /* 0x20000009ff1e7230 */ /* 0x000fe40000004100 */
[-C--:B------:R-:W-:Y:S01]  /*7710*/  FFMA R24, R28, R0.reuse, R145 ;  /* 0x000000001c187223 */ /* 0x080fe20000000091 */
[-C--:B------:R-:W-:Y:S01]  /*7720*/  FFMA R15, R14, R0.reuse, R15 ;  /* 0x000000000e0f7223 */ /* 0x080fe2000000000f */
[----:B------:R-:W-:Y:S01]  /*7730*/  FFMA R25, R26, R0, R25 ;  /* 0x000000001a197223 */ /* 0x000fe20000000019 */
[----:B------:R-:W-:-:S02]  /*7740*/  HADD2.F32 R28, -RZ, R10.H0_H0 ;  /* 0x2000000aff1c7230 */ /* 0x000fc40000004100 */
[-C--:B------:R-:W-:Y:S01]  /*7750*/  FFMA R27, R30, R0.reuse, R27 ;  /* 0x000000001e1b7223 */ /* 0x080fe2000000001b */
[----:B------:R-:W-:Y:S01]  /*7760*/  HADD2.F32 R14, -RZ, R4.H1_H1 ;  /* 0x30000004ff0e7230 */ /* 0x000fe20000004100 */
[----:B------:R-:W-:Y:S01]  /*7770*/  F2FP.F16.F32.PACK_AB R35, R20, R21 ;  /* 0x000000151423723e */ /* 0x000fe200000000ff */
[----:B------:R-:W-:Y:S02]  /*7780*/  HADD2.F32 R26, -RZ, R9.H1_H1 ;  /* 0x30000009ff1a7230 */ /* 0x000fe40000004100 */
[-C--:B------:R-:W-:Y:S01]  /*7790*/  FFMA R29, R28, R0.reuse, R29 ;  /* 0x000000001c1d7223 */ /* 0x080fe2000000001d */
[----:B------:R-:W-:Y:S02]  /*77a0*/  HADD2.F32 R30, -RZ, R10.H1_H1 ;  /* 0x3000000aff1e7230 */ /* 0x000fe40000004100 */
[-C--:B------:R-:W-:Y:S01]  /*77b0*/  FFMA R14, R14, R0.reuse, R137 ;  /* 0x000000000e0e7223 */ /* 0x080fe20000000089 */
[--C-:B------:R-:W-:Y:S02]  /*77c0*/  HADD2.F32 R32, -RZ, R11.reuse.H0_H0 ;  /* 0x2000000bff207230 */ /* 0x100fe40000004100 */
[----:B------:R-:W-:Y:S01]  /*77d0*/  FFMA R26, R26, R0, R147 ;  /* 0x000000001a1a7223 */ /* 0x000fe20000000093 */
[----:B------:R-:W-:-:S02]  /*77e0*/  HADD2.F32 R34, -RZ, R11.H1_H1 ;  /* 0x3000000bff227230 */ /* 0x000fc40000004100 */
[-C--:B------:R-:W-:Y:S01]  /*77f0*/  FFMA R28, R30, R0.reuse, R149 ;  /* 0x000000001e1c7223 */ /* 0x080fe20000000095 */
[----:B------:R-:W-:Y:S01]  /*7800*/  F2FP.F16.F32.PACK_AB R24, R24, R25 ;  /* 0x000000191818723e */ /* 0x000fe200000000ff */
[-C--:B------:R-:W-:Y:S01]  /*7810*/  FFMA R31, R32, R0.reuse, R31 ;  /* 0x00000000201f7223 */ /* 0x080fe2000000001f */
[----:B------:R-:W-:Y:S01]  /*7820*/  F2FP.F16.F32.PACK_AB R32, R14, R15 ;  /* 0x0000000f0e20723e */ /* 0x000fe200000000ff */
[----:B------:R-:W-:Y:S01]  /*7830*/  FFMA R30, R34, R0, R151 ;  /* 0x00000000221e7223 */ /* 0x000fe20000000097 */
        /* <DEDUP_REMOVED lines=20> */
.L_x_96:
[----:B------:R-:W-:Y:S05]  /*7980*/  BSYNC B0 ;  /* 0x0000000000007941 */ /* 0x000fea0003800000 */
.L_x_95:
[----:B------:R-:W-:Y:S06]  /*7990*/  BAR.SYNC.DEFER_BLOCKING 0x1, 0x80 ;  /* 0x0042000000007b1d */ /* 0x000fec0000010000 */
[----:B------:R-:W-:Y:S05]  /*79a0*/  @!P0 BRA `(.L_x_97) ;  /* 0x0000000000048947 */ /* 0x000fea0003800000 */
[----:B------:R-:W-:Y:S01]  /*79b0*/  BPT.TRAP 0x1 ;  /* 0x000000040000795c */ /* 0x000fe20000300000 */
.L_x_97:
[----:B------:R-:W-:Y:S01]  /*79c0*/  SYNCS.ARRIVE.TRANS64.RED.A1T0 RZ, [UR9], RZ ;  /* 0x000000ffffff79a7 */ /* 0x000fe20008100409 */
[----:B------:R-:W-:Y:S05]  /*79d0*/  @!P0 BRA `(.L_x_98) ;  /* 0x0000000000048947 */ /* 0x000fea0003800000 */
[----:B------:R-:W-:Y:S01]  /*79e0*/  BPT.TRAP 0x1 ;  /* 0x000000040000795c */ /* 0x000fe20000300000 */
.L_x_98:
[----:B------:R-:W3:Y:S02]  /*79f0*/  SYNCS.PHASECHK.TRANS64.TRYWAIT P3, [UR50+0x344f8], R12 ;  /* 0x0344f80cff0075a7 */ /* 0x000ee40008060172 */
[----:B---3--:R-:W-:Y:S05]  /*7a00*/  @!P3 BRA `(.L_x_99) ;  /* 0x0000006c00c8b947 */ /* 0x008fea0003800000 */
.L_x_284:
[----:B------:R-:W-:Y:S05]  /*7a10*/  @P1 WARPSYNC.ALL ;  /* 0x0000000000001948 */ /* 0x000fea0003800000 */
[----:B------:R-:W4:Y:S01]  /*7a20*/  @P1 LDSM.16.MT88.4 R4, [R13+0x33000] ;  /* 0x033000000d04183b */ /* 0x000f220000004200 */
[-C--:B------:R-:W-:Y:S01]  /*7a30*/  FMUL R72, R72, R3.reuse ;  /* 0x0000000348487220 */ /* 0x080fe20000400000 */
[-C--:B---3--:R-:W-:Y:S01]  /*7a40*/  FMUL R12, R73, R3.reuse ;  /* 0x00000003490c7220 */ /* 0x088fe20000400000 */
[-C--:B------:R-:W-:Y:S01]  /*7a50*/  FMUL R74, R74, R3.reuse ;  /* 0x000000034a4a7220 */ /* 0x080fe20000400000 */
[----:B------:R-:W3:Y:S01]  /*7a60*/  @P1 LDSM.16.MT88.4 R8, [R13+0x33800] ;  /* 0x033800000d08183b */ /* 0x000ee20000004200 */
        /* <DEDUP_REMOVED lines=12> */
[----:B------:R-:W-:Y:S01]  /*7b30*/  FMUL R28, R87, R3 ;  /* 0x00000003571c7220 */ /* 0x000fe20000400000 */
[----:B------:R-:W-:Y:S05]  /*7b40*/  WARPSYNC.ALL ;  /* 0x0000000000007948 */ /* 0x000fea0003800000 */
[----:B------:R-:W-:Y:S01]  /*7b50*/  BSSY B0, `(.L_x_100) ;  /* 0x0000039000007945 */ /* 0x000fe20003800000 */
[----:B----4-:R-:W-:-:S02]  /*7b60*/  HADD2.F32 R17, -RZ, R5.H0_H0 ;  /* 0x20000005ff117230 */ /* 0x010fc40000004100 */
[----:B------:R-:W-:Y:S02]  /*7b70*/  HADD2.F32 R25, -RZ, R7.H0_H0 ;  /* 0x20000007ff197230 */ /* 0x000fe40000004100 */
[--C-:B------:R-:W-:Y:S02]  /*7b80*/  HADD2.F32 R3, -RZ, R4.reuse.H0_H0 ;  /* 0x20000004ff037230 */ /* 0x100fe40000004100 */
[-C--:B------:R-:W-:Y:S01]  /*7b90*/  FFMA R17, R17, R0.reuse, R74 ;  /* 0x0000000011117223 */ /* 0x080fe2000000004a */
[----:B------:R-:W-:Y:S02]  /*7ba0*/  HADD2.F32 R15, -RZ, R4.H1_H1 ;  /* 0x30000004ff0f7230 */ /* 0x000fe40000004100 */
[-C--:B------:R-:W-:Y:S01]  /*7bb0*/  FFMA R25, R25, R0.reuse, R78 ;  /* 0x0000000019197223 */ /* 0x080fe2000000004e */
[----:B------:R-:W-:Y:S02]  /*7bc0*/  HADD2.F32 R5, -RZ, R5.H1_H1 ;  /* 0x30000005ff057230 */ /* 0x000fe40000004100 */
        /* <DEDUP_REMOVED lines=49> */
.L_x_101:
[----:B------:R-:W-:Y:S05]  /*7ee0*/  BSYNC B0 ;  /* 0x0000000000007941 */ /* 0x000fea0003800000 */
.L_x_100:
[----:B------:R-:W-:Y:S06]  /*7ef0*/  BAR.SYNC.DEFER_BLOCKING 0x1, 0x80 ;  /* 0x0042000000007b1d */ /* 0x000fec0000010000 */
[----:B------:R-:W-:Y:S05]  /*7f00*/  @!P0 BRA `(.L_x_102) ;  /* 0x0000000000048947 */ /* 0x000fea0003800000 */
[----:B------:R-:W-:Y:S01]  /*7f10*/  BPT.TRAP 0x1 ;  /* 0x000000040000795c */ /* 0x000fe20000300000 */
.L_x_102:
[----:B------:R-:W-:Y:S01]  /*7f20*/  UISETP.NE.AND UP0, UPT, UR53, 0x3, UPT ;  /* 0x000000033500788c */ /* 0x000fe2000bf05270 */
[----:B------:R-:W-:Y:S05]  /*7f30*/  SYNCS.ARRIVE.TRANS64.RED.A1T0 RZ, [UR10], RZ ;  /* 0x000000ffffff79a7 */ /* 0x000fea000810040a */
[----:B------:R-:W-:-:S13]  /*7f40*/  PLOP3.LUT P1, PT, PT, PT, UP0, 0x80, 0x0 ;  /* 0x000000000000781c */ /* 0x000fda0003f2f008 */
[----:B------:R-:W-:Y:S05]  /*7f50*/  @!P1 BRA `(.L_x_103) ;  /* 0x0000000000049947 */ /* 0x000fea0003800000 */
[----:B------:R-:W-:Y:S01]  /*7f60*/  BPT.TRAP 0x1 ;  /* 0x000000040000795c */ /* 0x000fe20000300000 */
.L_x_103:
[C---:B------:R-:W-:Y:S02]  /*7f70*/  R2UR UR4, R2.reuse ;  /* 0x00000000020472ca */ /* 0x040fe400000e0000 */
[----:B------:R-:W-:Y:S02]  /*7f80*/  SHF.L.U32 R0, R23, 0x1f, RZ ;  /* 0x0000001f17007819 */ /* 0x000fe400000006ff */
[----:B------:R-:W-:-:S09]  /*7f90*/  LEA R19, R2, UR50, 0x4 ;  /* 0x0000003202137c11 */ /* 0x000fd2000f8e20ff */
[----:B------:R-:W-:-:S09]  /*7fa0*/  ULEA UR4, UR4, UR50, 0x3 ;  /* 0x0000003204047291 */ /* 0x000fd2000f8e183f */
[----:B------:R-:W3:Y:S02]  /*7fb0*/  SYNCS.PHASECHK.TRANS64.TRYWAIT P2, [UR4+0x34400], R0 ;  /* 0x03440000ff0075a7 */ /* 0x000ee40008040144 */
[----:B---3--:R-:W-:Y:S05]  /*7fc0*/  @!P2 BRA `(.L_x_104) ;  /* 0x000000680070a947 */ /* 0x008fea0003800000 */
.L_x_285:
[----:B------:R-:W4:Y:S01]  /*7fd0*/  LDS.128 R16, [R19+0x34550] ;  /* 0x0345500013107984 */ /* 0x000f220000000c00 */
[----:B------:R-:W-:Y:S01]  /*7fe0*/  @!PT LDS RZ, [RZ] ;  /* 0x00000000fffff984 */ /* 0x000fe20000000800 */
[----:B------:R-:W-:Y:S01]  /*7ff0*/  @!PT LDS RZ, [RZ] ;  /* 0x00000000fffff984 */ /* 0x000fe20000000800 */
[----:B------:R-:W-:Y:S01]  /*8000*/  @!PT LDS RZ, [RZ] ;  /* 0x00000000fffff984 */ /* 0x000fe20000000800 */
[----:B------:R-:W-:Y:S01]  /*8010*/  @!PT LDS RZ, [RZ] ;  /* 0x00000000fffff984 */ /* 0x000fe20000000800 */
[----:B------:R5:W-:Y:S06]  /*8020*/  MEMBAR.ALL.CTA ;  /* 0x0000000000007992 */ /* 0x000bec0000008000 */
[----:B-----5:R-:W1:Y:S01]  /*8030*/  FENCE.VIEW.ASYNC.S ;  /* 0x00000000000073c6 */ /* 0x020e620000000000 */
[----:B------:R-:W-:Y:S05]  /*8040*/  @!P1 BRA `(.L_x_105) ;  /* 0x0000000000049947 */ /* 0x000fea0003800000 */
[----:B------:R-:W-:Y:S01]  /*8050*/  BPT.TRAP 0x1 ;  /* 0x000000040000795c */ /* 0x000fe20000300000 */
.L_x_105:
[----:B------:R-:W-:Y:S01]  /*8060*/  UIADD3 UR4, UR4, 0x34440, URZ ;  /* 0x0003444004047890 */ /* 0x000fe2000fffe03f */
[----:B----4-:R-:W-:Y:S01]  /*8070*/  ISETP.NE.AND P3, PT, R19, RZ, PT ;  /* 0x000000ff1300720c */ /* 0x010fe20003f65270 */
[----:B------:R-:W-:Y:S02]  /*8080*/  VIADD R2, R2, 0x1 ;  /* 0x0000000102027836 */ /* 0x000fe40000000000 */
[----:B------:R-:W-:Y:S01]  /*8090*/  UPRMT UR4, UR57, 0x654, UR4 ;  /* 0x0000065439047896 */ /* 0x000fe20008000004 */
[----:B------:R-:W-:Y:S02]  /*80a0*/  IMAD.MOV.U32 R19, RZ, RZ, RZ ;  /* 0x000000ffff137224 */ /* 0x000fe400078e00ff */
[----:B------:R-:W-:-:S04]  /*80b0*/  ISETP.NE.AND P2, PT, R2, 0x8, PT ;  /* 0x000000080200780c */ /* 0x000fc80003f45270 */
[----:B---3--:R-:W-:Y:S02]  /*80c0*/  SEL R0, RZ, 0x1, P2 ;  /* 0x00000001ff007807 */ /* 0x008fe40001000000 */
[----:B-1----:R-:W-:Y:S01]  /*80d0*/  SYNCS.ARRIVE.TRANS64.RED.A1T0 RZ, [UR4], RZ ;  /* 0x000000ffffff79a7 */ /* 0x002fe20008100404 */
[----:B------:R-:W-:Y:S02]  /*80e0*/  SEL R2, R2, RZ, P2 ;  /* 0x000000ff02027207 */ /* 0x000fe40001000000 */
[----:B------:R-:W-:Y:S01]  /*80f0*/  LOP3.LUT R23, R23, R0, RZ, 0x3c, !PT ;  /* 0x0000000017177212 */ /* 0x000fe200078e3cff */
[----:B------:R-:W-:Y:S06]  /*8100*/  @!P3 BRA `(.L_x_106) ;  /* 0x0000000000b4b947 */ /* 0x000fec0003800000 */
[----:B--2---:R-:W1:Y:S02]  /*8110*/  LDC.64 R4, c[0x0][0x290] ;  /* 0x0000a400ff047b82 */ /* 0x004e640000000a00 */
[----:B-1----:R-:W-:-:S06]  /*8120*/  IMAD.WIDE R4, R18, 0xc, R4 ;  /* 0x0000000c12047825 */ /* 0x002fcc00078e0204 */
[----:B------:R-:W2:Y:S02]  /*8130*/  LDG.E R4, desc[UR38][R4.64+0x8] ;  /* 0x0000082604047981 */ /* 0x000ea4000c1e1900 */
[----:B--2---:R-:W-:-:S13]  /*8140*/  R2UR UR4, R4 ;  /* 0x00000000040472ca */ /* 0x004fda00000e0000 */
[----:B------:R-:W-:-:S04]  /*8150*/  UIADD3 UR4, UR4, 0x7f, URZ ;  /* 0x0000007f04047890 */ /* 0x000fc8000fffe03f */
[----:B------:R-:W-:-:S04]  /*8160*/  USHF.R.S32.HI UR5, URZ, 0x1f, UR4 ;  /* 0x0000001f3f057899 */ /* 0x000fc80008011404 */
[----:B------:R-:W-:-:S04]  /*8170*/  ULEA.HI UR5, UR5, UR4, URZ, 0x7 ;  /* 0x0000000405057291 */ /* 0x000fc8000f8f383f */
[----:B------:R-:W-:-:S04]  /*8180*/  USHF.R.S32.HI UR5, URZ, 0x7, UR5 ;  /* 0x000000073f057899 */ /* 0x000fc80008011405 */
[----:B------:R-:W-:Y:S02]  /*8190*/  UIADD3 UR40, UR40, UR5, URZ ;  /* 0x0000000528287290 */ /* 0x000fe4000fffe03f */
[----:B------:R-:W-:Y:S02]  /*81a0*/  UISETP.GE.U32.AND UP1, UPT, UR5, 0x6, UPT ;  /* 0x000000060500788c */ /* 0x000fe4000bf26070 */
[----:B------:R-:W-:-:S04]  /*81b0*/  UISETP.GT.U32.AND UP0, UPT, UR40, 0x5, UPT ;  /* 0x000000052800788c */ /* 0x000fc8000bf04070 */
[----:B------:R-:W-:-:S04]  /*81c0*/  UISETP.LT.U32.AND UP0, UPT, UR5, 0x6, UP0 ;  /* 0x000000060500788c */ /* 0x000fc80008701070 */
[----:B------:R-:W-:Y:S02]  /*81d0*/  USEL UR6, URZ, 0x1, !UP0 ;  /* 0x000000013f067887 */ /* 0x000fe4000c000000 */
[----:B------:R-:W-:Y:S02]  /*81e0*/  @UP1 UIMAD.WIDE.U32 UR4, UR40, -0x55555555, URZ ;  /* 0xaaaaaaab280418a5 */ /* 0x000fe4000f8e003f */
[----:B------:R-:W-:Y:S02]  /*81f0*/  ULOP3.LUT UR41, UR41, UR6, URZ, 0x3c, !UPT ;  /* 0x0000000629297292 */ /* 0x000fe4000f8e3c3f */
[----:B------:R-:W-:-:S04]  /*8200*/  @UP1 USHF.R.U32.HI UR4, URZ, 0x2, UR5 ;  /* 0x000000023f041899 */ /* 0x000fc80008011605 */
[----:B------:R-:W-:Y:S01]  /*8210*/  @UP1 ULOP3.LUT UR41, UR41, 0x1, UR4, 0x78, !UPT ;  /* 0x0000000129291892 */ /* 0x000fe2000f8e7804 */
[----:B------:R-:W-:Y:S11]  /*8220*/  @!P1 BRA `(.L_x_107) ;  /* 0x0000000000049947 */ /* 0x000ff60003800000 */
[----:B------:R-:W-:Y:S01]  /*8230*/  BPT.TRAP 0x1 ;  /* 0x000000040000795c */ /* 0x000fe20000300000 */
.L_x_107:
[C---:B------:R-:W-:Y:S02]  /*8240*/  R2UR UR4, R2.reuse ;  /* 0x00000000020472ca */ /* 0x040fe400000e0000 */
[----:B------:R-:W-:Y:S02]  /*8250*/  SHF.L.U32 R3, R23, 0x1f, RZ ;  /* 0x0000001f17037819 */ /* 0x000fe400000006ff */
[----:B------:R-:W-:-:S09]  /*8260*/  LEA R0, R2, UR50, 0x4 ;  /* 0x0000003202007c11 */ /* 0x000fd2000f8e20ff */
[----:B------:R-:W-:-:S09]  /*8270*/  ULEA UR4, UR4, UR50, 0x3 ;  /* 0x0000003204047291 */ /* 0x000fd2000f8e183f */
[----:B------:R-:W1:Y:S02]  /*8280*/  SYNCS.PHASECHK.TRANS64.TRYWAIT P2, [UR4+0x34400], R3 ;  /* 0x03440003ff0075a7 */ /* 0x000e640008040144 */
[----:B-1----:R-:W-:Y:S05]  /*8290*/  @!P2 BRA `(.L_x_108) ;  /* 0x0000006400d4a947 */ /* 0x002fea0003800000 */
.L_x_286:
[----:B------:R2:W3:Y:S01]  /*82a0*/  LDS.128 R16, [R0+0x34550] ;  /* 0x0345500000107984 */ /* 0x0004e20000000c00 */
[----:B------:R-:W-:Y:S01]  /*82b0*/  @!PT LDS RZ, [RZ] ;  /* 0x00000000fffff984 */ /* 0x000fe20000000800 */
[----:B------:R-:W-:Y:S01]  /*82c0*/  @!PT LDS RZ, [RZ] ;  /* 0x00000000fffff984 */ /* 0x000fe20000000800 */
[----:B------:R-:W-:Y:S01]  /*82d0*/  @!PT LDS RZ, [RZ] ;  /* 0x00000000fffff984 */ /* 0x000fe20000000800 */
[----:B------:R-:W-:Y:S01]  /*82e0*/  @!PT LDS RZ, [RZ] ;  /* 0x00000000fffff984 */ /* 0x000fe20000000800 */
[----:B------:R4:W-:Y:S06]  /*82f0*/  MEMBAR.ALL.CTA ;  /* 0x0000000000007992 */ /* 0x0009ec0000008000 */
[----:B----4-:R-:W4:Y:S01]  /*8300*/  FENCE.VIEW.ASYNC.S ;  /* 0x00000000000073c6 */ /* 0x010f220000000000 */
[----:B--2---:R-:W-:Y:S05]  /*8310*/  @!P1 BRA `(.L_x_109) ;  /* 0x0000000000049947 */ /* 0x004fea0003800000 */
[----:B------:R-:W-:Y:S01]  /*8320*/  BPT.TRAP 0x1 ;  /* 0x000000040000795c */ /* 0x000fe20000300000 */
.L_x_109:
[----:B------:R-:W-:Y:S01]  /*8330*/  UIADD3 UR4, UR4, 0x34440, URZ ;  /* 0x0003444004047890 */ /* 0x000fe2000fffe03f */
[----:B------:R-:W-:-:S03]  /*8340*/  VIADD R2, R2, 0x1 ;  /* 0x0000000102027836 */ /* 0x000fc60000000000 */
[----:B------:R-:W-:Y:S02]  /*8350*/  UPRMT UR4, UR57, 0x654, UR4 ;  /* 0x0000065439047896 */ /* 0x000fe40008000004 */
[----:B------:R-:W-:-:S04]  /*8360*/  ISETP.NE.AND P1, PT, R2, 0x8, PT ;  /* 0x000000080200780c */ /* 0x000fc80003f25270 */
[----:B------:R-:W-:Y:S02]  /*8370*/  SEL R0, RZ, 0x1, P1 ;  /* 0x00000001ff007807 */ /* 0x000fe40000800000 */
[----:B------:R-:W-:Y:S01]  /*8380*/  SEL R2, R2, RZ, P1 ;  /* 0x000000ff02027207 */ /* 0x000fe20000800000 */
[----:B----4-:R-:W-:Y:S01]  /*8390*/  SYNCS.ARRIVE.TRANS64.RED.A1T0 RZ, [UR4], RZ ;  /* 0x000000ffffff79a7 */ /* 0x010fe20008100404 */
[----:B------:R-:W-:Y:S01]  /*83a0*/  UIMAD.WIDE.U32 UR4, UR40, -0x55555555, URZ ;  /* 0xaaaaaaab280478a5 */ /* 0x000fe2000f8e003f */
[----:B------:R-:W-:-:S03]  /*83b0*/  LOP3.LUT R23, R23, R0, RZ, 0x3c, !PT ;  /* 0x0000000017177212 */ /* 0x000fc600078e3cff */
[----:B------:R-:W-:-:S04]  /*83c0*/  USHF.R.U32.HI UR4, URZ, 0x2, UR5 ;  /* 0x000000023f047899 */ /* 0x000fc80008011605 */
[----:B------:R-:W-:-:S12]  /*83d0*/  UIMAD UR40, UR4, -0x6, UR40 ;  /* 0xfffffffa042878a4 */ /* 0x000fd8000f8e0228 */
.L_x_106:
[----:B---3--:R-:W-:Y:S02]  /*83e0*/  ISETP.NE.AND P1, PT, R19, RZ, PT ;  /* 0x000000ff1300720c */ /* 0x008fe40003f25270 */
[CC--:B------:R-:W-:Y:S02]  /*83f0*/  ISETP.NE.AND P2, PT, R153.reuse, R18.reuse, PT ;  /* 0x000000129900720c */ /* 0x0c0fe40003f45270 */
[----:B------:R-:W-:-:S13]  /*8400*/  ISETP.EQ.OR P3, PT, R153, R18, !P1 ;  /* 0x000000129900720c */ /* 0x000fda0004f62670 */
[----:B------:R-:W-:Y:S05]  /*8410*/  @P3 BRA `(.L_x_110) ;  /* 0x0000000000fc3947 */ /* 0x000fea0003800000 */
[----:B------:R-:W-:-:S13]  /*8420*/  ISETP.NE.AND P3, PT, RZ, UR43, PT ;  /* 0x0000002bff007c0c */ /* 0x000fda000bf65270 */
[----:B------:R-:W-:Y:S05]  /*8430*/  @P3 BRA `(.L_x_110) ;  /* 0x0000000000f43947 */ /* 0x000fea0003800000 */
[----:B------:R-:W3:Y:S01]  /*8440*/  S2R R0, SR_LANEID ;  /* 0x0000000000007919 */ /* 0x000ee20000000000 */
[----:B------:R-:W-:Y:S01]  /*8450*/  ELECT P3, URZ, PT ;  /* 0x00000000003f782f */ /* 0x000fe20003860000 */
[----:B------:R-:W-:Y:S01]  /*8460*/  BSSY B0, `(.L_x_111) ;  /* 0x000002f000007945 */ /* 0x000fe20003800000 */
[----:B---3--:R-:W-:-:S11]  /*8470*/  IMAD.SHL.U32 R20, R0, 0x4, RZ ;  /* 0x0000000400147824 */ /* 0x008fd600078e00ff */
[----:B------:R-:W-:Y:S05]  /*8480*/  @!P3 BRA `(.L_x_112) ;  /* 0x0000000000b0b947 */ /* 0x000fea0003800000 */
[C---:B------:R-:W-:Y:S01]  /*8490*/  IMAD.SHL.U32 R0, R18.reuse, 0x8, RZ ;  /* 0x0000000812007824 */ /* 0x040fe200078e00ff */
[----:B-1----:R-:W-:Y:S01]  /*84a0*/  SHF.R.S32.HI R3, RZ, 0x1f, R18 ;  /* 0x0000001fff037819 */ /* 0x002fe20000011412 */
[----:B------:R-:W-:Y:S01]  /*84b0*/  ULDC.64 UR4, c[0x0][0x820] ;  /* 0x0002080000047ab9 */ /* 0x000fe20000000a00 */
[----:B--2---:R-:W1:Y:S02]  /*84c0*/  LDC.64 R4, c[0x0][0x290] ;  /* 0x0000a400ff047b82 */ /* 0x004e640000000a00 */
[----:B------:R-:W-:Y:S02]  /*84d0*/  SHF.L.U64.HI R3, R18, 0x3, R3 ;  /* 0x0000000312037819 */ /* 0x000fe40000010203 */
[----:B------:R-:W-:-:S04]  /*84e0*/  IADD3 R6, P3, R0, UR4, RZ ;  /* 0x0000000400067c10 */ /* 0x000fc8000ff7e0ff */
[----:B------:R-:W-:Y:S01]  /*84f0*/  IADD3.X R7, R3, UR5, RZ, P3, !PT ;  /* 0x0000000503077c10 */ /* 0x000fe20009ffe4ff */
[----:B------:R-:W-:-:S05]  /*8500*/  ULDC.64 UR4, c[0x0][0x818] ;  /* 0x0002060000047ab9 */ /* 0x000fca0000000a00 */
[----:B------:R-:W2:Y:S01]  /*8510*/  LDG.E.64 R6, desc[UR38][R6.64] ;  /* 0x0000002606067981 */ /* 0x000ea2000c1e1b00 */
[----:B-1----:R-:W-:Y:S01]  /*8520*/  IMAD.WIDE R8, R18, 0xc, R4 ;  /* 0x0000000c12087825 */ /* 0x002fe200078e0204 */
[----:B------:R-:W-:Y:S02]  /*8530*/  IADD3 R4, P3, R0, UR4, RZ ;  /* 0x0000000400047c10 */ /* 0x000fe4000ff7e0ff */
[----:B------:R-:W1:Y:S02]  /*8540*/  LDS R0, [UR52+0x1c] ;  /* 0x00001c34ff007984 */ /* 0x000e640008000800 */
[----:B------:R-:W-:Y:S02]  /*8550*/  IADD3.X R5, R3, UR5, RZ, P3, !PT ;  /* 0x0000000503057c10 */ /* 0x000fe40009ffe4ff */
[----:B------:R-:W3:Y:S04]  /*8560*/  LDG.E R14, desc[UR38][R8.64] ;  /* 0x00000026080e7981 */ /* 0x000ee8000c1e1900 */
[----:B------:R3:W4:Y:S04]  /*8570*/  LDG.E R15, desc[UR38][R8.64+0x4] ;  /* 0x00000426080f7981 */ /* 0x000728000c1e1900 */
[----:B------:R-:W5:Y:S01]  /*8580*/  LDG.E.64 R4, desc[UR38][R4.64] ;  /* 0x0000002604047981 */ /* 0x000f62000c1e1b00 */
[----:B------:R-:W-:Y:S01]  /*8590*/  IMAD.U32 R12, RZ, RZ, UR52 ;  /* 0x00000034ff0c7e24 */ /* 0x000fe2000f8e00ff */
[----:B------:R-:W-:-:S02]  /*85a0*/  CS2R R10, SRZ ;  /* 0x00000000000a7805 */ /* 0x000fc4000001ff00 */
[----:B------:R-:W-:Y:S02]  /*85b0*/  STS [UR52+0x30], RZ ;  /* 0x000030ffff007988 */ /* 0x000fe40008000834 */
[----:B------:R-:W-:-:S05]  /*85c0*/  SHF.R.U64 R12, R12, 0x4, RZ ;  /* 0x000000040c0c7819 */ /* 0x000fca00000012ff */
[----:B------:R-:W-:Y:S04]  /*85d0*/  STS [UR52+0x10], R12 ;  /* 0x0000100cff007988 */ /* 0x000fe80008000834 */
[----:B------:R-:W-:Y:S01]  /*85e0*/  STS [UR52+0x14], R12 ;  /* 0x0000140cff007988 */ /* 0x000fe20008000834 */
[C---:B--2---:R-:W-:Y:S01]  /*85f0*/  SHF.L.U64.HI R3, R6.reuse, 0x1, R7 ;  /* 0x0000000106037819 */ /* 0x044fe20000010207 */
[----:B------:R-:W-:-:S03]  /*8600*/  IMAD.SHL.U32 R6, R6, 0x2, RZ ;  /* 0x0000000206067824 */ /* 0x000fc600078e00ff */
[----:B------:R-:W-:-:S04]  /*8610*/  LOP3.LUT R7, R3, 0x1fffffff, RZ, 0xc0, !PT ;  /* 0x1fffffff03077812 */ /* 0x000fc800078ec0ff */
[----:B------:R-:W-:-:S04]  /*8620*/  SHF.R.U32.HI R3, RZ, 0x4, R7 ;  /* 0x00000004ff037819 */ /* 0x000fc80000011607 */
[----:B-1----:R-:W-:-:S05]  /*8630*/  LOP3.LUT R0, R0, 0xf, R3, 0xb8, !PT ;  /* 0x0000000f00007812 */ /* 0x002fca00078eb803 */
[----:B------:R1:W-:Y:S01]  /*8640*/  STS [UR52+0x1c], R0 ;  /* 0x00001c00ff007988 */ /* 0x0003e20008000834 */
[----:B---3--:R-:W-:-:S03]  /*8650*/  VIADD R8, R14, 0xffffffff ;  /* 0xffffffff0e087836 */ /* 0x008fc60000000000 */
[----:B------:R-:W2:Y:S01]  /*8660*/  LDS R3, [UR52+0x1c] ;  /* 0x00001c34ff037984 */ /* 0x000ea20008000800 */
[----:B----4-:R-:W-:Y:S02]  /*8670*/  IADD3 R9, R15, -0x1, RZ ;  /* 0xffffffff0f097810 */ /* 0x010fe40007ffe0ff */
[----:B-1----:R-:W-:Y:S01]  /*8680*/  LOP3.LUT R0, R6, 0xfffffffe, RZ, 0xc0, !PT ;  /* 0xfffffffe06007812 */ /* 0x002fe200078ec0ff */
[----:B-----5:R-:W-:Y:S04]  /*8690*/  STS.64 [UR52], R4 ;  /* 0x00000004ff007988 */ /* 0x020fe80008000a34 */
[----:B------:R-:W-:Y:S01]  /*86a0*/  STS.128 [UR52+0x20], R8 ;  /* 0x00002008ff007988 */ /* 0x000fe20008000c34 */
[----:B--2---:R-:W-:-:S05]  /*86b0*/  LOP3.LUT R3, R3, 0xf0, RZ, 0xb8, !PT ;  /* 0x000000f003037812 */ /* 0x004fca00078eb8ff */
[----:B------:R1:W-:Y:S04]  /*86c0*/  STS [UR52+0x1c], R3 ;  /* 0x00001c03ff007988 */ /* 0x0003e80008000834 */
[----:B------:R-:W2:Y:S01]  /*86d0*/  LDS R13, [UR52+0x1c] ;  /* 0x00001c34ff0d7984 */ /* 0x000ea20008000800 */
[----:B-1----:R-:W-:-:S05]  /*86e0*/  SHF.R.U64 R3, R0, 0x4, R7 ;  /* 0x0000000400037819 */ /* 0x002fca0000001207 */
[----:B------:R-:W-:Y:S01]  /*86f0*/  STS [UR52+0xc], R3 ;  /* 0x00000c03ff007988 */ /* 0x000fe20008000834 */
[----:B--2---:R-:W-:-:S05]  /*8700*/  LOP3.LUT R13, R13, 0xf00, RZ, 0xb8, !PT ;  /* 0x00000f000d0d7812 */ /* 0x004fca00078eb8ff */
[----:B------:R-:W-:Y:S04]  /*8710*/  STS.64 [UR52+0x18], R12 ;  /* 0x0000180cff007988 */ /* 0x000fe80008000a34 */
[----:B------:R-:W1:Y:S02]  /*8720*/  LDS R19, [UR52+0x1c] ;  /* 0x00001c34ff137984 */ /* 0x000e640008000800 */
[----:B-1----:R-:W-:-:S05]  /*8730*/  LOP3.LUT R0, R19, 0xf000, RZ, 0xb8, !PT ;  /* 0x0000f00013007812 */ /* 0x002fca00078eb8ff */
[----:B------:R3:W-:Y:S02]  /*8740*/  STS [UR52+0x1c], R0 ;  /* 0x00001c00ff007988 */ /* 0x0007e40008000834 */
.L_x_112:
[----:B------:R-:W-:Y:S05]  /*8750*/  BSYNC B0 ;  /* 0x0000000000007941 */ /* 0x000fea0003800000 */
.L_x_111:
[----:B------:R-:W-:Y:S01]  /*8760*/  NOP ;  /* 0x0000000000007918 */ /* 0x000fe20000000000 */
[----:B-1----:R1:W4:Y:S01]  /*8770*/  LDS R3, [R20+UR52] ;  /* 0x0000003414037984 */ /* 0x0023220008000800 */
[----:B------:R-:W-:Y:S02]  /*8780*/  ELECT P3, URZ, PT ;  /* 0x00000000003f782f */ /* 0x000fe40003860000 */
[----:B--2---:R-:W-:Y:S01]  /*8790*/  IADD3 R4, P4, R20, UR36, RZ ;  /* 0x0000002414047c10 */ /* 0x004fe2000ff9e0ff */
[----:B------:R-:W-:Y:S04]  /*87a0*/  BSSY B0, `(.L_x_113) ;  /* 0x0000005000007945 */ /* 0x000fe80003800000 */
[----:B------:R-:W-:-:S06]  /*87b0*/  IMAD.X R5, RZ, RZ, UR37, P4 ;  /* 0x00000025ff057e24 */ /* 0x000fcc000a0e06ff */
[----:B-1----:R-:W-:Y:S05]  /*87c0*/  @!P3 BRA `(.L_x_114) ;  /* 0x000000000008b947 */ /* 0x002fea0003800000 */
[----:B------:R0:W-:Y:S01]  /*87d0*/  UTMACMDFLUSH ;  /* 0x00000000000079b7 */ /* 0x0001e20000000000 */
[----:B------:R-:W-:-:S04]  /*87e0*/  DEPBAR.LE SB0, 0x0 ;  /* 0x000080000000791a */ /* 0x000fc80000000000 */
.L_x_114:
[----:B------:R-:W-:Y:S05]  /*87f0*/  BSYNC B0 ;  /* 0x0000000000007941 */ /* 0x000fea0003800000 */
.L_x_113:
[----:B----4-:R4:W5:Y:S02]  /*8800*/  ATOMG.E.EXCH.STRONG.GPU PT, RZ, [R4], R3 ;  /* 0x0000000304ff73a8 */ /* 0x01096400041ee100 */
.L_x_110:
[----:B------:R-:W-:-:S04]  /*8810*/  DEPBAR.LE SB0, 0x0 ;  /* 0x000080000000791a */ /* 0x000fc80000000000 */
[----:B------:R-:W-:Y:S05]  /*8820*/  @!P0 BRA `(.L_x_115) ;  /* 0x0000000000048947 */ /* 0x000fea0003800000 */
[----:B------:R-:W-:Y:S01]  /*8830*/  BPT.TRAP 0x1 ;  /* 0x000000040000795c */ /* 0x000fe20000300000 */
.L_x_115:
[----:B---3--:R-:W-:Y:S01]  /*8840*/  IMAD.U32 R0, RZ, RZ, UR54 ;  /* 0x00000036ff007e24 */ /* 0x008fe2000f8e00ff */
[----:B-----5:R-:W-:Y:S01]  /*8850*/  SYNCS.ARRIVE.TRANS64.RED.A1T0 RZ, [UR7], RZ ;  /* 0x000000ffffff79a7 */ /* 0x020fe20008100407 */
[----:B-1--4-:R-:W-:Y:S02]  /*8860*/  SEL R3, RZ, 0x1, !P2 ;  /* 0x00000001ff037807 */ /* 0x012fe40005000000 */
[----:B------:R-:W-:Y:S01]  /*8870*/  LOP3.LUT R154, R154, 0x1, RZ, 0x3c, !PT ;  /* 0x000000019a9a7812 */ /* 0x000fe200078e3cff */
[----:B------:R1:W-:Y:S01]  /*8880*/  SYNCS.ARRIVE.TRANS64.A1T0 RZ, [R0+UR51], RZ ;  /* 0x000000ff00ff79a7 */ /* 0x0003e20008100033 */
[----:B------:R-:W-:Y:S05]  /*8890*/  @P1 BRA `(.L_x_116) ;  /* 0xffffffb0007c1947 */ /* 0x000fea000383ffff */
[----:B------:R-:W-:Y:S05]  /*88a0*/  EXIT ;  /* 0x000000000000794d */ /* 0x000fea0003800000 */
.L_x_23:
[----:B------:R-:W-:-:S08]  /*88b0*/  NOP ;  /* 0x0000000000007918 */ /* 0x000fd00000000000 */
[----:B----45:R-:W1:-:S00]  /*88c0*/  USETMAXREG.DEALLOC.CTAPOOL 0x28 ;  /* 0x00000028000079c8 */ /* 0x030e4000080e0500 */
[----:B------:R-:W-:-:S06]  /*88d0*/  UISETP.NE.AND UP1, UPT, UR43, 0x3, UPT ;  /* 0x000000032b00788c */ /* 0x000fcc000bf25270 */
[----:B------:R-:W-:-:S13]  /*88e0*/  PLOP3.LUT P1, PT, PT, PT, UP1, 0x80, 0x0 ;  /* 0x000000000000781c */ /* 0x000fda0003f2f018 */
[----:B-1----:R-:W-:Y:S05]  /*88f0*/  @!P1 BRA `(.L_x_117) ;  /* 0x0000003800009947 */ /* 0x002fea0003800000 */
[----:B------:R-:W-:-:S13]  /*8900*/  ISETP.NE.AND P0, PT, RZ, UR43, PT ;  /* 0x0000002bff007c0c */ /* 0x000fda000bf05270 */
[----:B------:R-:W-:Y:S05]  /*8910*/  @!P0 BRA `(.L_x_118) ;  /* 0x0000001c00088947 */ /* 0x000fea0003800000 */
[----:B------:R-:W-:-:S06]  /*8920*/  UISETP.NE.AND UP0, UPT, UR43, 0x2, UPT ;  /* 0x000000022b00788c */ /* 0x000fcc000bf05270 */
[----:B------:R-:W-:-:S13]  /*8930*/  PLOP3.LUT P0, PT, PT, PT, UP0, 0x80, 0x0 ;  /* 0x000000000000781c */ /* 0x000fda0003f0f008 */
[----:B--2---:R-:W-:Y:S05]  /*8940*/  @P0 EXIT ;  /* 0x000000000000094d */ /* 0x004fea0003800000 */
[----:B------:R-:W1:Y:S01]  /*8950*/  S2UR UR4, SR_CTAID.Y ;  /* 0x00000000000479c3 */ /* 0x000e620000002600 */
[----:B------:R-:W-:Y:S01]  /*8960*/  ELECT P0, URZ, PT ;  /* 0x00000000003f782f */ /* 0x000fe20003800000 */
[----:B------:R-:W-:Y:S01]  /*8970*/  BSSY B0, `(.L_x_119) ;  /* 0x000001d000007945 */ /* 0x000fe20003800000 */
[----:B-1----:R-:W-:-:S11]  /*8980*/  UIMAD UR4, UR4, UR60, UR42 ;  /* 0x0000003c040472a4 */ /* 0x002fd6000f8e022a */
[----:B------:R-:W-:Y:S05]  /*8990*/  @!P0 BRA `(.L_x_120) ;  /* 0x0000000000688947 */ /* 0x000fea0003800000 */
[----:B------:R-:W1:Y:S01]  /*89a0*/  LDC.64 R4, c[0x0][0x600] ;  /* 0x00018000ff047b82 */ /* 0x000e620000000a00 */
[----:B------:R-:W-:Y:S02]  /*89b0*/  UMOV UR5, 0x400 ;  /* 0x0000040000057882 */ /* 0x000fe40000000000 */
[----:B------:R-:W-:-:S05]  /*89c0*/  ULEA UR5, UR58, UR5, 0x18 ;  /* 0x000000053a057291 */ /* 0x000fca000f8ec03f */
[----:B------:R-:W1:Y:S08]  /*89d0*/  LDC.64 R6, c[0x0][0x608] ;  /* 0x00018200ff067b82 */ /* 0x000e700000000a00 */
[----:B------:R-:W2:Y:S08]  /*89e0*/  LDC.64 R32, c[0x0][0x610] ;  /* 0x00018400ff207b82 */ /* 0x000eb00000000a00 */
[----:B------:R-:W2:Y:S01]  /*89f0*/  LDC.64 R34, c[0x0][0x618] ;  /* 0x00018600ff227b82 */ /* 0x000ea20000000a00 */
[----:B-1----:R1:W-:Y:S07]  /*8a00*/  STS.128 [UR5+0x34700], R4 ;  /* 0x03470004ff007988 */ /* 0x0023ee0008000c05 */
[----:B------:R-:W3:Y:S08]  /*8a10*/  LDC.64 R28, c[0x0][0x620] ;  /* 0x00018800ff1c7b82 */ /* 0x000ef00000000a00 */
[----:B------:R-:W3:Y:S01]  /*8a20*/  LDC.64 R30, c[0x0][0x628] ;  /* 0x00018a00ff1e7b82 */ /* 0x000ee20000000a00 */
[----:B--2---:R2:W-:Y:S07]  /*8a30*/  STS.128 [UR5+0x34710], R32 ;  /* 0x03471020ff007988 */ /* 0x0045ee0008000c05 */
[----:B------:R-:W4:Y:S08]  /*8a40*/  LDC.64 R24, c[0x0][0x630] ;  /* 0x00018c00ff187b82 */ /* 0x000f300000000a00 */
[----:B------:R-:W4:Y:S08]  /*8a50*/  LDC.64 R26, c[0x0][0x638] ;  /* 0x00018e00ff1a7b82 */ /* 0x000f300000000a00 */
[----:B------:R-:W5:Y:S01]  /*8a60*/  LDC.64 R20, c[0x0][0x640] ;  /* 0x00019000ff147b82 */ /* 0x000f620000000a00 */
[----:B---3--:R2:W-:Y:S07]  /*8a70*/  STS.128 [UR5+0x34720], R28 ;  /* 0x0347201cff007988 */ /* 0x0085ee0008000c05 */
[----:B------:R-:W5:Y:S08]  /*8a80*/  LDC.64 R22, c[0x0][0x648] ;  /* 0x00019200ff167b82 */ /* 0x000f700000000a00 */
[----:B------:R-:W3:Y:S01]  /*8a90*/  LDC.64 R12, c[0x0][0x650] ;  /* 0x00019400ff0c7b82 */ /* 0x000ee20000000a00 */
[----:B----4-:R2:W-:Y:S07]  /*8aa0*/  STS.128 [UR5+0x34730], R24 ;  /* 0x03473018ff007988 */ /* 0x0105ee0008000c05 */
[----:B------:R-:W3:Y:S08]  /*8ab0*/  LDC.64 R14, c[0x0][0x658] ;  /* 0x00019600ff0e7b82 */ /* 0x000ef00000000a00 */
[----:B------:R-:W4:Y:S01]  /*8ac0*/  LDC.64 R8, c[0x0][0x660] ;  /* 0x00019800ff087b82 */ /* 0x000f220000000a00 */
[----:B-----5:R2:W-:Y:S07]  /*8ad0*/  STS.128 [UR5+0x34740], R20 ;  /* 0x03474014ff007988 */ /* 0x0205ee0008000c05 */
[----:B------:R-:W4:Y:S08]  /*8ae0*/  LDC.64 R10, c[0x0][0x668] ;  /* 0x00019a00ff0a7b82 */ /* 0x000f300000000a00 */
[----:B-1----:R-:W1:Y:S01]  /*8af0*/  LDC.64 R4, c[0x0][0x670] ;  /* 0x00019c00ff047b82 */ /* 0x002e620000000a00 */
[----:B---3--:R2:W-:Y:S07]  /*8b00*/  STS.128 [UR5+0x34750], R12 ;  /* 0x0347500cff007988 */ /* 0x0085ee0008000c05 */
[----:B------:R-:W1:Y:S01]  /*8b10*/  LDC.64 R6, c[0x0][0x678] ;  /* 0x00019e00ff067b82 */ /* 0x000e620000000a00 */
[----:B----4-:R2:W-:Y:S04]  /*8b20*/  STS.128 [UR5+0x34760], R8 ;  /* 0x03476008ff007988 */ /* 0x0105e80008000c05 */
[----:B-1----:R2:W-:Y:S02]  /*8b30*/  STS.128 [UR5+0x34770], R4 ;  /* 0x03477004ff007988 */ /* 0x0025e40008000c05 */
.L_x_120:
[----:B------:R-:W-:Y:S05]  /*8b40*/  BSYNC B0 ;  /* 0x0000000000007941 */ /* 0x000fea0003800000 */
.L_x_119:
[----:B------:R-:W-:Y:S01]  /*8b50*/  ELECT P0, URZ, PT ;  /* 0x00000000003f782f */ /* 0x000fe20003800000 */
[----:B------:R-:W-:Y:S01]  /*8b60*/  NOP ;  /* 0x0000000000007918 */ /* 0x000fe20000000000 */
[----:B------:R-:W-:Y:S01]  /*8b70*/  ULDC UR6, c[0x0][0x884] ;  /* 0x0002210000067ab9 */ /* 0x000fe20000000800 */
[----:B------:R-:W-:Y:S01]  /*8b80*/  BSSY B0, `(.L_x_121) ;  /* 0x0000035000007945 */ /* 0x000fe20003800000 */
[----:B------:R-:W-:-:S03]  /*8b90*/  ULEA UR6, UR6, UR4, 0x1 ;  /* 0x0000000406067291 */ /* 0x000fc6000f8e083f */
[----:B------:R-:W-:Y:S02]  /*8ba0*/  ULDC.64 UR4, c[0x0][0x800] ;  /* 0x0002000000047ab9 */ /* 0x000fe40000000a00 */
[----:B------:R-:W-:-:S04]  /*8bb0*/  UIMAD.WIDE UR4, UR6, 0x80, UR4 ;  /* 0x00000080060478a5 */ /* 0x000fc8000f8e0204 */
[----:B------:R-:W-:Y:S08]  /*8bc0*/  @!P0 BRA `(.L_x_122) ;  /* 0x0000000000c08947 */ /* 0x000ff00003800000 */
[----:B------:R-:W-:Y:S01]  /*8bd0*/  ULDC.64 UR6, c[0x0][0x808] ;  /* 0x0002020000067ab9 */ /* 0x000fe20000000a00 */
[----:B------:R-:W-:Y:S01]  /*8be0*/  ULDC.64 UR8, c[0x0][0x810] ;  /* 0x0002040000087ab9 */ /* 0x000fe20000000a00 */
[----:B------:R-:W-:Y:S02]  /*8bf0*/  ISETP.NE.U32.AND P0, PT, RZ, UR6, PT ;  /* 0x00000006ff007c0c */ /* 0x000fe4000bf05070 */
[----:B------:R-:W-:Y:S02]  /*8c00*/  ISETP.NE.U32.AND P1, PT, RZ, UR8, PT ;  /* 0x00000008ff007c0c */ /* 0x000fe4000bf25070 */
[----:B------:R-:W-:Y:S02]  /*8c10*/  ISETP.NE.AND.EX P0, PT, RZ, UR7, PT, P0 ;  /* 0x00000007ff007c0c */ /* 0x000fe4000bf05300 */
[----:B------:R-:W-:-:S11]  /*8c20*/  ISETP.NE.AND.EX P1, PT, RZ, UR9, PT, P1 ;  /* 0x00000009ff007c0c */ /* 0x000fd6000bf25310 */
[----:B------:R-:W-:Y:S05]  /*8c30*/  @!P0 BRA `(.L_x_123) ;  /* 0x0000000000188947 */ /* 0x000fea0003800000 */
[----:B--2---:R-:W1:Y:S02]  /*8c40*/  LDC.64 R4, c[0x0][0x808] ;  /* 0x00020200ff047b82 */ /* 0x004e640000000a00 */
[----:B-1----:R-:W-:-:S06]  /*8c50*/  IMAD.WIDE R4, R18, 0x8, R4 ;  /* 0x0000000812047825 */ /* 0x002fcc00078e0204 */
[----:B------:R-:W2:Y:S01]  /*8c60*/  LDG.E.64 R4, desc[UR38][R4.64] ;  /* 0x0000002604047981 */ /* 0x000ea2000c1e1b00 */
[----:B------:R-:W-:Y:S02]  /*8c70*/  UMOV UR6, 0x400 ;  /* 0x0000040000067882 */ /* 0x000fe40000000000 */
[----:B------:R-:W-:-:S09]  /*8c80*/  ULEA UR6, UR58, UR6, 0x18 ;  /* 0x000000063a067291 */ /* 0x000fd2000f8ec03f */
[----:B--2---:R1:W-:Y:S03]  /*8c90*/  STS.64 [UR6+0x34700], R4 ;  /* 0x03470004ff007988 */ /* 0x0043e60008000a06 */
.L_x_123:
[----:B------:R-:W-:Y:S05]  /*8ca0*/  @!P1 BRA `(.L_x_122) ;  /* 0x0000000000889947 */ /* 0x000fea0003800000 */
[----:B-12---:R-:W1:Y:S02]  /*8cb0*/  LDC.64 R4, c[0x0][0x810] ;  /* 0x00020400ff047b82 */ /* 0x006e640000000a00 */
[----:B-1----:R-:W-:-:S06]  /*8cc0*/  IMAD.WIDE R4, R18, 0x8, R4 ;  /* 0x0000000812047825 */ /* 0x002fcc00078e0204 */
[----:B------:R-:W2:Y:S01]  /*8cd0*/  LDG.E.64 R4, desc[UR38][R4.64] ;  /* 0x0000002604047981 */ /* 0x000ea2000c1e1b00 */
[----:B------:R-:W-:Y:S02]  /*8ce0*/  UMOV UR6, 0x400 ;  /* 0x0000040000067882 */ /* 0x000fe40000000000 */
[----:B------:R-:W-:-:S04]  /*8cf0*/  ULEA UR6, UR58, UR6, 0x18 ;  /* 0x000000063a067291 */ /* 0x000fc8000f8ec03f */
[----:B------:R-:W-:-:S05]  /*8d00*/  UIADD3 UR7, UR6, 0x34700, URZ ;  /* 0x0003470006077890 */ /* 0x000fca000fffe03f */
[----:B------:R-:W1:Y:S01]  /*8d10*/  LDS R6, [UR6+0x3471c] ;  /* 0x03471c06ff067984 */ /* 0x000e620008000800 */
[----:B------:R-:W-:-:S03]  /*8d20*/  IMAD.U32 R8, RZ, RZ, UR7 ;  /* 0x00000007ff087e24 */ /* 0x000fc6000f8e00ff */
[----:B------:R-:W-:Y:S02]  /*8d30*/  STS [UR6+0x34730], RZ ;  /* 0x034730ffff007988 */ /* 0x000fe40008000806 */
[----:B------:R-:W-:-:S05]  /*8d40*/  SHF.R.U64 R8, R8, 0x4, RZ ;  /* 0x0000000408087819 */ /* 0x000fca00000012ff */
[----:B------:R-:W-:Y:S04]  /*8d50*/  STS [UR6+0x34710], R8 ;  /* 0x03471008ff007988 */ /* 0x000fe80008000806 */
[----:B------:R-:W-:Y:S01]  /*8d60*/  STS [UR6+0x34714], R8 ;  /* 0x03471408ff007988 */ /* 0x000fe20008000806 */
[C---:B--2---:R-:W-:Y:S01]  /*8d70*/  SHF.L.U64.HI R10, R4.reuse, 0x1, R5 ;  /* 0x00000001040a7819 */ /* 0x044fe20000010205 */
[----:B------:R-:W-:Y:S02]  /*8d80*/  IMAD.SHL.U32 R11, R4, 0x2, RZ ;  /* 0x00000002040b7824 */ /* 0x000fe400078e00ff */
[----:B------:R-:W-:Y:S01]  /*8d90*/  VIADD R5, R3, 0xffffffff ;  /* 0xffffffff03057836 */ /* 0x000fe20000000000 */
[----:B------:R-:W-:Y:S01]  /*8da0*/  LOP3.LUT R10, R10, 0x1fffffff, RZ, 0xc0, !PT ;  /* 0x1fffffff0a0a7812 */ /* 0x000fe200078ec0ff */
[----:B------:R-:W-:Y:S01]  /*8db0*/  VIADD R4, R0, 0xffffffff ;  /* 0xffffffff00047836 */ /* 0x000fe20000000000 */
[----:B------:R-:W-:-:S02]  /*8dc0*/  LOP3.LUT R3, R11, 0xfffffffe, RZ, 0xc0, !PT ;  /* 0xfffffffe0b037812 */ /* 0x000fc400078ec0ff */
[--C-:B------:R-:W-:Y:S02]  /*8dd0*/  SHF.R.U32.HI R7, RZ, 0x4, R10.reuse ;  /* 0x00000004ff077819 */ /* 0x100fe4000001160a */
[----:B------:R-:W-:Y:S02]  /*8de0*/  SHF.R.U64 R3, R3, 0x4, R10 ;  /* 0x0000000403037819 */ /* 0x000fe4000000120a */
[----:B-1----:R-:W-:-:S03]  /*8df0*/  LOP3.LUT R6, R6, 0xf, R7, 0xb8, !PT ;  /* 0x0000000f06067812 */ /* 0x002fc600078eb807 */
[----:B------:R-:W-:Y:S04]  /*8e00*/  STS [UR6+0x3470c], R3 ;  /* 0x03470c03ff007988 */ /* 0x000fe80008000806 */
[----:B------:R-:W-:Y:S04]  /*8e10*/  STS [UR6+0x3471c], R6 ;  /* 0x03471c06ff007988 */ /* 0x000fe80008000806 */
[----:B------:R-:W1:Y:S02]  /*8e20*/  LDS R7, [UR6+0x3471c] ;  /* 0x03471c06ff077984 */ /* 0x000e640008000800 */
[----:B-1----:R-:W-:-:S05]  /*8e30*/  LOP3.LUT R7, R7, 0xf0, RZ, 0xb8, !PT ;  /* 0x000000f007077812 */ /* 0x002fca00078eb8ff */
[----:B------:R1:W-:Y:S04]  /*8e40*/  STS [UR6+0x3471c], R7 ;  /* 0x03471c07ff007988 */ /* 0x0003e80008000806 */
[----:B------:R-:W2:Y:S01]  /*8e50*/  LDS R9, [UR6+0x3471c] ;  /* 0x03471c06ff097984 */ /* 0x000ea20008000800 */
[----:B-1----:R-:W-:-:S05]  /*8e60*/  CS2R R6, SRZ ;  /* 0x0000000000067805 */ /* 0x002fca000001ff00 */
[----:B------:R-:W-:Y:S01]  /*8e70*/  STS.128 [UR6+0x34720], R4 ;  /* 0x03472004ff007988 */ /* 0x000fe20008000c06 */
[----:B--2---:R-:W-:-:S05]  /*8e80*/  LOP3.LUT R9, R9, 0xf00, RZ, 0xb8, !PT ;  /* 0x00000f0009097812 */ /* 0x004fca00078eb8ff */
[----:B------:R-:W-:Y:S04]  /*8e90*/  STS.64 [UR6+0x34718], R8 ;  /* 0x03471808ff007988 */ /* 0x000fe80008000a06 */
[----:B------:R-:W1:Y:S02]  /*8ea0*/  LDS R12, [UR6+0x3471c] ;  /* 0x03471c06ff0c7984 */ /* 0x000e640008000800 */
[----:B-1----:R-:W-:-:S05]  /*8eb0*/  LOP3.LUT R0, R12, 0xf000, RZ, 0xb8, !PT ;  /* 0x0000f0000c007812 */ /* 0x002fca00078eb8ff */
[----:B------:R3:W-:Y:S02]  /*8ec0*/  STS [UR6+0x3471c], R0 ;  /* 0x03471c00ff007988 */ /* 0x0007e40008000806 */
.L_x_122:
[----:B------:R-:W-:Y:S05]  /*8ed0*/  BSYNC B0 ;  /* 0x0000000000007941 */ /* 0x000fea0003800000 */
.L_x_121:
[----:B---3--:R-:W3:Y:S01]  /*8ee0*/  S2R R0, SR_LANEID ;  /* 0x0000000000007919 */ /* 0x008ee20000000000 */
[----:B------:R-:W-:Y:S01]  /*8ef0*/  ELECT P0, URZ, PT ;  /* 0x00000000003f782f */ /* 0x000fe20003800000 */
[----:B------:R-:W-:Y:S01]  /*8f00*/  NOP ;  /* 0x0000000000007918 */ /* 0x000fe20000000000 */
[----:B------:R-:W-:Y:S11]  /*8f10*/  BSSY B0, `(.L_x_124) ;  /* 0x0000004000007945 */ /* 0x000ff60003800000 */
[----:B------:R-:W-:Y:S05]  /*8f20*/  @!P0 BRA `(.L_x_125) ;  /* 0x0000000000088947 */ /* 0x000fea0003800000 */
[----:B------:R0:W-:Y:S01]  /*8f30*/  UTMACMDFLUSH ;  /* 0x00000000000079b7 */ /* 0x0001e20000000000 */
[----:B------:R-:W-:-:S04]  /*8f40*/  DEPBAR.LE SB0, 0x0 ;  /* 0x000080000000791a */ /* 0x000fc80000000000 */
.L_x_125:
[----:B------:R-:W-:Y:S05]  /*8f50*/  BSYNC B0 ;  /* 0x0000000000007941 */ /* 0x000fea0003800000 */
.L_x_124:
[----:B------:R-:W-:Y:S01]  /*8f60*/  UMOV UR6, 0x400 ;  /* 0x0000040000067882 */ /* 0x000fe20000000000 */
[----:B--23--:R-:W-:Y:S01]  /*8f70*/  IMAD.SHL.U32 R6, R0, 0x4, RZ ;  /* 0x0000000400067824 */ /* 0x00cfe200078e00ff */
[----:B------:R-:W-:-:S04]  /*8f80*/  ULEA UR6, UR58, UR6, 0x18 ;  /* 0x000000063a067291 */ /* 0x000fc8000f8ec03f */
[----:B------:R-:W-:Y:S01]  /*8f90*/  UIADD3 UR32, UR6, 0x34700, URZ ;  /* 0x0003470006207890 */ /* 0x000fe2000fffe03f */
[----:B-1----:R-:W-:Y:S02]  /*8fa0*/  IADD3 R4, P0, R6, UR4, RZ ;  /* 0x0000000406047c10 */ /* 0x002fe4000ff1e0ff */
[----:B------:R-:W-:-:S03]  /*8fb0*/  MOV R0, RZ ;  /* 0x000000ff00007202 */ /* 0x000fc60000000f00 */
[----:B------:R-:W-:-:S03]  /*8fc0*/  IMAD.X R5, RZ, RZ, UR5, P0 ;  /* 0x00000005ff057e24 */ /* 0x000fc600080e06ff */
[----:B------:R-:W1:Y:S01]  /*8fd0*/  LDS R3, [R6+UR32] ;  /* 0x0000002006037984 */ /* 0x000e620008000800 */
[----:B------:R-:W-:-:S03]  /*8fe0*/  SHF.L.U32 R0, R0, 0x1f, RZ ;  /* 0x0000001f00007819 */ /* 0x000fc600000006ff */
[----:B-1----:R1:W2:Y:S02]  /*8ff0*/  ATOMG.E.EXCH.STRONG.GPU PT, RZ, [R4], R3 ;  /* 0x0000000304ff73a8 */ /* 0x0022a400041ee100 */
[----:B--2---:R-:W2:Y:S01]  /*9000*/  SYNCS.PHASECHK.TRANS64.TRYWAIT P0, [UR6+0x34528], R0 ;  /* 0x03452800ff0075a7 */ /* 0x004ea20008000146 */
[----:B------:R-:W-:Y:S02]  /*9010*/  ULOP3.LUT UR31, UR59, 0x1, URZ, 0xfc, !UPT ;  /* 0x000000013b1f7892 */ /* 0x000fe4000f8efc3f */
[----:B------:R-:W-:Y:S01]  /*9020*/  ULOP3.LUT UR30, UR61, 0x2, URZ, 0xfc, !UPT ;  /* 0x000000023d1e7892 */ /* 0x000fe2000f8efc3f */
[----:B-12---:R-:W-:Y:S11]  /*9030*/  @!P0 BRA `(.L_x_126) ;  /* 0x0000005800848947 */ /* 0x006ff60003800000 */
.L_x_287:
[----:B------:R-:W-:Y:S01]  /*9040*/  IMAD.MOV.U32 R4, RZ, RZ, 0x1 ;  /* 0x00000001ff047424 */ /* 0x000fe200078e00ff */
[----:B------:R-:W-:Y:S01]  /*9050*/  ULDC UR29, c[0x0][0x598] ;  /* 0x00016600001d7ab9 */ /* 0x000fe20000000800 */
[----:B-1----:R-:W-:Y:S01]  /*9060*/  IMAD.MOV.U32 R0, RZ, RZ, RZ ;  /* 0x000000ffff007224 */ /* 0x002fe200078e00ff */
[----:B------:R-:W-:Y:S01]  /*9070*/  ULDC UR28, c[0x0][0x580] ;  /* 0x00016000001c7ab9 */ /* 0x000fe20000000800 */
[----:B------:R-:W-:Y:S01]  /*9080*/  ULDC.64 UR24, c[0x0][0x590] ;  /* 0x0001640000187ab9 */ /* 0x000fe20000000a00 */
[----:B------:R-:W-:-:S05]  /*9090*/  ULDC.64 UR26, c[0x0][0x588] ;  /* 0x00016200001a7ab9 */ /* 0x000fca0000000a00 */
.L_x_187:
[----:B------:R-:W-:-:S06]  /*90a0*/  UISETP.NE.AND UP0, UPT, UR31, 0x3, UPT ;  /* 0x000000031f00788c */ /* 0x000fcc000bf05270 */
[----:B------:R-:W-:-:S13]  /*90b0*/  PLOP3.LUT P1, PT, PT, PT, UP0, 0x80, 0x0 ;  /* 0x000000000000781c */ /* 0x000fda0003f2f008 */
[----:B-----5:R-:W-:Y:S05]  /*90c0*/  @!P1 BRA `(.L_x_127) ;  /* 0x0000000000049947 */ /* 0x020fea0003800000 */
[----:B------:R-:W-:Y:S01]  /*90d0*/  BPT.TRAP 0x1 ;  /* 0x000000040000795c */ /* 0x000fe20000300000 */
.L_x_127:
[----:B------:R-:W-:Y:S02]  /*90e0*/  R2UR UR7, R2 ;  /* 0x00000000020772ca */ /* 0x000fe400000e0000 */
[----:B------:R-:W-:Y:S02]  /*90f0*/  SHF.L.U32 R3, R0, 0x1f, RZ ;  /* 0x0000001f00037819 */ /* 0x000fe400000006ff */
[----:B------:R-:W-:-:S09]  /*9100*/  LEA R8, R2, UR6, 0x4 ;  /* 0x0000000602087c11 */ /* 0x000fd2000f8e20ff */
[----:B------:R-:W-:-:S09]  /*9110*/  ULEA UR7, UR7, UR6, 0x3 ;  /* 0x0000000607077291 */ /* 0x000fd2000f8e183f */
[----:B------:R-:W1:Y:S02]  /*9120*/  SYNCS.PHASECHK.TRANS64.TRYWAIT P0, [UR7+0x34400], R3 ;  /* 0x03440003ff0075a7 */ /* 0x000e640008000147 */
[----:B-1----:R-:W-:Y:S05]  /*9130*/  @!P0 BRA `(.L_x_128) ;  /* 0x00000058005c8947 */ /* 0x002fea0003800000 */
.L_x_288:
[----:B------:R-:W2:Y:S01]  /*9140*/  LDS.128 R8, [R8+0x34550] ;  /* 0x0345500008087984 */ /* 0x000ea20000000c00 */
        /* <DEDUP_REMOVED lines=8> */
.L_x_129:
[----:B------:R-:W-:Y:S01]  /*91d0*/  UIADD3 UR7, UR7, 0x34440, URZ ;  /* 0x0003444007077890 */ /* 0x000fe2000fffe03f */
[----:B------:R-:W-:Y:S02]  /*91e0*/  R2UR UR18, R16 ;  /* 0x00000000101272ca */ /* 0x000fe400000e0000 */
[----:B------:R-:W-:Y:S01]  /*91f0*/  R2UR UR19, R17 ;  /* 0x00000000111372ca */ /* 0x000fe200000e0000 */
[----:B------:R-:W-:Y:S01]  /*9200*/  UPRMT UR7, UR58, 0x654, UR7 ;  /* 0x000006543a077896 */ /* 0x000fe20008000007 */
[----:B------:R-:W-:Y:S02]  /*9210*/  LOP3.LUT P1, RZ, R4, 0xff, RZ, 0xc0, !PT ;  /* 0x000000ff04ff7812 */ /* 0x000fe4000782c0ff */
[----:B------:R-:W-:-:S04]  /*9220*/  ISETP.NE.U32.AND P0, PT, RZ, UR24, PT ;  /* 0x00000018ff007c0c */ /* 0x000fc8000bf05070 */
[----:B------:R-:W-:Y:S02]  /*9230*/  ISETP.NE.AND.EX P0, PT, RZ, UR25, PT, P0 ;  /* 0x00000019ff007c0c */ /* 0x000fe4000bf05300 */
[----:B---3--:R-:W-:Y:S01]  /*9240*/  SYNCS.ARRIVE.TRANS64.RED.A1T0 RZ, [UR7], RZ ;  /* 0x000000ffffff79a7 */ /* 0x008fe20008100407 */
[----:B------:R-:W-:Y:S02]  /*9250*/  USHF.L.U32 UR18, UR18, 0x7, URZ ;  /* 0x0000000712127899 */ /* 0x000fe4000800063f */
[----:B------:R-:W-:Y:S02]  /*9260*/  USHF.L.U32 UR19, UR19, 0x7, URZ ;  /* 0x0000000713137899 */ /* 0x000fe4000800063f */
[----:B------:R-:W-:Y:S10]  /*9270*/  @!P1 BRA `(.L_x_130) ;  /* 0x00000000000c9947 */ /* 0x000ff40003800000 */
[----:B------:R-:W-:-:S04]  /*9280*/  DEPBAR {5,4,3,2,1,0} ;  /* 0x0000003f0000791a */ /* 0x000fc80000000000 */
[----:B------:R3:W-:Y:S02]  /*9290*/  UTMACCTL.IV [UR4] ;  /* 0x00000000040079b9 */ /* 0x0007e40008000000 */
[----:B---3--:R-:W-:Y:S01]  /*92a0*/  NOP ;  /* 0x0000000000007918 */ /* 0x008fe20000000000 */
.L_x_130:
[----:B------:R-:W-:Y:S05]  /*92b0*/  @!P0 BRA `(.L_x_131) ;  /* 0x0000000000188947 */ /* 0x000fea0003800000 */
[----:B------:R-:W3:Y:S02]  /*92c0*/  LDC.64 R4, c[0x0][0x590] ;  /* 0x00016400ff047b82 */ /* 0x000ee40000000a00 */
[----:B---3--:R-:W-:-:S06]  /*92d0*/  IMAD.WIDE R4, R18, 0x8, R4 ;  /* 0x0000000812047825 */ /* 0x008fcc00078e0204 */
[----:B------:R-:W1:Y:S04]  /*92e0*/  LDG.E.64 R4, desc[UR38][R4.64] ;  /* 0x0000002604047981 */ /* 0x000e68000c1e1b00 */
[----:B-1----:R-:W3:Y:S02]  /*92f0*/  LD.E R3, desc[UR38][R4.64] ;  /* 0x0000002604037980 */ /* 0x002ee4000c101900 */
[----:B---3--:R-:W-:Y:S01]  /*9300*/  FSETP.NEU.AND P0, PT, R3, RZ, PT ;  /* 0x000000ff0300720b */ /* 0x008fe20003f0d000 */
[----:B------:R-:W-:-:S12]  /*9310*/  BRA `(.L_x_132) ;  /* 0x0000000000247947 */ /* 0x000fd80003800000 */
.L_x_131:
[----:B------:R-:W-:Y:S02]  /*9320*/  ISETP.NE.U32.AND P1, PT, RZ, UR26, PT ;  /* 0x0000001aff007c0c */ /* 0x000fe4000bf25070 */
[----:B------:R-:W-:Y:S02]  /*9330*/  FSETP.NEU.AND P0, PT, RZ, UR28, PT ;  /* 0x0000001cff007c0b */ /* 0x000fe4000bf0d000 */
[----:B------:R-:W-:-:S13]  /*9340*/  ISETP.NE.AND.EX P1, PT, RZ, UR27, PT, P1 ;  /* 0x0000001bff007c0c */ /* 0x000fda000bf25310 */
[----:B------:R-:W-:Y:S05]  /*9350*/  @!P1 BRA `(.L_x_132) ;  /* 0x0000000000149947 */ /* 0x000fea0003800000 */
[----:B------:R-:W3:Y:S01]  /*9360*/  LDC.64 R4, c[0x0][0x588] ;  /* 0x00016200ff047b82 */ /* 0x000ee20000000a00 */
[----:B-1----:R-:W-:-:S04]  /*9370*/  IMAD R3, R18, UR29, RZ ;  /* 0x0000001d12037c24 */ /* 0x002fc8000f8e02ff */
[----:B---3--:R-:W-:-:S06]  /*9380*/  IMAD.WIDE R4, R3, 0x4, R4 ;  /* 0x0000000403047825 */ /* 0x008fcc00078e0204 */
[----:B------:R-:W3:Y:S02]  /*9390*/  LDG.E R4, desc[UR38][R4.64] ;  /* 0x0000002604047981 */ /* 0x000ee4000c1e1900 */
[----:B---3--:R-:W-:-:S13]  /*93a0*/  FSETP.NEU.AND P0, PT, R4, RZ, PT ;  /* 0x000000ff0400720b */ /* 0x008fda0003f0d000 */
.L_x_132:
[----:B------:R-:W-:Y:S01]  /*93b0*/  UISETP.NE.AND UP0, UPT, UR30, 0x3, UPT ;  /* 0x000000031e00788c */ /* 0x000fe2000bf05270 */
[----:B------:R-:W-:-:S05]  /*93c0*/  ELECT P1, URZ, PT ;  /* 0x00000000003f782f */ /* 0x000fca0003820000 */
[----:B------:R-:W-:Y:S02]  /*93d0*/  PLOP3.LUT P2, PT, PT, PT, UP0, 0x80, 0x0 ;  /* 0x000000000000781c */ /* 0x000fe40003f4f008 */
[----:B------:R-:W-:-:S11]  /*93e0*/  PLOP3.LUT P0, PT, P0, P1, PT, 0x2a, 0x0 ;  /* 0x000000000000781c */ /* 0x000fd60000702572 */
[----:B------:R-:W-:Y:S05]  /*93f0*/  @!P2 BRA `(.L_x_133) ;  /* 0x000000000004a947 */ /* 0x000fea0003800000 */
[----:B------:R-:W-:Y:S01]  /*9400*/  BPT.TRAP 0x1 ;  /* 0x000000040000795c */ /* 0x000fe20000300000 */
.L_x_133:
[----:B-1----:R-:W-:-:S05]  /*9410*/  IMAD.MOV.U32 R3, RZ, RZ, 0x1 ;  /* 0x00000001ff037424 */ /* 0x002fca00078e00ff */
[----:B------:R-:W-:-:S04]  /*9420*/  SHF.L.U32 R3, R3, 0x1f, RZ ;  /* 0x0000001f03037819 */ /* 0x000fc800000006ff */
[----:B------:R-:W1:Y:S02]  /*9430*/  SYNCS.PHASECHK.TRANS64.TRYWAIT P1, [UR6+0x34500], R3 ;  /* 0x03450003ff0075a7 */ /* 0x000e640008020146 */
[----:B-1----:R-:W-:Y:S05]  /*9440*/  @!P1 BRA `(.L_x_134) ;  /* 0x0000005400b09947 */ /* 0x002fea0003800000 */
.L_x_289:
[----:B------:R-:W-:Y:S04]  /*9450*/  BSSY B0, `(.L_x_135) ;  /* 0x000000b000007945 */ /* 0x000fe80003800000 */
[----:B------:R-:W-:Y:S05]  /*9460*/  @P0 BRA `(.L_x_136) ;  /* 0x0000000000240947 */ /* 0x000fea0003800000 */
[----:B------:R-:W-:Y:S02]  /*9470*/  UIADD3 UR16, UR6, 0x30000, URZ ;  /* 0x0003000006107890 */ /* 0x000fe4000fffe03f */
[----:B------:R-:W-:Y:S01]  /*9480*/  UIADD3 UR17, UR6, 0x344e0, URZ ;  /* 0x000344e006117890 */ /* 0x000fe2000fffe03f */
[----:B------:R-:W-:Y:S01]  /*9490*/  UMOV UR8, 0x0 ;  /* 0x0000000000087882 */ /* 0x000fe20000000000 */
[----:B------:R-:W-:-:S07]  /*94a0*/  UMOV UR9, 0x10000000 ;  /* 0x1000000000097882 */ /* 0x000fce0000000000 */
[----:B------:R3:W-:Y:S02]  /*94b0*/  UTMALDG.2D [UR16], [UR4], desc[UR8] ;  /* 0x00000810040075b4 */ /* 0x0007e40008009000 */
[----:B---3--:R-:W-:Y:S05]  /*94c0*/  @!P2 BRA `(.L_x_137) ;  /* 0x000000000004a947 */ /* 0x008fea0003800000 */
[----:B------:R-:W-:Y:S01]  /*94d0*/  BPT.TRAP 0x1 ;  /* 0x000000040000795c */ /* 0x000fe20000300000 */
.L_x_137:
[----:B-1----:R-:W1:Y:S02]  /*94e0*/  LDC R4, c[0x0][0x828] ;  /* 0x00020a00ff047b82 */ /* 0x002e640000000800 */
[----:B-1----:R3:W-:Y:S02]  /*94f0*/  SYNCS.ARRIVE.TRANS64.RED.A0TR RZ, [UR6+0x344e0], R4 ;  /* 0x0344e004ffff79a7 */ /* 0x0027e40008300406 */
.L_x_136:
[----:B------:R-:W-:Y:S05]  /*9500*/  BSYNC B0 ;  /* 0x0000000000007941 */ /* 0x000fea0003800000 */
.L_x_135:
[----:B------:R-:W-:Y:S05]  /*9510*/  @!P2 BRA `(.L_x_138) ;  /* 0x000000000004a947 */ /* 0x000fea0003800000 */
[----:B------:R-:W-:Y:S01]  /*9520*/  BPT.TRAP 0x1 ;  /* 0x000000040000795c */ /* 0x000fe20000300000 */
.L_x_138:
[----:B------:R-:W-:-:S04]  /*9530*/  UIADD3 UR13, UR6, 0x344e0, URZ ;  /* 0x000344e0060d7890 */ /* 0x000fc8000fffe03f */
[----:B------:R-:W-:-:S09]  /*9540*/  UPRMT UR7, UR58, 0x654, UR13 ;  /* 0x000006543a077896 */ /* 0x000fd2000800000d */
[----:B------:R-:W-:Y:S01]  /*9550*/  SYNCS.ARRIVE.TRANS64.RED.A1T0 RZ, [UR7], RZ ;  /* 0x000000ffffff79a7 */ /* 0x000fe20008100407 */
[----:B------:R-:W-:Y:S05]  /*9560*/  @!P2 BRA `(.L_x_139) ;  /* 0x000000000004a947 */ /* 0x000fea0003800000 */
[----:B------:R-:W-:Y:S01]  /*9570*/  BPT.TRAP 0x1 ;  /* 0x000000040000795c */ /* 0x000fe20000300000 */
.L_x_139:
[----:B------:R-:W4:Y:S02]  /*9580*/  SYNCS.PHASECHK.TRANS64.TRYWAIT P1, [UR6+0x34508], R3 ;  /* 0x03450803ff0075a7 */ /* 0x000f240008020146 */
[----:B----4-:R-:W-:Y:S05]  /*9590*/  @!P1 BRA `(.L_x_140) ;  /* 0x0000005400749947 */ /* 0x010fea0003800000 */
.L_x_290:
[----:B------:R-:W-:Y:S04]  /*95a0*/  BSSY B0, `(.L_x_141) ;  /* 0x000000d000007945 */ /* 0x000fe80003800000 */
[----:B------:R-:W-:Y:S05]  /*95b0*/  @P0 BRA `(.L_x_142) ;  /* 0x00000000002c0947 */ /* 0x000fea0003800000 */
[----:B------:R-:W-:Y:S02]  /*95c0*/  UIADD3 UR10, UR18, 0x40, URZ ;  /* 0x00000040120a7890 */ /* 0x000fe4000fffe03f */
[----:B------:R-:W-:Y:S02]  /*95d0*/  UIADD3 UR8, UR6, 0x31000, URZ ;  /* 0x0003100006087890 */ /* 0x000fe4000fffe03f */
[----:B------:R-:W-:Y:S01]  /*95e0*/  UIADD3 UR9, UR6, 0x344e8, URZ ;  /* 0x000344e806097890 */ /* 0x000fe2000fffe03f */
[----:B------:R-:W-:Y:S01]  /*95f0*/  UMOV UR14, 0x0 ;  /* 0x00000000000e7882 */ /* 0x000fe20000000000 */
[----:B------:R-:W-:Y:S01]  /*9600*/  UMOV UR15, 0x10000000 ;  /* 0x10000000000f7882 */ /* 0x000fe20000000000 */
[----:B------:R-:W-:-:S06]  /*9610*/  UMOV UR11, UR19 ;  /* 0x00000013000b7c82 */ /* 0x000fcc0008000000 */
[----:B------:R4:W-:Y:S02]  /*9620*/  UTMALDG.2D [UR8], [UR4], desc[UR14] ;  /* 0x00000e08040075b4 */ /* 0x0009e40008009000 */
[----:B----4-:R-:W-:Y:S05]  /*9630*/  @!P2 BRA `(.L_x_143) ;  /* 0x000000000004a947 */ /* 0x010fea0003800000 */
[----:B------:R-:W-:Y:S01]  /*9640*/  BPT.TRAP 0x1 ;  /* 0x000000040000795c */ /* 0x000fe20000300000 */
.L_x_143:
[----:B-1-3--:R-:W1:Y:S02]  /*9650*/  LDC R4, c[0x0][0x828] ;  /* 0x00020a00ff047b82 */ /* 0x00ae640000000800 */
[----:B-1----:R4:W-:Y:S02]  /*9660*/  SYNCS.ARRIVE.TRANS64.RED.A0TR RZ, [UR6+0x344e8], R4 ;  /* 0x0344e804ffff79a7 */ /* 0x0029e40008300406 */
.L_x_142:
[----:B------:R-:W-:Y:S05]  /*9670*/  BSYNC B0 ;  /* 0x0000000000007941 */ /* 0x000fea0003800000 */
.L_x_141:
[----:B------:R-:W-:Y:S05]  /*9680*/  @!P2 BRA `(.L_x_144) ;  /* 0x000000000004a947 */ /* 0x000fea0003800000 */
[----:B------:R-:W-:Y:S01]  /*9690*/  BPT.TRAP 0x1 ;  /* 0x000000040000795c */ /* 0x000fe20000300000 */
.L_x_144:
[----:B------:R-:W-:Y:S02]  /*96a0*/  UIADD3 UR9, UR6, 0x344e8, URZ ;  /* 0x000344e806097890 */ /* 0x000fe4000fffe03f */
[----:B------:R-:W-:Y:S02]  /*96b0*/  UIADD3 UR23, UR19, 0x20, URZ ;  /* 0x0000002013177890 */ /* 0x000fe4000fffe03f */
[----:B------:R-:W-:-:S09]  /*96c0*/  UPRMT UR16, UR58, 0x654, UR9 ;  /* 0x000006543a107896 */ /* 0x000fd20008000009 */
[----:B------:R-:W-:Y:S01]  /*96d0*/  SYNCS.ARRIVE.TRANS64.RED.A1T0 RZ, [UR16], RZ ;  /* 0x000000ffffff79a7 */ /* 0x000fe20008100410 */
[----:B------:R-:W-:Y:S05]  /*96e0*/  @!P2 BRA `(.L_x_145) ;  /* 0x000000000004a947 */ /* 0x000fea0003800000 */
[----:B------:R-:W-:Y:S01]  /*96f0*/  BPT.TRAP 0x1 ;  /* 0x000000040000795c */ /* 0x000fe20000300000 */
.L_x_145:
[----:B------:R-:W5:Y:S02]  /*9700*/  SYNCS.PHASECHK.TRANS64.TRYWAIT P1, [UR6+0x34510], R3 ;  /* 0x03451003ff0075a7 */ /* 0x000f640008020146 */
[----:B-----5:R-:W-:Y:S05]  /*9710*/  @!P1 BRA `(.L_x_146) ;  /* 0x00000054002c9947 */ /* 0x020fea0003800000 */
.L_x_291:
[----:B------:R-:W-:Y:S04]  /*9720*/  BSSY B0, `(.L_x_147) ;  /* 0x000000c000007945 */ /* 0x000fe80003800000 */
[----:B------:R-:W-:Y:S05]  /*9730*/  @P0 BRA `(.L_x_148) ;  /* 0x0000000000280947 */ /* 0x000fea0003800000 */
[----:B------:R-:W-:Y:S02]  /*9740*/  UIADD3 UR20, UR6, 0x32000, URZ ;  /* 0x0003200006147890 */ /* 0x000fe4000fffe03f */
[----:B------:R-:W-:Y:S01]  /*9750*/  UIADD3 UR21, UR6, 0x344f0, URZ ;  /* 0x000344f006157890 */ /* 0x000fe2000fffe03f */
[----:B------:R-:W-:Y:S01]  /*9760*/  UMOV UR10, 0x0 ;  /* 0x00000000000a7882 */ /* 0x000fe20000000000 */
[----:B------:R-:W-:Y:S01]  /*9770*/  UMOV UR11, 0x10000000 ;  /* 0x10000000000b7882 */ /* 0x000fe20000000000 */
[----:B------:R-:W-:-:S06]  /*9780*/  UMOV UR22, UR18 ;  /* 0x0000001200167c82 */ /* 0x000fcc0008000000 */
[----:B------:R1:W-:Y:S02]  /*9790*/  UTMALDG.2D [UR20], [UR4], desc[UR10] ;  /* 0x00000a14040075b4 */ /* 0x0003e40008009000 */
[----:B-1----:R-:W-:Y:S05]  /*97a0*/  @!P2 BRA `(.L_x_149) ;  /* 0x000000000004a947 */ /* 0x002fea0003800000 */
[----:B------:R-:W-:Y:S01]  /*97b0*/  BPT.TRAP 0x1 ;  /* 0x000000040000795c */ /* 0x000fe20000300000 */
.L_x_149:
[----:B---34-:R-:W1:Y:S02]  /*97c0*/  LDC R4, c[0x0][0x828] ;  /* 0x00020a00ff047b82 */ /* 0x018e640000000800 */
[----:B-1----:R1:W-:Y:S02]  /*97d0*/  SYNCS.ARRIVE.TRANS64.RED.A0TR RZ, [UR6+0x344f0], R4 ;  /* 0x0344f004ffff79a7 */ /* 0x0023e40008300406 */
.L_x_148:
[----:B------:R-:W-:Y:S05]  /*97e0*/  BSYNC B0 ;  /* 0x0000000000007941 */ /* 0x000fea0003800000 */
.L_x_147:
[----:B------:R-:W-:Y:S05]  /*97f0*/  @!P2 BRA `(.L_x_150) ;  /* 0x000000000004a947 */ /* 0x000fea0003800000 */
[----:B------:R-:W-:Y:S01]  /*9800*/  BPT.TRAP 0x1 ;  /* 0x000000040000795c */ /* 0x000fe20000300000 */
.L_x_150:
[----:B------:R-:W-:-:S04]  /*9810*/  UIADD3 UR17, UR6, 0x344f0, URZ ;  /* 0x000344f006117890 */ /* 0x000fc8000fffe03f */
[----:B------:R-:W-:-:S09]  /*9820*/  UPRMT UR33, UR58, 0x654, UR17 ;  /* 0x000006543a217896 */ /* 0x000fd20008000011 */
[----:B------:R-:W-:Y:S01]  /*9830*/  SYNCS.ARRIVE.TRANS64.RED.A1T0 RZ, [UR33], RZ ;  /* 0x000000ffffff79a7 */ /* 0x000fe20008100421 */
[----:B------:R-:W-:Y:S05]  /*9840*/  @!P2 BRA `(.L_x_151) ;  /* 0x000000000004a947 */ /* 0x000fea0003800000 */
[----:B------:R-:W-:Y:S01]  /*9850*/  BPT.TRAP 0x1 ;  /* 0x000000040000795c */ /* 0x000fe20000300000 */
.L_x_151:
[----:B------:R-:W5:Y:S02]  /*9860*/  SYNCS.PHASECHK.TRANS64.TRYWAIT P1, [UR6+0x34518], R3 ;  /* 0x03451803ff0075a7 */ /* 0x000f640008020146 */
[----:B-----5:R-:W-:Y:S05]  /*9870*/  @!P1 BRA `(.L_x_152) ;  /* 0x0000005000ec9947 */ /* 0x020fea0003800000 */
.L_x_292:
[----:B------:R-:W-:Y:S04]  /*9880*/  BSSY B0, `(.L_x_153) ;  /* 0x000000c000007945 */ /* 0x000fe80003800000 */
[----:B------:R-:W-:Y:S05]  /*9890*/  @P0 BRA `(.L_x_154) ;  /* 0x0000000000280947 */ /* 0x000fea0003800000 */
[----:B------:R-:W-:Y:S02]  /*98a0*/  UIADD3 UR22, UR18, 0x40, URZ ;  /* 0x0000004012167890 */ /* 0x000fe4000fffe03f */
[----:B------:R-:W-:Y:S02]  /*98b0*/  UIADD3 UR20, UR6, 0x33000, URZ ;  /* 0x0003300006147890 */ /* 0x000fe4000fffe03f */
[----:B------:R-:W-:Y:S01]  /*98c0*/  UIADD3 UR21, UR6, 0x344f8, URZ ;  /* 0x000344f806157890 */ /* 0x000fe2000fffe03f */
[----:B------:R-:W-:Y:S01]  /*98d0*/  UMOV UR10, 0x0 ;  /* 0x00000000000a7882 */ /* 0x000fe20000000000 */
[----:B------:R-:W-:-:S07]  /*98e0*/  UMOV UR11, 0x10000000 ;  /* 0x10000000000b7882 */ /* 0x000fce0000000000 */
[----:B------:R1:W-:Y:S02]  /*98f0*/  UTMALDG.2D [UR20], [UR4], desc[UR10] ;  /* 0x00000a14040075b4 */ /* 0x0003e40008009000 */
[----:B-1----:R-:W-:Y:S05]  /*9900*/  @!P2 BRA `(.L_x_155) ;  /* 0x000000000004a947 */ /* 0x002fea0003800000 */
[----:B------:R-:W-:Y:S01]  /*9910*/  BPT.TRAP 0x1 ;  /* 0x000000040000795c */ /* 0x000fe20000300000 */
.L_x_155:
[----:B---34-:R-:W1:Y:S02]  /*9920*/  LDC R4, c[0x0][0x828] ;  /* 0x00020a00ff047b82 */ /* 0x018e640000000800 */
[----:B-1----:R1:W-:Y:S02]  /*9930*/  SYNCS.ARRIVE.TRANS64.RED.A0TR RZ, [UR6+0x344f8], R4 ;  /* 0x0344f804ffff79a7 */ /* 0x0023e40008300406 */
.L_x_154:
[----:B------:R-:W-:Y:S05]  /*9940*/  BSYNC B0 ;  /* 0x0000000000007941 */ /* 0x000fea0003800000 */
.L_x_153:
[----:B------:R-:W-:Y:S05]  /*9950*/  @!P2 BRA `(.L_x_156) ;  /* 0x000000000004a947 */ /* 0x000fea0003800000 */
[----:B------:R-:W-:Y:S01]  /*9960*/  BPT.TRAP 0x1 ;  /* 0x000000040000795c */ /* 0x000fe20000300000 */
.L_x_156:
[----:B------:R-:W-:Y:S02]  /*9970*/  UIADD3 UR21, UR6, 0x344f8, URZ ;  /* 0x000344f806157890 */ /* 0x000fe4000fffe03f */
[----:B------:R-:W-:Y:S02]  /*9980*/  UIADD3 UR15, UR19, 0x40, URZ ;  /* 0x00000040130f7890 */ /* 0x000fe4000fffe03f */
[----:B------:R-:W-:-:S09]  /*9990*/  UPRMT UR34, UR58, 0x654, UR21 ;  /* 0x000006543a227896 */ /* 0x000fd20008000015 */
[----:B------:R-:W-:Y:S01]  /*99a0*/  SYNCS.ARRIVE.TRANS64.RED.A1T0 RZ, [UR34], RZ ;  /* 0x000000ffffff79a7 */ /* 0x000fe20008100422 */
[----:B------:R-:W-:Y:S05]  /*99b0*/  @!P2 BRA `(.L_x_157) ;  /* 0x000000000004a947 */ /* 0x000fea0003800000 */
[----:B------:R-:W-:Y:S01]  /*99c0*/  BPT.TRAP 0x1 ;  /* 0x000000040000795c */ /* 0x000fe20000300000 */
.L_x_157:
[----:B-1-34-:R-:W-:-:S04]  /*99d0*/  SHF.L.U32 R4, RZ, 0x1f, RZ ;  /* 0x0000001fff047819 */ /* 0x01afc800000006ff */
[----:B------:R-:W1:Y:S02]  /*99e0*/  SYNCS.PHASECHK.TRANS64.TRYWAIT P1, [UR6+0x34500], R4 ;  /* 0x03450004ff0075a7 */ /* 0x000e640008020146 */
[----:B-1----:R-:W-:Y:S05]  /*99f0*/  @!P1 BRA `(.L_x_158) ;  /* 0x0000005000a49947 */ /* 0x002fea0003800000 */
.L_x_293:
[----:B------:R-:W-:Y:S04]  /*9a00*/  BSSY B0, `(.L_x_159) ;  /* 0x000000b000007945 */ /* 0x000fe80003800000 */
[----:B------:R-:W-:Y:S05]  /*9a10*/  @P0 BRA `(.L_x_160) ;  /* 0x0000000000240947 */ /* 0x000fea0003800000 */
[----:B------:R-:W-:Y:S01]  /*9a20*/  UIADD3 UR12, UR6, 0x30000, URZ ;  /* 0x00030000060c7890 */ /* 0x000fe2000fffe03f */
[----:B------:R-:W-:Y:S01]  /*9a30*/  UMOV UR10, 0x0 ;  /* 0x00000000000a7882 */ /* 0x000fe20000000000 */
[----:B------:R-:W-:Y:S01]  /*9a40*/  UMOV UR11, 0x10000000 ;  /* 0x10000000000b7882 */ /* 0x000fe20000000000 */
[----:B------:R-:W-:-:S06]  /*9a50*/  UMOV UR14, UR18 ;  /* 0x00000012000e7c82 */ /* 0x000fcc0008000000 */
[----:B------:R3:W-:Y:S02]  /*9a60*/  UTMALDG.2D [UR12], [UR4], desc[UR10] ;  /* 0x00000a0c040075b4 */ /* 0x0007e40008009000 */
[----:B---3--:R-:W-:Y:S05]  /*9a70*/  @!P2 BRA `(.L_x_161) ;  /* 0x000000000004a947 */ /* 0x008fea0003800000 */
[----:B------:R-:W-:Y:S01]  /*9a80*/  BPT.TRAP 0x1 ;  /* 0x000000040000795c */ /* 0x000fe20000300000 */
.L_x_161:
[----:B-1----:R-:W1:Y:S02]  /*9a90*/  LDC R5, c[0x0][0x828] ;  /* 0x00020a00ff057b82 */ /* 0x002e640000000800 */
[----:B-1----:R3:W-:Y:S02]  /*9aa0*/  SYNCS.ARRIVE.TRANS64.RED.A0TR RZ, [UR6+0x344e0], R5 ;  /* 0x0344e005ffff79a7 */ /* 0x0027e40008300406 */
.L_x_160:
[----:B------:R-:W-:Y:S05]  /*9ab0*/  BSYNC B0 ;  /* 0x0000000000007941 */ /* 0x000fea0003800000 */
.L_x_159:
[----:B------:R-:W-:Y:S05]  /*9ac0*/  @!P2 BRA `(.L_x_162) ;  /* 0x000000000004a947 */ /* 0x000fea0003800000 */
[----:B------:R-:W-:Y:S01]  /*9ad0*/  BPT.TRAP 0x1 ;  /* 0x000000040000795c */ /* 0x000fe20000300000 */
.L_x_162:
[----:B------:R-:W-:Y:S01]  /*9ae0*/  SYNCS.ARRIVE.TRANS64.RED.A1T0 RZ, [UR7], RZ ;  /* 0x000000ffffff79a7 */ /* 0x000fe20008100407 */
[----:B------:R-:W-:Y:S05]  /*9af0*/  @!P2 BRA `(.L_x_163) ;  /* 0x000000000004a947 */ /* 0x000fea0003800000 */
[----:B------:R-:W-:Y:S01]  /*9b00*/  BPT.TRAP 0x1 ;  /* 0x000000040000795c */ /* 0x000fe20000300000 */
.L_x_163:
[----:B------:R-:W4:Y:S02]  /*9b10*/  SYNCS.PHASECHK.TRANS64.TRYWAIT P1, [UR6+0x34508], R4 ;  /* 0x03450804ff0075a7 */ /* 0x000f240008020146 */
[----:B----4-:R-:W-:Y:S05]  /*9b20*/  @!P1 BRA `(.L_x_164) ;  /* 0x0000005000709947 */ /* 0x010fea0003800000 */
.L_x_294:
        /* <DEDUP_REMOVED lines=10> */
.L_x_167:
[----:B-1-3--:R-:W1:Y:S02]  /*9bd0*/  LDC R5, c[0x0][0x828] ;  /* 0x00020a00ff057b82 */ /* 0x00ae640000000800 */
[----:B-1----:R4:W-:Y:S02]  /*9be0*/  SYNCS.ARRIVE.TRANS64.RED.A0TR RZ, [UR6+0x344e8], R5 ;  /* 0x0344e805ffff79a7 */ /* 0x0029e40008300406 */
.L_x_166:
[----:B------:R-:W-:Y:S05]  /*9bf0*/  BSYNC B0 ;  /* 0x0000000000007941 */ /* 0x000fea0003800000 */
.L_x_165:
[----:B------:R-:W-:Y:S05]  /*9c00*/  @!P2 BRA `(.L_x_168) ;  /* 0x000000000004a947 */ /* 0x000fea0003800000 */
[----:B------:R-:W-:Y:S01]  /*9c10*/  BPT.TRAP 0x1 ;  /* 0x000000040000795c */ /* 0x000fe20000300000 */
.L_x_168:
[----:B------:R-:W-:Y:S01]  /*9c20*/  SYNCS.ARRIVE.TRANS64.RED.A1T0 RZ, [UR16], RZ ;  /* 0x000000ffffff79a7 */ /* 0x000fe20008100410 */
[----:B------:R-:W-:Y:S01]  /*9c30*/  UIADD3 UR19, UR19, 0x60, URZ ;  /* 0x0000006013137890 */ /* 0x000fe2000fffe03f */
[----:B------:R-:W-:Y:S11]  /*9c40*/  @!P2 BRA `(.L_x_169) ;  /* 0x000000000004a947 */ /* 0x000ff60003800000 */
[----:B------:R-:W-:Y:S01]  /*9c50*/  BPT.TRAP 0x1 ;  /* 0x000000040000795c */ /* 0x000fe20000300000 */
.L_x_169:
[----:B------:R-:W5:Y:S02]  /*9c60*/  SYNCS.PHASECHK.TRANS64.TRYWAIT P1, [UR6+0x34510], R4 ;  /* 0x03451004ff0075a7 */ /* 0x000f640008020146 */
[----:B-----5:R-:W-:Y:S05]  /*9c70*/  @!P1 BRA `(.L_x_170) ;  /* 0x0000005000349947 */ /* 0x020fea0003800000 */
.L_x_295:
[----:B------:R-:W-:Y:S04]  /*9c80*/  BSSY B0, `(.L_x_171) ;  /* 0x000000a000007945 */ /* 0x000fe80003800000 */
[----:B------:R-:W-:Y:S05]  /*9c90*/  @P0 BRA `(.L_x_172) ;  /* 0x0000000000200947 */ /* 0x000fea0003800000 */
[----:B------:R-:W-:Y:S01]  /*9ca0*/  UIADD3 UR16, UR6, 0x32000, URZ ;  /* 0x0003200006107890 */ /* 0x000fe2000fffe03f */
[----:B------:R-:W-:Y:S01]  /*9cb0*/  UMOV UR8, 0x0 ;  /* 0x0000000000087882 */ /* 0x000fe20000000000 */
[----:B------:R-:W-:-:S07]  /*9cc0*/  UMOV UR9, 0x10000000 ;  /* 0x1000000000097882 */ /* 0x000fce0000000000 */
[----:B------:R1:W-:Y:S02]  /*9cd0*/  UTMALDG.2D [UR16], [UR4], desc[UR8] ;  /* 0x00000810040075b4 */ /* 0x0003e40008009000 */
[----:B-1----:R-:W-:Y:S05]  /*9ce0*/  @!P2 BRA `(.L_x_173) ;  /* 0x000000000004a947 */ /* 0x002fea0003800000 */
[----:B------:R-:W-:Y:S01]  /*9cf0*/  BPT.TRAP 0x1 ;  /* 0x000000040000795c */ /* 0x000fe20000300000 */
.L_x_173:
[----:B---34-:R-:W1:Y:S02]  /*9d00*/  LDC R5, c[0x0][0x828] ;  /* 0x00020a00ff057b82 */ /* 0x018e640000000800 */
[----:B-1----:R1:W-:Y:S02]  /*9d10*/  SYNCS.ARRIVE.TRANS64.RED.A0TR RZ, [UR6+0x344f0], R5 ;  /* 0x0344f005ffff79a7 */ /* 0x0023e40008300406 */
.L_x_172:
[----:B------:R-:W-:Y:S05]  /*9d20*/  BSYNC B0 ;  /* 0x0000000000007941 */ /* 0x000fea0003800000 */
.L_x_171:
[----:B------:R-:W-:Y:S05]  /*9d30*/  @!P2 BRA `(.L_x_174) ;  /* 0x000000000004a947 */ /* 0x000fea0003800000 */
[----:B------:R-:W-:Y:S01]  /*9d40*/  BPT.TRAP 0x1 ;  /* 0x000000040000795c */ /* 0x000fe20000300000 */
.L_x_174:
[----:B------:R-:W-:Y:S01]  /*9d50*/  SYNCS.ARRIVE.TRANS64.RED.A1T0 RZ, [UR33], RZ ;  /* 0x000000ffffff79a7 */ /* 0x000fe20008100421 */
[----:B------:R-:W-:Y:S05]  /*9d60*/  @!P2 BRA `(.L_x_175) ;  /* 0x000000000004a947 */ /* 0x000fea0003800000 */
[----:B------:R-:W-:Y:S01]  /*9d70*/  BPT.TRAP 0x1 ;  /* 0x000000040000795c */ /* 0x000fe20000300000 */
.L_x_175:
[----:B------:R-:W5:Y:S02]  /*9d80*/  SYNCS.PHASECHK.TRANS64.TRYWAIT P1, [UR6+0x34518], R4 ;  /* 0x03451804ff0075a7 */ /* 0x000f640008020146 */
[----:B-----5:R-:W-:Y:S05]  /*9d90*/  @!P1 BRA `(.L_x_176) ;  /* 0x0000005000049947 */ /* 0x020fea0003800000 */
.L_x_296:
        /* <DEDUP_REMOVED lines=10> */
.L_x_179:
[----:B------:R-:W1:Y:S02]  /*9e40*/  LDC R4, c[0x0][0x828] ;  /* 0x00020a00ff047b82 */ /* 0x000e640000000800 */
[----:B-1----:R1:W-:Y:S02]  /*9e50*/  SYNCS.ARRIVE.TRANS64.RED.A0TR RZ, [UR6+0x344f8], R4 ;  /* 0x0344f804ffff79a7 */ /* 0x0023e40008300406 */
.L_x_178:
[----:B------:R-:W-:Y:S05]  /*9e60*/  BSYNC B0 ;  /* 0x0000000000007941 */ /* 0x000fea0003800000 */
.L_x_177:
[----:B------:R-:W-:Y:S05]  /*9e70*/  @!P2 BRA `(.L_x_180) ;  /* 0x000000000004a947 */ /* 0x000fea0003800000 */
[----:B------:R-:W-:Y:S01]  /*9e80*/  BPT.TRAP 0x1 ;  /* 0x000000040000795c */ /* 0x000fe20000300000 */
.L_x_180:
[----:B--2---:R-:W-:Y:S01]  /*9e90*/  ISETP.NE.AND P0, PT, R11, RZ, PT ;  /* 0x000000ff0b00720c */ /* 0x004fe20003f05270 */
[----:B------:R-:W-:Y:S01]  /*9ea0*/  SYNCS.ARRIVE.TRANS64.RED.A1T0 RZ, [UR34], RZ ;  /* 0x000000ffffff79a7 */ /* 0x000fe20008100422 */
[CC--:B------:R-:W-:Y:S02]  /*9eb0*/  ISETP.NE.AND P3, PT, R18.reuse, R10.reuse, PT ;  /* 0x0000000a1200720c */ /* 0x0c0fe40003f65270 */
[----:B------:R-:W-:-:S13]  /*9ec0*/  ISETP.EQ.OR P0, PT, R18, R10, !P0 ;  /* 0x0000000a1200720c */ /* 0x000fda0004702670 */
[----:B------:R-:W-:Y:S05]  /*9ed0*/  @P0 BRA `(.L_x_181) ;  /* 0x0000000400040947 */ /* 0x000fea0003800000 */
[----:B------:R-:W-:Y:S01]  /*9ee0*/  ELECT P0, URZ, PT ;  /* 0x00000000003f782f */ /* 0x000fe20003800000 */
[----:B------:R-:W-:-:S12]  /*9ef0*/  BSSY B0, `(.L_x_182) ;  /* 0x0000032000007945 */ /* 0x000fd80003800000 */
[----:B------:R-:W-:Y:S05]  /*9f00*/  @!P0 BRA `(.L_x_183) ;  /* 0x0000000000c08947 */ /* 0x000fea0003800000 */
[----:B-1-34-:R-:W1:Y:S08]  /*9f10*/  LDC.64 R4, c[0x0][0x290] ;  /* 0x0000a400ff047b82 */ /* 0x01ae700000000a00 */
[----:B------:R-:W2:Y:S08]  /*9f20*/  LDC.64 R12, c[0x0][0x808] ;  /* 0x00020200ff0c7b82 */ /* 0x000eb00000000a00 */
[----:B------:R-:W3:Y:S01]  /*9f30*/  LDC.64 R16, c[0x0][0x810] ;  /* 0x00020400ff107b82 */ /* 0x000ee20000000a00 */
[----:B-1----:R-:W-:-:S05]  /*9f40*/  IMAD.WIDE R4, R10, 0xc, R4 ;  /* 0x0000000c0a047825 */ /* 0x002fca00078e0204 */
[----:B------:R1:W5:Y:S04]  /*9f50*/  LDG.E R14, desc[UR38][R4.64] ;  /* 0x00000026040e7981 */ /* 0x000368000c1e1900 */
[----:B------:R1:W5:Y:S01]  /*9f60*/  LDG.E R15, desc[UR38][R4.64+0x4] ;  /* 0x00000426040f7981 */ /* 0x000362000c1e1900 */
[----:B--2---:R-:W-:Y:S02]  /*9f70*/  ISETP.NE.U32.AND P0, PT, R12, RZ, PT ;  /* 0x000000ff0c00720c */ /* 0x004fe40003f05070 */
[----:B------:R-:W-:Y:S02]  /*9f80*/  SHF.R.S32.HI R6, RZ, 0x1f, R10 ;  /* 0x0000001fff067819 */ /* 0x000fe4000001140a */
[----:B------:R-:W-:Y:S02]  /*9f90*/  ISETP.NE.AND.EX P0, PT, R13, RZ, PT, P0 ;  /* 0x000000ff0d00720c */ /* 0x000fe40003f05300 */
[----:B---3--:R-:W-:-:S04]  /*9fa0*/  ISETP.NE.U32.AND P1, PT, R16, RZ, PT ;  /* 0x000000ff1000720c */ /* 0x008fc80003f25070 */
[----:B------:R-:W-:-:S07]  /*9fb0*/  ISETP.NE.AND.EX P1, PT, R17, RZ, PT, P1 ;  /* 0x000000ff1100720c */ /* 0x000fce0003f25310 */
[----:B-1----:R-:W-:Y:S06]  /*9fc0*/  @!P0 BRA `(.L_x_184) ;  /* 0x0000000000108947 */ /* 0x002fec0003800000 */
[----:B------:R-:W-:-:S04]  /*9fd0*/  LEA R4, P0, R10, R12, 0x3 ;  /* 0x0000000c0a047211 */ /* 0x000fc800078018ff */
[----:B------:R-:W-:-:S06]  /*9fe0*/  LEA.HI.X R5, R10, R13, R6, 0x3, P0 ;  /* 0x0000000d0a057211 */ /* 0x000fcc00000f1c06 */
[----:B------:R-:W2:Y:S04]  /*9ff0*/  LDG.E.64 R4, desc[UR38][R4.64] ;  /* 0x0000002604047981 */ /* 0x000ea8000c1e1b00 */
[----:B--2---:R1:W-:Y:S02]  /*a000*/  STS.64 [UR32], R4 ;  /* 0x00000004ff007988 */ /* 0x0043e40008000a20 */
.L_x_184:
[----:B------:R-:W-:Y:S05]  /*a010*/  @!P1 BRA `(.L_x_183) ;  /* 0x00000000007c9947 */ /* 0x000fea0003800000 */
[----:B-1----:R-:W-:-:S04]  /*a020*/  LEA R4, P0, R10, R16, 0x3 ;  /* 0x000000100a047211 */ /* 0x002fc800078018ff */
[----:B------:R-:W-:Y:S02]  /*a030*/  LEA.HI.X R5, R10, R17, R6, 0x3, P0 ;  /* 0x000000110a057211 */ /* 0x000fe400000f1c06 */
[----:B------:R-:W1:Y:S04]  /*a040*/  LDS R6, [UR32+0x1c] ;  /* 0x00001c20ff067984 */ /* 0x000e680008000800 */
[----:B------:R-:W2:Y:S01]  /*a050*/  LDG.E.64 R4, desc[UR38][R4.64] ;  /* 0x0000002604047981 */ /* 0x000ea2000c1e1b00 */
[----:B------:R-:W-:-:S03]  /*a060*/  IMAD.U32 R18, RZ, RZ, UR32 ;  /* 0x00000020ff127e24 */ /* 0x000fc6000f8e00ff */
[----:B------:R-:W-:Y:S02]  /*a070*/  STS [UR32+0x30], RZ ;  /* 0x000030ffff007988 */ /* 0x000fe40008000820 */
[----:B------:R-:W-:-:S05]  /*a080*/  SHF.R.U64 R18, R18, 0x4, RZ ;  /* 0x0000000412127819 */ /* 0x000fca00000012ff */
[----:B------:R-:W-:Y:S04]  /*a090*/  STS [UR32+0x10], R18 ;  /* 0x00001012ff007988 */ /* 0x000fe80008000820 */
[----:B------:R-:W-:Y:S01]  /*a0a0*/  STS [UR32+0x14], R18 ;  /* 0x00001412ff007988 */ /* 0x000fe20008000820 */
[----:B--2---:R-:W-:Y:S01]  /*a0b0*/  SHF.L.U64.HI R12, R4, 0x1, R5 ;  /* 0x00000001040c7819 */ /* 0x004fe20000010205 */
[----:B-----5:R-:W-:-:S03]  /*a0c0*/  VIADD R5, R15, 0xffffffff ;  /* 0xffffffff0f057836 */ /* 0x020fc60000000000 */
[----:B------:R-:W-:-:S04]  /*a0d0*/  LOP3.LUT R12, R12, 0x1fffffff, RZ, 0xc0, !PT ;  /* 0x1fffffff0c0c7812 */ /* 0x000fc800078ec0ff */
[----:B------:R-:W-:-:S04]  /*a0e0*/  SHF.R.U32.HI R7, RZ, 0x4, R12 ;  /* 0x00000004ff077819 */ /* 0x000fc8000001160c */
[----:B-1----:R-:W-:-:S05]  /*a0f0*/  LOP3.LUT R6, R6, 0xf, R7, 0xb8, !PT ;  /* 0x0000000f06067812 */ /* 0x002fca00078eb807 */
[----:B------:R-:W-:Y:S04]  /*a100*/  STS [UR32+0x1c], R6 ;  /* 0x00001c06ff007988 */ /* 0x000fe80008000820 */
[----:B------:R-:W1:Y:S02]  /*a110*/  LDS R7, [UR32+0x1c] ;  /* 0x00001c20ff077984 */ /* 0x000e640008000800 */
[----:B-1----:R-:W-:-:S05]  /*a120*/  LOP3.LUT R7, R7, 0xf0, RZ, 0xb8, !PT ;  /* 0x000000f007077812 */ /* 0x002fca00078eb8ff */
[----:B------:R1:W-:Y:S04]  /*a130*/  STS [UR32+0x1c], R7 ;  /* 0x00001c07ff007988 */ /* 0x0003e80008000820 */
[----:B------:R-:W2:Y:S01]  /*a140*/  LDS R13, [UR32+0x1c] ;  /* 0x00001c20ff0d7984 */ /* 0x000ea20008000800 */
[----:B-1----:R-:W-:Y:S02]  /*a150*/  CS2R R6, SRZ ;  /* 0x0000000000067805 */ /* 0x002fe4000001ff00 */
[----:B--2---:R-:W-:Y:S01]  /*a160*/  LOP3.LUT R19, R13, 0xf00, RZ, 0xb8, !PT ;  /* 0x00000f000d137812 */ /* 0x004fe200078eb8ff */
[----:B------:R-:W-:Y:S02]  /*a170*/  IMAD.SHL.U32 R13, R4, 0x2, RZ ;  /* 0x00000002040d7824 */ /* 0x000fe400078e00ff */
[----:B------:R-:W-:-:S02]  /*a180*/  VIADD R4, R14, 0xffffffff ;  /* 0xffffffff0e047836 */ /* 0x000fc40000000000 */
[----:B------:R-:W-:Y:S01]  /*a190*/  STS.64 [UR32+0x18], R18 ;  /* 0x00001812ff007988 */ /* 0x000fe20008000a20 */
[----:B------:R-:W-:-:S03]  /*a1a0*/  LOP3.LUT R13, R13, 0xfffffffe, RZ, 0xc0, !PT ;  /* 0xfffffffe0d0d7812 */ /* 0x000fc600078ec0ff */
[----:B------:R-:W1:Y:S01]  /*a1b0*/  LDS R16, [UR32+0x1c] ;  /* 0x00001c20ff107984 */ /* 0x000e620008000800 */
[----:B------:R-:W-:-:S03]  /*a1c0*/  SHF.R.U64 R13, R13, 0x4, R12 ;  /* 0x000000040d0d7819 */ /* 0x000fc6000000120c */
[----:B------:R2:W-:Y:S04]  /*a1d0*/  STS.128 [UR32+0x20], R4 ;  /* 0x00002004ff007988 */ /* 0x0005e80008000c20 */
[----:B------:R2:W-:Y:S01]  /*a1e0*/  STS [UR32+0xc], R13 ;  /* 0x00000c0dff007988 */ /* 0x0005e20008000820 */
[----:B-1----:R-:W-:-:S05]  /*a1f0*/  LOP3.LUT R12, R16, 0xf000, RZ, 0xb8, !PT ;  /* 0x0000f000100c7812 */ /* 0x002fca00078eb8ff */
[----:B------:R2:W-:Y:S02]  /*a200*/  STS [UR32+0x1c], R12 ;  /* 0x00001c0cff007988 */ /* 0x0005e40008000820 */
.L_x_183:
[----:B------:R-:W-:Y:S05]  /*a210*/  BSYNC B0 ;  /* 0x0000000000007941 */ /* 0x000fea0003800000 */
.L_x_182:
[----:B-12---:R-:W1:Y:S01]  /*a220*/  S2R R4, SR_LANEID ;  /* 0x0000000000047919 */ /* 0x006e620000000000 */
[----:B------:R-:W-:Y:S01]  /*a230*/  NOP ;  /* 0x0000000000007918 */ /* 0x000fe20000000000 */
[----:B------:R-:W-:Y:S01]  /*a240*/  ELECT P0, URZ, PT ;  /* 0x00000000003f782f */ /* 0x000fe20003800000 */
[----:B------:R-:W-:Y:S01]  /*a250*/  BSSY B0, `(.L_x_185) ;  /* 0x0000008000007945 */ /* 0x000fe20003800000 */
[----:B-1----:R-:W-:-:S05]  /*a260*/  IMAD.SHL.U32 R6, R4, 0x4, RZ ;  /* 0x0000000404067824 */ /* 0x002fca00078e00ff */
[----:B------:R1:W2:Y:S01]  /*a270*/  LDS R7, [R6+UR32] ;  /* 0x0000002006077984 */ /* 0x0002a20008000800 */
[----:B------:R-:W-:-:S04]  /*a280*/  IADD3 R4, P1, R6, UR4, RZ ;  /* 0x0000000406047c10 */ /* 0x000fc8000ff3e0ff */
[----:B---34-:R-:W-:Y:S01]  /*a290*/  IADD3.X R5, RZ, UR5, RZ, P1, !PT ;  /* 0x00000005ff057c10 */ /* 0x018fe20008ffe4ff */
[----:B------:R-:W-:Y:S08]  /*a2a0*/  @!P0 BRA `(.L_x_186) ;  /* 0x0000000000088947 */ /* 0x000ff00003800000 */
[----:B------:R0:W-:Y:S01]  /*a2b0*/  UTMACMDFLUSH ;  /* 0x00000000000079b7 */ /* 0x0001e20000000000 */
[----:B------:R-:W-:-:S04]  /*a2c0*/  DEPBAR.LE SB0, 0x0 ;  /* 0x000080000000791a */ /* 0x000fc80000000000 */
.L_x_186:
[----:B------:R-:W-:Y:S05]  /*a2d0*/  BSYNC B0 ;  /* 0x0000000000007941 */ /* 0x000fea0003800000 */
.L_x_185:
[----:B--2---:R2:W5:Y:S02]  /*a2e0*/  ATOMG.E.EXCH.STRONG.GPU PT, RZ, [R4], R7 ;  /* 0x0000000704ff73a8 */ /* 0x00456400041ee100 */
.L_x_181:
[----:B------:R-:W-:Y:S01]  /*a2f0*/  ISETP.NE.AND P1, PT, R11, RZ, PT ;  /* 0x000000ff0b00720c */ /* 0x000fe20003f25270 */
[----:B------:R-:W-:Y:S01]  /*a300*/  VIADD R2, R2, 0x1 ;  /* 0x0000000102027836 */ /* 0x000fe20000000000 */
[----:B-12---:R-:W-:Y:S01]  /*a310*/  SEL R4, RZ, 0x1, !P3 ;  /* 0x00000001ff047807 */ /* 0x006fe20005800000 */
[----:B------:R-:W-:Y:S02]  /*a320*/  IMAD.MOV.U32 R16, RZ, RZ, R8 ;  /* 0x000000ffff107224 */ /* 0x000fe400078e0008 */
[----:B------:R-:W-:Y:S01]  /*a330*/  IMAD.MOV.U32 R17, RZ, RZ, R9 ;  /* 0x000000ffff117224 */ /* 0x000fe200078e0009 */
[----:B------:R-:W-:Y:S01]  /*a340*/  ISETP.NE.AND P0, PT, R2, 0x8, PT ;  /* 0x000000080200780c */ /* 0x000fe20003f05270 */
[----:B------:R-:W-:-:S03]  /*a350*/  IMAD.MOV.U32 R18, RZ, RZ, R10 ;  /* 0x000000ffff127224 */ /* 0x000fc600078e000a */
[----:B---34-:R-:W-:Y:S02]  /*a360*/  SEL R5, RZ, 0x1, P0 ;  /* 0x00000001ff057807 */ /* 0x018fe40000000000 */
[----:B------:R-:W-:Y:S02]  /*a370*/  SEL R2, R2, RZ, P0 ;  /* 0x000000ff02027207 */ /* 0x000fe40000000000 */
[----:B------:R-:W-:Y:S01]  /*a380*/  LOP3.LUT R0, R0, R5, RZ, 0x3c, !PT ;  /* 0x0000000500007212 */ /* 0x000fe200078e3cff */
[----:B------:R-:W-:Y:S06]  /*a390*/  @P1 BRA `(.L_x_187) ;  /* 0xffffffec00401947 */ /* 0x000fec000383ffff */
[----:B-----5:R-:W-:Y:S01]  /*a3a0*/  ELECT P0, URZ, PT ;  /* 0x00000000003f782f */ /* 0x020fe20003800000 */
[----:B------:R-:W-:-:S12]  /*a3b0*/  BSSY B0, `(.L_x_188) ;  /* 0x0000017000007945 */ /* 0x000fd80003800000 */
[----:B------:R-:W-:Y:S05]  /*a3c0*/  @!P0 BRA `(.L_x_189) ;  /* 0x0000000000548947 */ /* 0x000fea0003800000 */
[----:B------:R-:W-:Y:S05]  /*a3d0*/  @!P2 BRA `(.L_x_190) ;  /* 0x000000000004a947 */ /* 0x000fea0003800000 */
[----:B------:R-:W-:Y:S01]  /*a3e0*/  BPT.TRAP 0x1 ;  /* 0x000000040000795c */ /* 0x000fe20000300000 */
.L_x_190:
[----:B------:R-:W1:Y:S02]  /*a3f0*/  SYNCS.PHASECHK.TRANS64.TRYWAIT P0, [UR6+0x34500], R3 ;  /* 0x03450003ff0075a7 */ /* 0x000e640008000146 */
[----:B-1----:R-:W-:Y:S05]  /*a400*/  @!P0 BRA `(.L_x_191) ;  /* 0x0000004800808947 */ /* 0x002fea0003800000 */
.L_x_297:
[----:B------:R-:W-:Y:S05]  /*a410*/  @!P2 BRA `(.L_x_192) ;  /* 0x000000000004a947 */ /* 0x000fea0003800000 */
[----:B------:R-:W-:Y:S01]  /*a420*/  BPT.TRAP 0x1 ;  /* 0x000000040000795c */ /* 0x000fe20000300000 */
.L_x_192:
[----:B------:R-:W2:Y:S02]  /*a430*/  SYNCS.PHASECHK.TRANS64.TRYWAIT P0, [UR6+0x34508], R3 ;  /* 0x03450803ff0075a7 */ /* 0x000ea40008000146 */
[----:B--2---:R-:W-:Y:S05]  /*a440*/  @!P0 BRA `(.L_x_193) ;  /* 0x0000004800888947 */ /* 0x004fea0003800000 */
.L_x_298:
[----:B------:R-:W-:Y:S05]  /*a450*/  @!P2 BRA `(.L_x_194) ;  /* 0x000000000004a947 */ /* 0x000fea0003800000 */
[----:B------:R-:W-:Y:S01]  /*a460*/  BPT.TRAP 0x1 ;  /* 0x000000040000795c */ /* 0x000fe20000300000 */
.L_x_194:
[----:B------:R-:W2:Y:S02]  /*a470*/  SYNCS.PHASECHK.TRANS64.TRYWAIT P0, [UR6+0x34510], R3 ;  /* 0x03451003ff0075a7 */ /* 0x000ea40008000146 */
[----:B--2---:R-:W-:Y:S05]  /*a480*/  @!P0 BRA `(.L_x_195) ;  /* 0x0000004800908947 */ /* 0x004fea0003800000 */
.L_x_299:
[----:B------:R-:W-:Y:S05]  /*a490*/  @!P2 BRA `(.L_x_196) ;  /* 0x000000000004a947 */ /* 0x000fea0003800000 */
[----:B------:R-:W-:Y:S01]  /*a4a0*/  BPT.TRAP 0x1 ;  /* 0x000000040000795c */ /* 0x000fe20000300000 */
.L_x_196:
[----:B-1----:R-:W-:-:S05]  /*a4b0*/  IMAD.MOV.U32 R0, RZ, RZ, 0x1 ;  /* 0x00000001ff007424 */ /* 0x002fca00078e00ff */
[----:B------:R-:W-:-:S07]  /*a4c0*/  SHF.L.U32 R0, R0, 0x1f, RZ ;  /* 0x0000001f00007819 */ /* 0x000fce00000006ff */
.L_x_197:
[----:B-1----:R-:W-:-:S04]  /*a4d0*/  IMAD.U32 R3, RZ, RZ, UR6 ;  /* 0x00000006ff037e24 */ /* 0x002fc8000f8e00ff */
[----:B------:R1:W2:Y:S03]  /*a4e0*/  SYNCS.PHASECHK.TRANS64.TRYWAIT P0, [R3+URZ+0x34518], R0 ;  /* 0x03451800030075a7 */ /* 0x0002a6000800017f */
[----:B--2---:R-:W-:Y:S05]  /*a4f0*/  @!P0 NANOSLEEP.SYNCS 0x989680 ;  /* 0x009896800000895d */ /* 0x004fea0003900000 */
[----:B------:R-:W2:Y:S02]  /*a500*/  @!P0 SYNCS.PHASECHK.TRANS64 P0, [R3+URZ+0x34518], R0 ;  /* 0x03451800030085a7 */ /* 0x000ea4000800007f */
[----:B--2---:R-:W-:Y:S05]  /*a510*/  @!P0 BRA `(.L_x_197) ;  /* 0xfffffffc00ec8947 */ /* 0x004fea000383ffff */
.L_x_189:
[----:B------:R-:W-:Y:S05]  /*a520*/  BSYNC B0 ;  /* 0x0000000000007941 */ /* 0x000fea0003800000 */
.L_x_188:
[----:B------:R-:W-:Y:S05]  /*a530*/  EXIT ;  /* 0x000000000000794d */ /* 0x000fea0003800000 */
.L_x_118:
[----:B------:R-:W1:Y:S01]  /*a540*/  S2UR UR4, SR_CTAID.Y ;  /* 0x00000000000479c3 */ /* 0x000e620000002600 */
[----:B------:R-:W3:Y:S01]  /*a550*/  S2R R32, SR_LANEID ;  /* 0x0000000000207919 */ /* 0x000ee20000000000 */
[----:B------:R-:W-:Y:S01]  /*a560*/  ELECT P0, URZ, PT ;  /* 0x00000000003f782f */ /* 0x000fe20003800000 */
[----:B------:R-:W-:Y:S01]  /*a570*/  BSSY B0, `(.L_x_198) ;  /* 0x0000037000007945 */ /* 0x000fe20003800000 */
[----:B------:R-:W-:Y:S01]  /*a580*/  ULDC.64 UR8, c[0x0][0x508] ;  /* 0x0001420000087ab9 */ /* 0x000fe20000000a00 */
[----:B-1----:R-:W-:-:S04]  /*a590*/  UIMAD UR4, UR4, UR60, UR42 ;  /* 0x0000003c040472a4 */ /* 0x002fc8000f8e022a */
[----:B------:R-:W-:-:S06]  /*a5a0*/  UIMAD.WIDE UR8, UR4, 0x80, UR8 ;  /* 0x00000080040878a5 */ /* 0x000fcc000f8e0208 */
[----:B------:R-:W-:Y:S06]  /*a5b0*/  @!P0 BRA `(.L_x_199) ;  /* 0x0000000000c88947 */ /* 0x000fec0003800000 */
[----:B------:R-:W1:Y:S01]  /*a5c0*/  LDC.64 R20, c[0x0][0x300] ;  /* 0x0000c000ff147b82 */ /* 0x000e620000000a00 */
[----:B------:R-:W-:Y:S02]  /*a5d0*/  UMOV UR4, 0x400 ;  /* 0x0000040000047882 */ /* 0x000fe40000000000 */
[----:B--2---:R-:W-:-:S05]  /*a5e0*/  ULEA UR4, UR58, UR4, 0x18 ;  /* 0x000000043a047291 */ /* 0x004fca000f8ec03f */
[----:B------:R-:W1:Y:S08]  /*a5f0*/  LDC.64 R22, c[0x0][0x308] ;  /* 0x0000c200ff167b82 */ /* 0x000e700000000a00 */
[----:B------:R-:W2:Y:S08]  /*a600*/  LDC.64 R12, c[0x0][0x310] ;  /* 0x0000c400ff0c7b82 */ /* 0x000eb00000000a00 */
[----:B------:R-:W2:Y:S08]  /*a610*/  LDC.64 R14, c[0x0][0x318] ;  /* 0x0000c600ff0e7b82 */ /* 0x000eb00000000a00 */
[----:B------:R-:W4:Y:S01]  /*a620*/  LDC.64 R8, c[0x0][0x320] ;  /* 0x0000c800ff087b82 */ /* 0x000f220000000a00 */
[----:B-1----:R1:W-:Y:S07]  /*a630*/  STS.128 [UR4+0x34600], R20 ;  /* 0x03460014ff007988 */ /* 0x0023ee0008000c04 */
[----:B------:R-:W4:Y:S08]  /*a640*/  LDC.64 R10, c[0x0][0x328] ;  /* 0x0000ca00ff0a7b82 */ /* 0x000f300000000a00 */
[----:B------:R-:W5:Y:S01]  /*a650*/  LDC.64 R4, c[0x0][0x330] ;  /* 0x0000cc00ff047b82 */ /* 0x000f620000000a00 */
[----:B--2---:R2:W-:Y:S07]  /*a660*/  STS.128 [UR4+0x34610], R12 ;  /* 0x0346100cff007988 */ /* 0x0045ee0008000c04 */
[----:B------:R-:W5:Y:S01]  /*a670*/  LDC.64 R6, c[0x0][0x338] ;  /* 0x0000ce00ff067b82 */ /* 0x000f620000000a00 */
[----:B----4-:R4:W-:Y:S07]  /*a680*/  STS.128 [UR4+0x34620], R8 ;  /* 0x03462008ff007988 */ /* 0x0109ee0008000c04 */
[----:B------:R-:W3:Y:S08]  /*a690*/  LDC.64 R28, c[0x0][0x340] ;  /* 0x0000d000ff1c7b82 */ /* 0x000ef00000000a00 */
[----:B------:R-:W3:Y:S01]  /*a6a0*/  LDC.64 R30, c[0x0][0x348] ;  /* 0x0000d200ff1e7b82 */ /* 0x000ee20000000a00 */
[----:B-----5:R5:W-:Y:S07]  /*a6b0*/  STS.128 [UR4+0x34630], R4 ;  /* 0x03463004ff007988 */ /* 0x020bee0008000c04 */
[----:B------:R-:W4:Y:S08]  /*a6c0*/  LDC.64 R24, c[0x0][0x350] ;  /* 0x0000d400ff187b82 */ /* 0x000f300000000a00 */
[----:B------:R-:W4:Y:S08]  /*a6d0*/  LDC.64 R26, c[0x0][0x358] ;  /* 0x0000d600ff1a7b82 */ /* 0x000f300000000a00 */
[----:B-1----:R-:W1:Y:S01]  /*a6e0*/  LDC.64 R20, c[0x0][0x360] ;  /* 0x0000d800ff147b82 */ /* 0x002e620000000a00 */
[----:B---3--:R3:W-:Y:S07]  /*a6f0*/  STS.128 [UR4+0x34640], R28 ;  /* 0x0346401cff007988 */ /* 0x0087ee0008000c04 */
[----:B------:R-:W1:Y:S08]  /*a700*/  LDC.64 R22, c[0x0][0x368] ;  /* 0x0000da00ff167b82 */ /* 0x000e700000000a00 */
[----:B--2---:R-:W2:Y:S01]  /*a710*/  LDC.64 R12, c[0x0][0x370] ;  /* 0x0000dc00ff0c7b82 */ /* 0x004ea20000000a00 */
[----:B----4-:R4:W-:Y:S07]  /*a720*/  STS.128 [UR4+0x34650], R24 ;  /* 0x03465018ff007988 */ /* 0x0109ee0008000c04 */
[----:B------:R-:W2:Y:S08]  /*a730*/  LDC.64 R14, c[0x0][0x378] ;  /* 0x0000de00ff0e7b82 */ /* 0x000eb00000000a00 */
[----:B------:R-:W3:Y:S01]  /*a740*/  LDC.64 R8, c[0x0][0x400] ;  /* 0x00010000ff087b82 */ /* 0x000ee20000000a00 */
[----:B-1----:R1:W-:Y:S07]  /*a750*/  STS.128 [UR4+0x34660], R20 ;  /* 0x03466014ff007988 */ /* 0x0023ee0008000c04 */
[----:B------:R-:W3:Y:S08]  /*a760*/  LDC.64 R10, c[0x0][0x408] ;  /* 0x00010200ff0a7b82 */ /* 0x000ef00000000a00 */
[----:B-----5:R-:W5:Y:S01]  /*a770*/  LDC.64 R4, c[0x0][0x410] ;  /* 0x00010400ff047b82 */ /* 0x020f620000000a00 */
[----:B--2---:R2:W-:Y:S07]  /*a780*/  STS.128 [UR4+0x34670], R12 ;  /* 0x0346700cff007988 */ /* 0x0045ee0008000c04 */
[----:B------:R-:W5:Y:S01]  /*a790*/  LDC.64 R6, c[0x0][0x418] ;  /* 0x00010600ff067b82 */ /* 0x000f620000000a00 */
[----:B---3--:R3:W-:Y:S07]  /*a7a0*/  STS.128 [UR4+0x34680], R8 ;  /* 0x03468008ff007988 */ /* 0x0087ee0008000c04 */
[----:B------:R-:W2:Y:S08]  /*a7b0*/  LDC.64 R28, c[0x0][0x420] ;  /* 0x00010800ff1c7b82 */ /* 0x000eb00000000a00 */
[----:B------:R-:W2:Y:S01]  /*a7c0*/  LDC.64 R30, c[0x0][0x428] ;  /* 0x00010a00ff1e7b82 */ /* 0x000ea20000000a00 */
[----:B-----5:R5:W-:Y:S07]  /*a7d0*/  STS.128 [UR4+0x34690], R4 ;  /* 0x03469004ff007988 */ /* 0x020bee0008000c04 */
[----:B----4-:R-:W4:Y:S08]  /*a7e0*/  LDC.64 R24, c[0x0][0x430] ;  /* 0x00010c00ff187b82 */ /* 0x010f300000000a00 */
[----:B------:R-:W4:Y:S08]  /*a7f0*/  LDC.64 R26, c[0x0][0x438] ;  /* 0x00010e00ff1a7b82 */ /* 0x000f300000000a00 */
[----:B-1----:R-:W1:Y:S01]  /*a800*/  LDC.64 R20, c[0x0][0x440] ;  /* 0x00011000ff147b82 */ /* 0x002e620000000a00 */
[----:B--2---:R2:W-:Y:S07]  /*a810*/  STS.128 [UR4+0x346a0], R28 ;  /* 0x0346a01cff007988 */ /* 0x0045ee0008000c04 */
[----:B------:R-:W1:Y:S08]  /*a820*/  LDC.64 R22, c[0x0][0x448] ;  /* 0x00011200ff167b82 */ /* 0x000e700000000a00 */
[----:B------:R-:W2:Y:S01]  /*a830*/  LDC.64 R12, c[0x0][0x450] ;  /* 0x00011400ff0c7b82 */ /* 0x000ea20000000a00 */
[----:B----4-:R4:W-:Y:S07]  /*a840*/  STS.128 [UR4+0x346b0], R24 ;  /* 0x0346b018ff007988 */ /* 0x0109ee0008000c04 */
[----:B------:R-:W2:Y:S08]  /*a850*/  LDC.64 R14, c[0x0][0x458] ;  /* 0x00011600ff0e7b82 */ /* 0x000eb00000000a00 */
[----:B---3--:R-:W3:Y:S01]  /*a860*/  LDC.64 R8, c[0x0][0x460] ;  /* 0x00011800ff087b82 */ /* 0x008ee20000000a00 */
[----:B-1----:R4:W-:Y:S07]  /*a870*/  STS.128 [UR4+0x346c0], R20 ;  /* 0x0346c014ff007988 */ /* 0x0029ee0008000c04 */
[----:B------:R-:W3:Y:S08]  /*a880*/  LDC.64 R10, c[0x0][0x468] ;  /* 0x00011a00ff0a7b82 */ /* 0x000ef00000000a00 */
[----:B-----5:R-:W1:Y:S01]  /*a890*/  LDC.64 R4, c[0x0][0x470] ;  /* 0x00011c00ff047b82 */ /* 0x020e620000000a00 */
[----:B--2---:R4:W-:Y:S07]  /*a8a0*/  STS.128 [UR4+0x346d0], R12 ;  /* 0x0346d00cff007988 */ /* 0x0049ee0008000c04 */
[----:B------:R-:W1:Y:S01]  /*a8b0*/  LDC.64 R6, c[0x0][0x478] ;  /* 0x00011e00ff067b82 */ /* 0x000e620000000a00 */
[----:B---3--:R4:W-:Y:S04]  /*a8c0*/  STS.128 [UR4+0x346e0], R8 ;  /* 0x0346e008ff007988 */ /* 0x0089e80008000c04 */
[----:B-1----:R4:W-:Y:S02]  /*a8d0*/  STS.128 [UR4+0x346f0], R4 ;  /* 0x0346f004ff007988 */ /* 0x0029e40008000c04 */
.L_x_199:
[----:B--2---:R-:W-:Y:S05]  /*a8e0*/  BSYNC B0 ;  /* 0x0000000000007941 */ /* 0x004fea0003800000 */
.L_x_198:
[----:B------:R-:W-:Y:S01]  /*a8f0*/  ELECT P0, URZ, PT ;  /* 0x00000000003f782f */ /* 0x000fe20003800000 */
[----:B------:R-:W-:Y:S01]  /*a900*/  NOP ;  /* 0x0000000000007918 */ /* 0x000fe20000000000 */
[----:B------:R-:W-:Y:S11]  /*a910*/  BSSY B0, `(.L_x_200) ;  /* 0x0000044000007945 */ /* 0x000ff60003800000 */
[----:B------:R-:W-:Y:S05]  /*a920*/  @!P0 BRA `(.L_x_201) ;  /* 0x0000000400088947 */ /* 0x000fea0003800000 */
[----:B----4-:R-:W1:Y:S08]  /*a930*/  LDC.64 R6, c[0x0][0x518] ;  /* 0x00014600ff067b82 */ /* 0x010e700000000a00 */
[----:B------:R-:W2:Y:S08]  /*a940*/  LDC.64 R4, c[0x0][0x528] ;  /* 0x00014a00ff047b82 */ /* 0x000eb00000000a00 */
[----:B------:R-:W4:Y:S01]  /*a950*/  LDC.64 R22, c[0x0][0x510] ;  /* 0x00014400ff167b82 */ /* 0x000f220000000a00 */
[----:B-1----:R-:W-:-:S07]  /*a960*/  IMAD.WIDE R6, R18, 0x8, R6 ;  /* 0x0000000812067825 */ /* 0x002fce00078e0206 */
[----:B------:R-:W1:Y:S01]  /*a970*/  LDC.64 R12, c[0x0][0x520] ;  /* 0x00014800ff0c7b82 */ /* 0x000e620000000a00 */
[----:B------:R5:W3:Y:S01]  /*a980*/  LDG.E.64 R10, desc[UR38][R6.64] ;  /* 0x00000026060a7981 */ /* 0x000ae2000c1e1b00 */
[----:B--2---:R-:W-:-:S05]  /*a990*/  IMAD.WIDE R4, R18, 0x8, R4 ;  /* 0x0000000812047825 */ /* 0x004fca00078e0204 */
[----:B------:R2:W2:Y:S01]  /*a9a0*/  LDG.E.64 R8, desc[UR38][R4.64] ;  /* 0x0000002604087981 */ /* 0x0004a2000c1e1b00 */
[----:B----4-:R-:W-:-:S06]  /*a9b0*/  IMAD.WIDE R22, R18, 0x8, R22 ;  /* 0x0000000812167825 */ /* 0x010fcc00078e0216 */
[----:B------:R-:W4:Y:S01]  /*a9c0*/  LDG.E.64 R22, desc[UR38][R22.64] ;  /* 0x0000002616167981 */ /* 0x000f22000c1e1b00 */
[----:B-1----:R-:W-:-:S06]  /*a9d0*/  IMAD.WIDE R12, R18, 0x8, R12 ;  /* 0x00000008120c7825 */ /* 0x002fcc00078e020c */
[----:B------:R-:W4:Y:S01]  /*a9e0*/  LDG.E.64 R12, desc[UR38][R12.64] ;  /* 0x000000260c0c7981 */ /* 0x000f22000c1e1b00 */
[----:B------:R-:W-:Y:S02]  /*a9f0*/  UMOV UR4, 0x400 ;  /* 0x0000040000047882 */ /* 0x000fe40000000000 */
[----:B------:R-:W-:-:S09]  /*aa00*/  ULEA UR4, UR58, UR4, 0x18 ;  /* 0x000000043a047291 */ /* 0x000fd2000f8ec03f */
[----:B-----5:R-:W1:Y:S04]  /*aa10*/  LDS R6, [UR4+0x3461c] ;  /* 0x03461c04ff067984 */ /* 0x020e680008000800 */
[----:B------:R-:W5:Y:S01]  /*aa20*/  LDS R7, [UR4+0x3469c] ;  /* 0x03469c04ff077984 */ /* 0x000f620008000800 */
[----:B------:R-:W-:Y:S02]  /*aa30*/  UIADD3 UR5, UR4, 0x34600, URZ ;  /* 0x0003460004057890 */ /* 0x000fe4000fffe03f */
[----:B------:R-:W-:-:S04]  /*aa40*/  UIADD3 UR6, UR4, 0x34680, URZ ;  /* 0x0003468004067890 */ /* 0x000fc8000fffe03f */
[----:B------:R-:W-:Y:S02]  /*aa50*/  IMAD.U32 R14, RZ, RZ, UR5 ;  /* 0x00000005ff0e7e24 */ /* 0x000fe4000f8e00ff */
[----:B------:R-:W-:-:S03]  /*aa60*/  IMAD.U32 R20, RZ, RZ, UR6 ;  /* 0x00000006ff147e24 */ /* 0x000fc6000f8e00ff */
[----:B------:R-:W-:Y:S02]  /*aa70*/  SHF.R.U64 R14, R14, 0x4, RZ ;  /* 0x000000040e0e7819 */ /* 0x000fe400000012ff */
[----:B------:R-:W-:Y:S01]  /*aa80*/  SHF.R.U64 R20, R20, 0x4, RZ ;  /* 0x0000000414147819 */ /* 0x000fe200000012ff */
[----:B------:R-:W-:Y:S04]  /*aa90*/  STS [UR4+0x34630], RZ ;  /* 0x034630ffff007988 */ /* 0x000fe80008000804 */
[----:B------:R-:W-:Y:S04]  /*aaa0*/  STS [UR4+0x34610], R14 ;  /* 0x0346100eff007988 */ /* 0x000fe80008000804 */
[----:B------:R-:W-:Y:S04]  /*aab0*/  STS [UR4+0x34614], R14 ;  /* 0x0346140eff007988 */ /* 0x000fe80008000804 */
[----:B------:R-:W-:Y:S04]  /*aac0*/  STS [UR4+0x34690], R20 ;  /* 0x03469014ff007988 */ /* 0x000fe80008000804 */
[----:B------:R-:W-:Y:S04]  /*aad0*/  STS [UR4+0x34694], R20 ;  /* 0x03469414ff007988 */ /* 0x000fe80008000804 */
[----:B------:R-:W-:Y:S01]  /*aae0*/  STS [UR4+0x346b0], RZ ;  /* 0x0346b0ffff007988 */ /* 0x000fe20008000804 */
[----:B---3--:R-:W-:-:S04]  /*aaf0*/  LOP3.LUT R11, R11, 0x1fffffff, RZ, 0xc0, !PT ;  /* 0x1fffffff0b0b7812 */ /* 0x008fc800078ec0ff */
[----:B--2---:R-:W-:Y:S02]  /*ab00*/  SHF.R.U32.HI R5, RZ, 0x4, R11 ;  /* 0x00000004ff057819 */ /* 0x004fe4000001160b */
[----:B------:R-:W-:-:S04]  /*ab10*/  LOP3.LUT R9, R9, 0x1fffffff, RZ, 0xc0, !PT ;  /* 0x1fffffff09097812 */ /* 0x000fc800078ec0ff */
[----:B------:R-:W-:Y:S02]  /*ab20*/  SHF.R.U32.HI R4, RZ, 0x4, R9 ;  /* 0x00000004ff047819 */ /* 0x000fe40000011609 */
[----:B-1----:R-:W-:Y:S02]  /*ab30*/  LOP3.LUT R6, R6, 0xf, R5, 0xb8, !PT ;  /* 0x0000000f06067812 */ /* 0x002fe400078eb805 */
[----:B-----5:R-:W-:-:S03]  /*ab40*/  LOP3.LUT R7, R7, 0xf, R4, 0xb8, !PT ;  /* 0x0000000f07077812 */ /* 0x020fc600078eb804 */
[----:B------:R-:W-:Y:S04]  /*ab50*/  STS [UR4+0x3461c], R6 ;  /* 0x03461c06ff007988 */ /* 0x000fe80008000804 */
[----:B------:R-:W-:Y:S04]  /*ab60*/  STS [UR4+0x3469c], R7 ;  /* 0x03469c07ff007988 */ /* 0x000fe80008000804 */
[----:B------:R-:W1:Y:S04]  /*ab70*/  LDS R4, [UR4+0x3461c] ;  /* 0x03461c04ff047984 */ /* 0x000e680008000800 */
[----:B------:R-:W2:Y:S01]  /*ab80*/  LDS R5, [UR4+0x3469c] ;  /* 0x03469c04ff057984 */ /* 0x000ea20008000800 */
[----:B-1----:R-:W-:-:S02]  /*ab90*/  LOP3.LUT R4, R4, 0xf0, RZ, 0xb8, !PT ;  /* 0x000000f004047812 */ /* 0x002fc400078eb8ff */
[----:B--2---:R-:W-:-:S03]  /*aba0*/  LOP3.LUT R5, R5, 0xf0, RZ, 0xb8, !PT ;  /* 0x000000f005057812 */ /* 0x004fc600078eb8ff */
[----:B------:R-:W-:Y:S04]  /*abb0*/  STS [UR4+0x3461c], R4 ;  /* 0x03461c04ff007988 */ /* 0x000fe80008000804 */
[----:B------:R-:W-:Y:S04]  /*abc0*/  STS [UR4+0x3469c], R5 ;  /* 0x03469c05ff007988 */ /* 0x000fe80008000804 */
[----:B------:R-:W1:Y:S04]  /*abd0*/  LDS R15, [UR4+0x3461c] ;  /* 0x03461c04ff0f7984 */ /* 0x000e680008000800 */
[----:B------:R-:W2:Y:S01]  /*abe0*/  LDS R21, [UR4+0x3469c] ;  /* 0x03469c04ff157984 */ /* 0x000ea20008000800 */
[----:B-1----:R-:W-:-:S02]  /*abf0*/  LOP3.LUT R15, R15, 0xf00, RZ, 0xb8, !PT ;  /* 0x00000f000f0f7812 */ /* 0x002fc400078eb8ff */
[----:B--2---:R-:W-:-:S03]  /*ac00*/  LOP3.LUT R21, R21, 0xf00, RZ, 0xb8, !PT ;  /* 0x00000f0015157812 */ /* 0x004fc600078eb8ff */
[----:B------:R-:W-:Y:S04]  /*ac10*/  STS.64 [UR4+0x34618], R14 ;  /* 0x0346180eff007988 */ /* 0x000fe80008000a04 */
[----:B------:R-:W-:Y:S04]  /*ac20*/  STS.64 [UR4+0x34698], R20 ;  /* 0x03469814ff007988 */ /* 0x000fe80008000a04 */
[----:B------:R-:W1:Y:S04]  /*ac30*/  LDS R24, [UR4+0x3461c] ;  /* 0x03461c04ff187984 */ /* 0x000e680008000800 */
[----:B------:R-:W2:Y:S01]  /*ac40*/  LDS R25, [UR4+0x3469c] ;  /* 0x03469c04ff197984 */ /* 0x000ea20008000800 */
[----:B------:R-:W-:Y:S01]  /*ac50*/  IADD3 R5, R0, -0x1, RZ ;  /* 0xffffffff00057810 */ /* 0x000fe20007ffe0ff */
[----:B------:R-:W-:Y:S01]  /*ac60*/  VIADD R4, R19, 0xffffffff ;  /* 0xffffffff13047836 */ /* 0x000fe20000000000 */
[----:B------:R-:W-:-:S02]  /*ac70*/  CS2R R6, SRZ ;  /* 0x0000000000067805 */ /* 0x000fc4000001ff00 */
[----:B------:R-:W-:Y:S02]  /*ac80*/  SHF.R.U64 R11, R10, 0x4, R11 ;  /* 0x000000040a0b7819 */ /* 0x000fe4000000120b */
[----:B------:R-:W-:Y:S01]  /*ac90*/  SHF.R.U64 R9, R8, 0x4, R9 ;  /* 0x0000000408097819 */ /* 0x000fe20000001209 */
[----:B------:R3:W-:Y:S04]  /*aca0*/  STS.128 [UR4+0x34620], R4 ;  /* 0x03462004ff007988 */ /* 0x0007e80008000c04 */
[----:B------:R1:W-:Y:S04]  /*acb0*/  STS [UR4+0x3460c], R11 ;  /* 0x03460c0bff007988 */ /* 0x0003e80008000804 */
[----:B------:R1:W-:Y:S01]  /*acc0*/  STS [UR4+0x3468c], R9 ;  /* 0x03468c09ff007988 */ /* 0x0003e20008000804 */
[----:B---3--:R-:W-:-:S03]  /*acd0*/  VIADD R5, R3, 0xffffffff ;  /* 0xffffffff03057836 */ /* 0x008fc60000000000 */
[----:B----4-:R3:W-:Y:S04]  /*ace0*/  STS.64 [UR4+0x34600], R22 ;  /* 0x03460016ff007988 */ /* 0x0107e80008000a04 */
[----:B------:R3:W-:Y:S04]  /*acf0*/  STS.128 [UR4+0x346a0], R4 ;  /* 0x0346a004ff007988 */ /* 0x0007e80008000c04 */
[----:B------:R3:W-:Y:S01]  /*ad00*/  STS.64 [UR4+0x34680], R12 ;  /* 0x0346800cff007988 */ /* 0x0007e20008000a04 */
[----:B-1----:R-:W-:Y:S02]  /*ad10*/  LOP3.LUT R0, R24, 0xf000, RZ, 0xb8, !PT ;  /* 0x0000f00018007812 */ /* 0x002fe400078eb8ff */
[----:B--2---:R-:W-:-:S03]  /*ad20*/  LOP3.LUT R3, R25, 0xf000, RZ, 0xb8, !PT ;  /* 0x0000f00019037812 */ /* 0x004fc600078eb8ff */
[----:B------:R3:W-:Y:S04]  /*ad30*/  STS [UR4+0x3461c], R0 ;  /* 0x03461c00ff007988 */ /* 0x0007e80008000804 */
[----:B------:R3:W-:Y:S02]  /*ad40*/  STS [UR4+0x3469c], R3 ;  /* 0x03469c03ff007988 */ /* 0x0007e40008000804 */
.L_x_201:
[----:B------:R-:W-:Y:S05]  /*ad50*/  BSYNC B0 ;  /* 0x0000000000007941 */ /* 0x000fea0003800000 */
.L_x_200:
[----:B------:R-:W-:Y:S01]  /*ad60*/  ELECT P0, URZ, PT ;  /* 0x00000000003f782f */ /* 0x000fe20003800000 */
[----:B------:R-:W-:Y:S01]  /*ad70*/  NOP ;  /* 0x0000000000007918 */ /* 0x000fe20000000000 */
[----:B------:R-:W-:Y:S11]  /*ad80*/  BSSY B0, `(.L_x_202) ;  /* 0x0000004000007945 */ /* 0x000ff60003800000 */
[----:B------:R-:W-:Y:S05]  /*ad90*/  @!P0 BRA `(.L_x_203) ;  /* 0x0000000000088947 */ /* 0x000fea0003800000 */
[----:B------:R0:W-:Y:S01]  /*ada0*/  UTMACMDFLUSH ;  /* 0x00000000000079b7 */ /* 0x0001e20000000000 */
[----:B------:R-:W-:-:S04]  /*adb0*/  DEPBAR.LE SB0, 0x0 ;  /* 0x000080000000791a */ /* 0x000fc80000000000 */
.L_x_203:
[----:B------:R-:W-:Y:S05]  /*adc0*/  BSYNC B0 ;  /* 0x0000000000007941 */ /* 0x000fea0003800000 */
.L_x_202:
[----:B------:R-:W-:Y:S01]  /*add0*/  UMOV UR4, 0x400 ;  /* 0x0000040000047882 */ /* 0x000fe20000000000 */
[----:B---3--:R-:W-:Y:S01]  /*ade0*/  IMAD.SHL.U32 R32, R32, 0x4, RZ ;  /* 0x0000000420207824 */ /* 0x008fe200078e00ff */
[----:B------:R-:W-:Y:S01]  /*adf0*/  ULEA UR12, UR58, UR4, 0x18 ;  /* 0x000000043a0c7291 */ /* 0x000fe2000f8ec03f */
[----:B------:R-:W-:-:S03]  /*ae00*/  ULDC UR10, c[0x0][0x884] ;  /* 0x00022100000a7ab9 */ /* 0x000fc60000000800 */
[----:B------:R-:W-:Y:S01]  /*ae10*/  UIADD3 UR14, UR12, 0x34600, URZ ;  /* 0x000346000c0e7890 */ /* 0x000fe2000fffe03f */
[----:B----4-:R-:W-:Y:S01]  /*ae20*/  IADD3 R6, P0, R32, UR8, RZ ;  /* 0x0000000820067c10 */ /* 0x010fe2000ff1e0ff */
[----:B------:R-:W-:Y:S01]  /*ae30*/  UIMAD.WIDE UR10, UR10, 0x80, UR8 ;  /* 0x000000800a0a78a5 */ /* 0x000fe2000f8e0208 */
[----:B------:R-:W-:-:S03]  /*ae40*/  IMAD.MOV.U32 R8, RZ, RZ, 0x1 ;  /* 0x00000001ff087424 */ /* 0x000fc600078e00ff */
[----:B------:R-:W-:Y:S02]  /*ae50*/  IMAD.X R7, RZ, RZ, UR9, P0 ;  /* 0x00000009ff077e24 */ /* 0x000fe400080e06ff */
[----:B------:R-:W-:Y:S01]  /*ae60*/  IADD3 R4, P1, R32, UR10, RZ ;  /* 0x0000000a20047c10 */ /* 0x000fe2000ff3e0ff */
[----:B------:R-:W1:Y:S04]  /*ae70*/  LDS R9, [R32+UR14] ;  /* 0x0000000e20097984 */ /* 0x000e680008000800 */
[----:B------:R-:W2:Y:S01]  /*ae80*/  LDS R11, [R32+UR14+0x80] ;  /* 0x0000800e200b7984 */ /* 0x000ea20008000800 */
[----:B------:R-:W-:Y:S01]  /*ae90*/  IMAD.X R5, RZ, RZ, UR11, P1 ;  /* 0x0000000bff057e24 */ /* 0x000fe200088e06ff */
[----:B------:R-:W-:Y:S01]  /*aea0*/  LOP3.LUT P1, RZ, R33, 0x7f, RZ, 0xc0, !PT ;  /* 0x0000007f21ff7812 */ /* 0x000fe2000782c0ff */
[----:B------:R-:W-:Y:S01]  /*aeb0*/  IMAD.MOV.U32 R10, RZ, RZ, 0x1 ;  /* 0x00000001ff0a7424 */ /* 0x000fe200078e00ff */
[----:B------:R-:W-:Y:S01]  /*aec0*/  BSSY B0, `(.L_x_204) ;  /* 0x00000e2000007945 */ /* 0x000fe20003800000 */
[----:B------:R-:W-:Y:S01]  /*aed0*/  IMAD.MOV.U32 R0, RZ, RZ, RZ ;  /* 0x000000ffff007224 */ /* 0x000fe200078e00ff */
[----:B------:R-:W-:Y:S01]  /*aee0*/  ISETP.EQ.OR P2, PT, R34, RZ, P1 ;  /* 0x000000ff2200720c */ /* 0x000fe20000f42670 */
[----:B------:R-:W-:Y:S01]  /*aef0*/  IMAD.MOV.U32 R20, RZ, RZ, RZ ;  /* 0x000000ffff147224 */ /* 0x000fe200078e00ff */
[----:B------:R-:W-:Y:S01]  /*af00*/  MOV R3, 0x1 ;  /* 0x0000000100037802 */ /* 0x000fe20000000f00 */
[----:B------:R-:W-:-:S02]  /*af10*/  ULOP3.LUT UR20, UR59, 0x1, URZ, 0xfc, !UPT ;  /* 0x000000013b147892 */ /* 0x000fc4000f8efc3f */
[----:B------:R-:W-:Y:S02]  /*af20*/  ULOP3.LUT UR13, UR47, 0x2, URZ, 0xfc, !UPT ;  /* 0x000000022f0d7892 */ /* 0x000fe4000f8efc3f */
[----:B------:R-:W-:Y:S01]  /*af30*/  UIADD3 UR15, UR12, 0x34680, URZ ;  /* 0x000346800c0f7890 */ /* 0x000fe2000fffe03f */
[----:B-1----:R-:W5:Y:S04]  /*af40*/  ATOMG.E.EXCH.STRONG.GPU PT, RZ, [R6], R9 ;  /* 0x0000000906ff73a8 */ /* 0x002f6800041ee100 */
[----:B--2---:R1:W5:Y:S02]  /*af50*/  ATOMG.E.EXCH.STRONG.GPU PT, RZ, [R4], R11 ;  /* 0x0000000b04ff73a8 */ /* 0x00436400041ee100 */
[----:B-1----:R-:W-:Y:S02]  /*af60*/  PRMT R4, R8, 0x7610, R4 ;  /* 0x0000761008047816 */ /* 0x002fe40000000004 */
[----:B------:R-:W-:-:S07]  /*af70*/  PRMT R5, R10, 0x7610, R5 ;  /* 0x000076100a057816 */ /* 0x000fce0000000005 */
.L_x_224:
[----:B------:R-:W-:Y:S01]  /*af80*/  LOP3.LUT P0, RZ, R5, 0xff, RZ, 0xc0, !PT ;  /* 0x000000ff05ff7812 */ /* 0x000fe2000780c0ff */
[----:B-----5:R-:W-:Y:S01]  /*af90*/  VIADD R6, R19, 0x7f ;  /* 0x0000007f13067836 */ /* 0x020fe20000000000 */
[----:B------:R-:W-:Y:S05]  /*afa0*/  YIELD ;  /* 0x0000000000007946 */ /* 0x000fea0003800000 */
[----:B------:R-:W-:Y:S01]  /*afb0*/  SHF.R.S32.HI R7, RZ, 0x1f, R6 ;  /* 0x0000001fff077819 */ /* 0x000fe20000011406 */
[----:B------:R-:W-:Y:S03]  /*afc0*/  BSSY B1, `(.L_x_205) ;  /* 0x0000008000017945 */ /* 0x000fe60003800000 */
[----:B------:R-:W-:-:S02]  /*afd0*/  LEA.HI R7, R7, R6, RZ, 0x7 ;  /* 0x0000000607077211 */ /* 0x000fc400078f38ff */
[----:B------:R-:W-:Y:S05]  /*afe0*/  @!P0 BRA `(.L_x_206) ;  /* 0x0000000000148947 */ /* 0x000fea0003800000 */
[----:B------:R-:W-:-:S04]  /*aff0*/  DEPBAR {5,4,3,2,1,0} ;  /* 0x0000003f0000791a */ /* 0x000fc80000000000 */
[----:B------:R1:W-:Y:S01]  /*b000*/  UTMACCTL.IV [UR8] ;  /* 0x00000000080079b9 */ /* 0x0003e20008000000 */
[----:B------:R-:W-:-:S04]  /*b010*/  DEPBAR {5,4,3,2,1,0} ;  /* 0x0000003f0000791a */ /* 0x000fc80000000000 */
[----:B------:R1:W-:Y:S02]  /*b020*/  UTMACCTL.IV [UR10] ;  /* 0x000000000a0079b9 */ /* 0x0003e40008000000 */
[----:B-1----:R-:W-:Y:S01]  /*b030*/  NOP ;  /* 0x0000000000007918 */ /* 0x002fe20000000000 */
.L_x_206:
[----:B------:R-:W-:Y:S05]  /*b040*/  BSYNC B1 ;  /* 0x0000000000017941 */ /* 0x000fea0003800000 */
.L_x_205:
[----:B------:R-:W-:Y:S01]  /*b050*/  UMOV UR4, 0xffffffff ;  /* 0xffffffff00047882 */ /* 0x000fe20000000000 */
[----:B------:R-:W-:Y:S02]  /*b060*/  SHF.R.S32.HI R9, RZ, 0x7, R7 ;  /* 0x00000007ff097819 */ /* 0x000fe40000011407 */
[----:B------:R-:W-:Y:S05]  /*b070*/  BRA.DIV UR4, `(.L_x_207) ;  /* 0x0000003e04ac7947 */ /* 0x000fea000b800000 */
[----:B-----5:R-:W-:-:S13]  /*b080*/  ELECT P6, URZ, PT ;  /* 0x00000000003f782f */ /* 0x020fda00038c0000 */
.L_x_302:
[----:B------:R-:W-:Y:S01]  /*b090*/  ISETP.LT.OR P6, PT, R19, 0x1, !P6 ;  /* 0x000000011300780c */ /* 0x000fe200077c1670 */
[----:B------:R-:W-:-:S12]  /*b0a0*/  BSSY B1, `(.L_x_208) ;  /* 0x000002d000017945 */ /* 0x000fd80003800000 */
[----:B------:R-:W-:Y:S05]  /*b0b0*/  @P6 BRA `(.L_x_209) ;  /* 0x0000000000ac6947 */ /* 0x000fea0003800000 */
[----:B------:R-:W-:Y:S02]  /*b0c0*/  IMAD.SHL.U32 R17, R17, 0x80, RZ ;  /* 0x0000008011117824 */ /* 0x000fe400078e00ff */
[----:B------:R-:W-:Y:S02]  /*b0d0*/  IMAD.SHL.U32 R16, R16, 0x80, RZ ;  /* 0x0000008010107824 */ /* 0x000fe400078e00ff */
[----:B------:R-:W-:Y:S02]  /*b0e0*/  VIADD R11, R9, 0x1 ;  /* 0x00000001090b7836 */ /* 0x000fe40000000000 */
[----:B------:R-:W-:Y:S02]  /*b0f0*/  IMAD.MOV.U32 R12, RZ, RZ, RZ ;  /* 0x000000ffff0c7224 */ /* 0x000fe400078e00ff */
[----:B------:R-:W-:Y:S02]  /*b100*/  IMAD.MOV.U32 R5, RZ, RZ, R3 ;  /* 0x000000ffff057224 */ /* 0x000fe400078e0003 */
[----:B------:R-:W-:-:S07]  /*b110*/  IMAD.MOV.U32 R6, RZ, RZ, R0 ;  /* 0x000000ffff067224 */ /* 0x000fce00078e0000 */
.L_x_213:
[----:B--2---:R-:W-:Y:S01]  /*b120*/  LEA R10, R6, UR12, 0x3 ;  /* 0x0000000c060a7c11 */ /* 0x004fe2000f8e18ff */
[----:B------:R-:W-:Y:S05]  /*b130*/  YIELD ;  /* 0x0000000000007946 */ /* 0x000fea0003800000 */
[----:B------:R-:W-:Y:S01]  /*b140*/  SHF.L.U32 R7, R5, 0x1f, RZ ;  /* 0x0000001f05077819 */ /* 0x000fe200000006ff */
[----:B------:R-:W1:Y:S03]  /*b150*/  @!P1 LDC R8, c[0x0][0x500] ;  /* 0x00014000ff089b82 */ /* 0x000e660000000800 */
[----:B------:R-:W2:Y:S02]  /*b160*/  SYNCS.PHASECHK.TRANS64.TRYWAIT P0, [R10+URZ+0x344b0], R7 ;  /* 0x0344b0070a0075a7 */ /* 0x000ea4000800017f */
[----:B--2---:R-:W-:Y:S05]  /*b170*/  @!P0 BRA `(.L_x_210) ;  /* 0x0000003c008c8947 */ /* 0x004fea0003800000 */
.L_x_303:
[----:B------:R-:W-:Y:S01]  /*b180*/  UPRMT UR4, UR13, 0x9910, URZ ;  /* 0x000099100d047896 */ /* 0x000fe2000800003f */
[----:B-1----:R1:W-:Y:S03]  /*b190*/  @!P1 SYNCS.ARRIVE.TRANS64 RZ, [R10+URZ+0x34480], R8 ;  /* 0x034480080aff99a7 */ /* 0x0023e6000800003f */
[----:B------:R-:W-:-:S06]  /*b1a0*/  UISETP.NE.AND UP0, UPT, UR4, 0x2, UPT ;  /* 0x000000020400788c */ /* 0x000fcc000bf05270 */
[----:B------:R-:W-:-:S13]  /*b1b0*/  PLOP3.LUT P0, PT, PT, PT, UP0, 0x80, 0x0 ;  /* 0x000000000000781c */ /* 0x000fda0003f0f008 */
[----:B-1----:R-:W-:Y:S05]  /*b1c0*/  @P0 BRA `(.L_x_211) ;  /* 0x0000000000040947 */ /* 0x002fea0003800000 */
[----:B------:R-:W-:Y:S01]  /*b1d0*/  BPT.TRAP 0x1 ;  /* 0x000000040000795c */ /* 0x000fe20000300000 */
.L_x_211:
[----:B------:R-:W-:Y:S05]  /*b1e0*/  @P2 BRA `(.L_x_212) ;  /* 0x0000000000042947 */ /* 0x000fea0003800000 */
[----:B------:R-:W-:Y:S01]  /*b1f0*/  BPT.TRAP 0x1 ;  /* 0x000000040000795c */ /* 0x000fe20000300000 */
.L_x_212:
[----:B------:R-:W-:Y:S01]  /*b200*/  R2UR UR4, R6 ;  /* 0x00000000060472ca */ /* 0x000fe200000e0000 */
[----:B------:R-:W-:Y:S01]  /*b210*/  VIADD R11, R11, 0xffffffff ;  /* 0xffffffff0b0b7836 */ /* 0x000fe20000000000 */
[----:B------:R-:W-:Y:S01]  /*b220*/  R2UR UR5, R10 ;  /* 0x000000000a0572ca */ /* 0x000fe200000e0000 */
[----:B------:R-:W-:Y:S01]  /*b230*/  UMOV UR22, 0x0 ;  /* 0x0000000000167882 */ /* 0x000fe20000000000 */
[----:B------:R-:W-:Y:S01]  /*b240*/  R2UR UR6, R12 ;  /* 0x000000000c0672ca */ /* 0x000fe200000e0000 */
[----:B------:R-:W-:Y:S01]  /*b250*/  UMOV UR23, 0x10000000 ;  /* 0x1000000000177882 */ /* 0x000fe20000000000 */
[----:B------:R-:W-:Y:S01]  /*b260*/  R2UR UR7, R16 ;  /* 0x00000000100772ca */ /* 0x000fe200000e0000 */
[----:B------:R-:W-:Y:S01]  /*b270*/  VIADD R12, R12, 0x80 ;  /* 0x000000800c0c7836 */ /* 0x000fe20000000000 */
[----:B------:R-:W-:Y:S02]  /*b280*/  R2UR UR19, R17 ;  /* 0x00000000111372ca */ /* 0x000fe400000e0000 */
[----:B------:R-:W-:-:S02]  /*b290*/  ISETP.GT.AND P3, PT, R11, 0x1, PT ;  /* 0x000000010b00780c */ /* 0x000fc40003f64270 */
[----:B------:R-:W-:Y:S01]  /*b2a0*/  IADD3 R6, R6, 0x1, RZ ;  /* 0x0000000106067810 */ /* 0x000fe20007ffe0ff */
[----:B------:R-:W-:Y:S02]  /*b2b0*/  ULEA UR4, UR4, UR12, 0xe ;  /* 0x0000000c04047291 */ /* 0x000fe4000f8e703f */
[----:B------:R-:W-:Y:S01]  /*b2c0*/  UIADD3 UR5, UR5, 0x34480, URZ ;  /* 0x0003448005057890 */ /* 0x000fe2000fffe03f */
[C---:B------:R-:W-:Y:S01]  /*b2d0*/  ISETP.NE.AND P0, PT, R6.reuse, 0x6, PT ;  /* 0x000000060600780c */ /* 0x040fe20003f05270 */
[----:B------:R-:W-:Y:S01]  /*b2e0*/  UIADD3 UR16, UR4, 0x18000, URZ ;  /* 0x0001800004107890 */ /* 0x000fe2000fffe03f */
[----:B------:R-:W-:Y:S02]  /*b2f0*/  UMOV UR18, UR6 ;  /* 0x0000000600127c82 */ /* 0x000fe40008000000 */
[----:B------:R-:W-:Y:S02]  /*b300*/  SEL R8, RZ, 0x1, P0 ;  /* 0x00000001ff087807 */ /* 0x000fe40000000000 */
[----:B------:R-:W-:Y:S01]  /*b310*/  UMOV UR17, UR5 ;  /* 0x0000000500117c82 */ /* 0x000fe20008000000 */
[----:B------:R-:W-:Y:S01]  /*b320*/  SEL R6, R6, RZ, P0 ;  /* 0x000000ff06067207 */ /* 0x000fe20000000000 */
[----:B------:R1:W-:Y:S01]  /*b330*/  UTMALDG.2D [UR4], [UR8], desc[UR22] ;  /* 0x00001604080075b4 */ /* 0x0003e20008009000 */
[----:B------:R-:W-:Y:S01]  /*b340*/  LOP3.LUT R5, R5, R8, RZ, 0x3c, !PT ;  /* 0x0000000805057212 */ /* 0x000fe200078e3cff */
[----:B------:R1:W-:Y:S02]  /*b350*/  UTMALDG.2D [UR16], [UR10], desc[UR22] ;  /* 0x000016100a0075b4 */ /* 0x0003e40008009000 */
[----:B-1----:R-:W-:Y:S05]  /*b360*/  @P3 BRA `(.L_x_213) ;  /* 0xfffffffc006c3947 */ /* 0x002fea000383ffff */
.L_x_209:
[----:B------:R-:W-:Y:S05]  /*b370*/  BSYNC B1 ;  /* 0x0000000000017941 */ /* 0x000fea0003800000 */
.L_x_208:
[----:B------:R-:W-:Y:S01]  /*b380*/  LOP3.LUT P3, RZ, R4, 0xff, RZ, 0xc0, !PT ;  /* 0x000000ff04ff7812 */ /* 0x000fe2000786c0ff */
[----:B--2---:R-:W-:Y:S02]  /*b390*/  IMAD.IADD R7, R9, 0x1, R0 ;  /* 0x0000000109077824 */ /* 0x004fe400078e0200 */
[----:B------:R-:W-:Y:S02]  /*b3a0*/  IMAD.U32 R6, RZ, RZ, UR20 ;  /* 0x00000014ff067e24 */ /* 0x000fe4000f8e00ff */
[C---:B------:R-:W-:Y:S01]  /*b3b0*/  IMAD.WIDE.U32 R4, R7.reuse, -0x55555555, RZ ;  /* 0xaaaaaaab07047825 */ /* 0x040fe200078e00ff */
[----:B------:R-:W-:Y:S02]  /*b3c0*/  ISETP.GT.U32.AND P0, PT, R7, 0x5, PT ;  /* 0x000000050700780c */ /* 0x000fe40003f04070 */
[----:B------:R-:W-:Y:S02]  /*b3d0*/  ISETP.NE.AND P4, PT, R6, 0x3, PT ;  /* 0x000000030600780c */ /* 0x000fe40003f85270 */
[----:B------:R-:W-:-:S02]  /*b3e0*/  ISETP.LT.U32.AND P0, PT, R9, 0x6, P0 ;  /* 0x000000060900780c */ /* 0x000fc40000701070 */
[----:B------:R-:W-:Y:S01]  /*b3f0*/  SHF.R.U32.HI R4, RZ, 0x2, R5 ;  /* 0x00000002ff047819 */ /* 0x000fe20000011605 */
[----:B------:R-:W-:Y:S01]  /*b400*/  @P3 SYNCS.ARRIVE.TRANS64.A1T0 RZ, [UR12+0x34528], RZ ;  /* 0x034528ffffff39a7 */ /* 0x000fe2000810000c */
[----:B------:R-:W-:Y:S02]  /*b410*/  ISETP.GE.U32.AND P3, PT, R9, 0x6, PT ;  /* 0x000000060900780c */ /* 0x000fe40003f66070 */
[----:B------:R-:W-:-:S04]  /*b420*/  SEL R0, RZ, 0x1, !P0 ;  /* 0x00000001ff007807 */ /* 0x000fc80004000000 */
[----:B------:R-:W-:Y:S01]  /*b430*/  LOP3.LUT R3, R3, R0, RZ, 0x3c, !PT ;  /* 0x0000000003037212 */ /* 0x000fe200078e3cff */
[----:B------:R-:W-:-:S06]  /*b440*/  IMAD R0, R4, -0x6, R7 ;  /* 0xfffffffa04007824 */ /* 0x000fcc00078e0207 */
[----:B------:R-:W-:Y:S01]  /*b450*/  @P3 LOP3.LUT R3, R3, 0x1, R4, 0x78, !PT ;  /* 0x0000000103033812 */ /* 0x000fe200078e7804 */
[----:B------:R-:W-:Y:S06]  /*b460*/  @!P4 BRA `(.L_x_214) ;  /* 0x000000000004c947 */ /* 0x000fec0003800000 */
[----:B------:R-:W-:Y:S01]  /*b470*/  BPT.TRAP 0x1 ;  /* 0x000000040000795c */ /* 0x000fe20000300000 */
.L_x_214:
[----:B------:R-:W-:Y:S01]  /*b480*/  LEA R5, R2, UR12, 0x3 ;  /* 0x0000000c02057c11 */ /* 0x000fe2000f8e18ff */
[----:B------:R-:W-:Y:S01]  /*b490*/  BSSY B1, `(.L_x_215) ;  /* 0x0000005000017945 */ /* 0x000fe20003800000 */
[----:B------:R-:W-:Y:S02]  /*b4a0*/  SHF.L.U32 R4, R20, 0x1f, RZ ;  /* 0x0000001f14047819 */ /* 0x000fe400000006ff */
[----:B------:R-:W-:Y:S02]  /*b4b0*/  LEA R8, R2, UR12, 0x4 ;  /* 0x0000000c02087c11 */ /* 0x000fe4000f8e20ff */
[----:B------:R-:W1:Y:S02]  /*b4c0*/  SYNCS.PHASECHK.TRANS64.TRYWAIT P0, [R5+URZ+0x34400], R4 ;  /* 0x03440004050075a7 */ /* 0x000e64000800017f */
[----:B-1----:R-:W-:Y:S05]  /*b4d0*/  @!P0 BRA `(.L_x_216) ;  /* 0x0000003800c88947 */ /* 0x002fea0003800000 */
.L_x_304:
[----:B------:R-:W-:Y:S05]  /*b4e0*/  BSYNC B1 ;  /* 0x0000000000017941 */ /* 0x000fea0003800000 */
.L_x_215:
[----:B------:R-:W2:Y:S01]  /*b4f0*/  LDS.128 R8, [R8+0x34550] ;  /* 0x0345500008087984 */ /* 0x000ea20000000c00 */
[----:B------:R-:W-:Y:S01]  /*b500*/  @!PT LDS RZ, [RZ] ;  /* 0x00000000fffff984 */ /* 0x000fe20000000800 */
[----:B------:R-:W-:Y:S01]  /*b510*/  @!PT LDS RZ, [RZ] ;  /* 0x00000000fffff984 */ /* 0x000fe20000000800 */
[----:B------:R-:W-:Y:S01]  /*b520*/  @!PT LDS RZ, [RZ] ;  /* 0x00000000fffff984 */ /* 0x000fe20000000800 */
[----:B------:R-:W-:Y:S01]  /*b530*/  @!PT LDS RZ, [RZ] ;  /* 0x00000000fffff984 */ /* 0x000fe20000000800 */
[----:B------:R3:W-:Y:S06]  /*b540*/  MEMBAR.ALL.CTA ;  /* 0x0000000000007992 */ /* 0x0007ec0000008000 */
[----:B---3--:R-:W3:Y:S01]  /*b550*/  FENCE.VIEW.ASYNC.S ;  /* 0x00000000000073c6 */ /* 0x008ee20000000000 */
[----:B--2---:R-:W-:Y:S02]  /*b560*/  IMAD.MOV.U32 R17, RZ, RZ, R9 ;  /* 0x000000ffff117224 */ /* 0x004fe400078e0009 */
[----:B------:R-:W-:Y:S01]  /*b570*/  IMAD.MOV.U32 R16, RZ, RZ, R8 ;  /* 0x000000ffff107224 */ /* 0x000fe200078e0008 */
[----:B---3--:R-:W-:Y:S06]  /*b580*/  @!P4 BRA `(.L_x_217) ;  /* 0x000000000004c947 */ /* 0x008fec0003800000 */
[----:B------:R-:W-:Y:S01]  /*b590*/  BPT.TRAP 0x1 ;  /* 0x000000040000795c */ /* 0x000fe20000300000 */
.L_x_217:
[----:B------:R-:W2:Y:S01]  /*b5a0*/  S2R R7, SR_CgaCtaId ;  /* 0x0000000000077919 */ /* 0x000ea20000008800 */
[----:B------:R-:W-:Y:S01]  /*b5b0*/  ISETP.NE.AND P0, PT, R11, RZ, PT ;  /* 0x000000ff0b00720c */ /* 0x000fe20003f05270 */
[----:B-1----:R-:W-:Y:S01]  /*b5c0*/  VIADD R4, R5, 0x34440 ;  /* 0x0003444005047836 */ /* 0x002fe20000000000 */
[CC--:B------:R-:W-:Y:S02]  /*b5d0*/  ISETP.NE.AND P3, PT, R10.reuse, R18.reuse, PT ;  /* 0x000000120a00720c */ /* 0x0c0fe40003f65270 */
[----:B------:R-:W-:Y:S02]  /*b5e0*/  ISETP.EQ.OR P0, PT, R10, R18, !P0 ;  /* 0x000000120a00720c */ /* 0x000fe40004702670 */
[----:B--2---:R-:W-:-:S04]  /*b5f0*/  PRMT R4, R7, 0x654, R4 ;  /* 0x0000065407047816 */ /* 0x004fc80000000004 */
[----:B------:R1:W-:Y:S07]  /*b600*/  SYNCS.ARRIVE.TRANS64.RED.A1T0 RZ, [R4+URZ], RZ ;  /* 0x000000ff04ff79a7 */ /* 0x0003ee000810043f */
[----:B------:R-:W-:Y:S05]  /*b610*/  @P0 BRA `(.L_x_218) ;  /* 0x00000004008c0947 */ /* 0x000fea0003800000 */
[----:B-1----:R-:W1:Y:S02]  /*b620*/  LDC.64 R4, c[0x0][0x290] ;  /* 0x0000a400ff047b82 */ /* 0x002e640000000a00 */
[----:B-1----:R-:W-:-:S05]  /*b630*/  IMAD.WIDE R4, R10, 0xc, R4 ;  /* 0x0000000c0a047825 */ /* 0x002fca00078e0204 */
[----:B------:R1:W5:Y:S01]  /*b640*/  LDG.E R19, desc[UR38][R4.64+0x8] ;  /* 0x0000082604137981 */ /* 0x000362000c1e1900 */
[----:B------:R-:W-:-:S03]  /*b650*/  UMOV UR4, 0xffffffff ;  /* 0xffffffff00047882 */ /* 0x000fc60000000000 */
[----:B------:R-:W-:Y:S05]  /*b660*/  BRA.DIV UR4, `(.L_x_219) ;  /* 0x0000003a04787947 */ /* 0x000fea000b800000 */
[----:B------:R-:W-:-:S13]  /*b670*/  ELECT P6, URZ, PT ;  /* 0x00000000003f782f */ /* 0x000fda00038c0000 */
.L_x_307:
[----:B------:R-:W-:Y:S04]  /*b680*/  BSSY B1, `(.L_x_220) ;  /* 0x0000049000017945 */ /* 0x000fe80003800000 */
[----:B------:R-:W-:Y:S05]  /*b690*/  @!P6 BRA `(.L_x_221) ;  /* 0x00000004001ce947 */ /* 0x000fea0003800000 */
[C---:B------:R-:W-:Y:S01]  /*b6a0*/  IMAD.SHL.U32 R6, R10.reuse, 0x8, RZ ;  /* 0x000000080a067824 */ /* 0x040fe200078e00ff */
[----:B------:R-:W-:Y:S01]  /*b6b0*/  SHF.R.S32.HI R7, RZ, 0x1f, R10 ;  /* 0x0000001fff077819 */ /* 0x000fe2000001140a */
[----:B------:R-:W-:Y:S01]  /*b6c0*/  ULDC.64 UR4, c[0x0][0x510] ;  /* 0x0001440000047ab9 */ /* 0x000fe20000000a00 */
[----:B------:R-:W-:Y:S01]  /*b6d0*/  ULDC.64 UR6, c[0x0][0x520] ;  /* 0x0001480000067ab9 */ /* 0x000fe20000000a00 */
[----:B------:R-:W2:Y:S01]  /*b6e0*/  LDG.E R18, desc[UR38][R4.64] ;  /* 0x0000002604127981 */ /* 0x000ea2000c1e1900 */
[----:B------:R-:W-:Y:S02]  /*b6f0*/  SHF.L.U64.HI R7, R10, 0x3, R7 ;  /* 0x000000030a077819 */ /* 0x000fe40000010207 */
[C---:B------:R-:W-:Y:S02]  /*b700*/  IADD3 R14, P0, R6.reuse, UR4, RZ ;  /* 0x00000004060e7c10 */ /* 0x040fe4000ff1e0ff */
[C---:B------:R-:W-:Y:S02]  /*b710*/  IADD3 R12, P4, R6.reuse, UR6, RZ ;  /* 0x00000006060c7c10 */ /* 0x040fe4000ff9e0ff */
[C---:B------:R-:W-:Y:S01]  /*b720*/  IADD3.X R15, R7.reuse, UR5, RZ, P0, !PT ;  /* 0x00000005070f7c10 */ /* 0x040fe200087fe4ff */
[----:B------:R-:W-:Y:S01]  /*b730*/  ULDC.64 UR4, c[0x0][0x518] ;  /* 0x0001460000047ab9 */ /* 0x000fe20000000a00 */
[----:B------:R-:W-:Y:S01]  /*b740*/  IADD3.X R13, R7, UR7, RZ, P4, !PT ;  /* 0x00000007070d7c10 */ /* 0x000fe2000a7fe4ff */
[----:B-1----:R1:W3:Y:S04]  /*b750*/  LDG.E R4, desc[UR38][R4.64+0x4] ;  /* 0x0000042604047981 */ /* 0x0022e8000c1e1900 */
[----:B------:R-:W4:Y:S04]  /*b760*/  LDG.E.64 R14, desc[UR38][R14.64] ;  /* 0x000000260e0e7981 */ /* 0x000f28000c1e1b00 */
[----:B------:R-:W2:Y:S01]  /*b770*/  LDG.E.64 R12, desc[UR38][R12.64] ;  /* 0x000000260c0c7981 */ /* 0x000ea2000c1e1b00 */
[----:B------:R-:W-:-:S04]  /*b780*/  IADD3 R8, P0, R6, UR4, RZ ;  /* 0x0000000406087c10 */ /* 0x000fc8000ff1e0ff */
[----:B------:R-:W-:Y:S01]  /*b790*/  IADD3.X R9, R7, UR5, RZ, P0, !PT ;  /* 0x0000000507097c10 */ /* 0x000fe200087fe4ff */
[----:B------:R-:W-:-:S05]  /*b7a0*/  ULDC.64 UR4, c[0x0][0x528] ;  /* 0x00014a0000047ab9 */ /* 0x000fca0000000a00 */
[----:B------:R-:W3:Y:S01]  /*b7b0*/  LDG.E.64 R8, desc[UR38][R8.64] ;  /* 0x0000002608087981 */ /* 0x000ee2000c1e1b00 */
[----:B------:R-:W-:-:S04]  /*b7c0*/  IADD3 R6, P0, R6, UR4, RZ ;  /* 0x0000000406067c10 */ /* 0x000fc8000ff1e0ff */
[----:B------:R-:W-:-:S06]  /*b7d0*/  IADD3.X R7, R7, UR5, RZ, P0, !PT ;  /* 0x0000000507077c10 */ /* 0x000fcc00087fe4ff */
[----:B------:R-:W3:Y:S04]  /*b7e0*/  LDG.E.64 R6, desc[UR38][R6.64] ;  /* 0x0000002606067981 */ /* 0x000ee8000c1e1b00 */
[----:B----4-:R-:W-:Y:S04]  /*b7f0*/  STS.64 [UR14], R14 ;  /* 0x0000000eff007988 */ /* 0x010fe80008000a0e */
[----:B--2---:R-:W-:Y:S04]  /*b800*/  STS.64 [UR15], R12 ;  /* 0x0000000cff007988 */ /* 0x004fe80008000a0f */
[----:B------:R-:W2:Y:S01]  /*b810*/  LDS R21, [UR14+0x1c] ;  /* 0x00001c0eff157984 */ /* 0x000ea20008000800 */
[----:B---3--:R-:W-:-:S04]  /*b820*/  LOP3.LUT R25, R9, 0x1fffffff, RZ, 0xc0, !PT ;  /* 0x1fffffff09197812 */ /* 0x008fc800078ec0ff */
[----:B------:R-:W-:-:S04]  /*b830*/  SHF.R.U32.HI R22, RZ, 0x4, R25 ;  /* 0x00000004ff167819 */ /* 0x000fc80000011619 */
[----:B--2---:R-:W-:-:S05]  /*b840*/  LOP3.LUT R21, R21, 0xf, R22, 0xb8, !PT ;  /* 0x0000000f15157812 */ /* 0x004fca00078eb816 */
[----:B------:R-:W-:Y:S04]  /*b850*/  STS [UR14+0x1c], R21 ;  /* 0x00001c15ff007988 */ /* 0x000fe8000800080e */
[----:B------:R-:W2:Y:S02]  /*b860*/  LDS R9, [UR14+0x1c] ;  /* 0x00001c0eff097984 */ /* 0x000ea40008000800 */
[----:B--2---:R-:W-:-:S05]  /*b870*/  LOP3.LUT R9, R9, 0xf0, RZ, 0xb8, !PT ;  /* 0x000000f009097812 */ /* 0x004fca00078eb8ff */
[----:B------:R-:W-:Y:S04]  /*b880*/  STS [UR14+0x1c], R9 ;  /* 0x00001c09ff007988 */ /* 0x000fe8000800080e */
[----:B------:R-:W2:Y:S01]  /*b890*/  LDS R23, [UR14+0x1c] ;  /* 0x00001c0eff177984 */ /* 0x000ea20008000800 */
[----:B------:R-:W-:-:S04]  /*b8a0*/  MOV R22, UR14 ;  /* 0x0000000e00167c02 */ /* 0x000fc80008000f00 */
[----:B------:R-:W-:Y:S02]  /*b8b0*/  SHF.R.U64 R22, R22, 0x4, RZ ;  /* 0x0000000416167819 */ /* 0x000fe400000012ff */
[----:B--2---:R-:W-:-:S05]  /*b8c0*/  LOP3.LUT R23, R23, 0xf00, RZ, 0xb8, !PT ;  /* 0x00000f0017177812 */ /* 0x004fca00078eb8ff */
[----:B------:R-:W-:Y:S04]  /*b8d0*/  STS.64 [UR14+0x18], R22 ;  /* 0x00001816ff007988 */ /* 0x000fe80008000a0e */
[----:B------:R-:W1:Y:S01]  /*b8e0*/  LDS R24, [UR14+0x1c] ;  /* 0x00001c0eff187984 */ /* 0x000e620008000800 */
[----:B------:R-:W-:Y:S01]  /*b8f0*/  SHF.R.U64 R21, R8, 0x4, R25 ;  /* 0x0000000408157819 */ /* 0x000fe20000001219 */
[----:B-----5:R-:W-:Y:S01]  /*b900*/  VIADD R12, R19, 0xffffffff ;  /* 0xffffffff130c7836 */ /* 0x020fe20000000000 */
[----:B------:R-:W-:Y:S01]  /*b910*/  CS2R R14, SRZ ;  /* 0x00000000000e7805 */ /* 0x000fe2000001ff00 */
[----:B------:R-:W-:Y:S01]  /*b920*/  VIADD R13, R18, 0xffffffff ;  /* 0xffffffff120d7836 */ /* 0x000fe20000000000 */
[----:B------:R-:W-:Y:S04]  /*b930*/  STS [UR14+0x10], R22 ;  /* 0x00001016ff007988 */ /* 0x000fe8000800080e */
[----:B------:R-:W-:Y:S04]  /*b940*/  STS [UR14+0x14], R22 ;  /* 0x00001416ff007988 */ /* 0x000fe8000800080e */
[----:B------:R-:W-:Y:S04]  /*b950*/  STS.128 [UR14+0x20], R12 ;  /* 0x0000200cff007988 */ /* 0x000fe80008000c0e */
[----:B------:R-:W-:Y:S04]  /*b960*/  STS [UR14+0xc], R21 ;  /* 0x00000c15ff007988 */ /* 0x000fe8000800080e */
[----:B------:R-:W-:Y:S01]  /*b970*/  STS [UR14+0x30], RZ ;  /* 0x000030ffff007988 */ /* 0x000fe2000800080e */
[----:B-1----:R-:W-:-:S05]  /*b980*/  LOP3.LUT R5, R24, 0xf000, RZ, 0xb8, !PT ;  /* 0x0000f00018057812 */ /* 0x002fca00078eb8ff */
[----:B------:R-:W-:Y:S04]  /*b990*/  STS [UR14+0x1c], R5 ;  /* 0x00001c05ff007988 */ /* 0x000fe8000800080e */
[----:B------:R-:W1:Y:S01]  /*b9a0*/  LDS R8, [UR15+0x1c] ;  /* 0x00001c0fff087984 */ /* 0x000e620008000800 */
[----:B------:R-:W-:-:S04]  /*b9b0*/  LOP3.LUT R9, R7, 0x1fffffff, RZ, 0xc0, !PT ;  /* 0x1fffffff07097812 */ /* 0x000fc800078ec0ff */
[----:B------:R-:W-:-:S04]  /*b9c0*/  SHF.R.U32.HI R7, RZ, 0x4, R9 ;  /* 0x00000004ff077819 */ /* 0x000fc80000011609 */
[----:B-1----:R-:W-:-:S05]  /*b9d0*/  LOP3.LUT R8, R8, 0xf, R7, 0xb8, !PT ;  /* 0x0000000f08087812 */ /* 0x002fca00078eb807 */
[----:B------:R-:W-:Y:S04]  /*b9e0*/  STS [UR15+0x1c], R8 ;  /* 0x00001c08ff007988 */ /* 0x000fe8000800080f */
[----:B------:R-:W1:Y:S02]  /*b9f0*/  LDS R7, [UR15+0x1c] ;  /* 0x00001c0fff077984 */ /* 0x000e640008000800 */
[----:B-1----:R-:W-:-:S05]  /*ba00*/  LOP3.LUT R7, R7, 0xf0, RZ, 0xb8, !PT ;  /* 0x000000f007077812 */ /* 0x002fca00078eb8ff */
[----:B------:R-:W-:Y:S04]  /*ba10*/  STS [UR15+0x1c], R7 ;  /* 0x00001c07ff007988 */ /* 0x000fe8000800080f */
[----:B------:R-:W1:Y:S01]  /*ba20*/  LDS R13, [UR15+0x1c] ;  /* 0x00001c0fff0d7984 */ /* 0x000e620008000800 */
[----:B------:R-:W-:-:S05]  /*ba30*/  IMAD.U32 R22, RZ, RZ, UR15 ;  /* 0x0000000fff167e24 */ /* 0x000fca000f8e00ff */
[----:B------:R-:W-:Y:S02]  /*ba40*/  SHF.R.U64 R22, R22, 0x4, RZ ;  /* 0x0000000416167819 */ /* 0x000fe400000012ff */
[----:B-1----:R-:W-:-:S05]  /*ba50*/  LOP3.LUT R23, R13, 0xf00, RZ, 0xb8, !PT ;  /* 0x00000f000d177812 */ /* 0x002fca00078eb8ff */
[----:B------:R-:W-:Y:S04]  /*ba60*/  STS.64 [UR15+0x18], R22 ;  /* 0x00001816ff007988 */ /* 0x000fe80008000a0f */
[----:B------:R-:W1:Y:S01]  /*ba70*/  LDS R5, [UR15+0x1c] ;  /* 0x00001c0fff057984 */ /* 0x000e620008000800 */
[----:B------:R-:W-:Y:S01]  /*ba80*/  VIADD R13, R4, 0xffffffff ;  /* 0xffffffff040d7836 */ /* 0x000fe20000000000 */
[----:B------:R-:W-:Y:S02]  /*ba90*/  SHF.R.U64 R6, R6, 0x4, R9 ;  /* 0x0000000406067819 */ /* 0x000fe40000001209 */
[----:B------:R2:W-:Y:S04]  /*baa0*/  STS [UR15+0x10], R22 ;  /* 0x00001016ff007988 */ /* 0x0005e8000800080f */
[----:B------:R2:W-:Y:S04]  /*bab0*/  STS.128 [UR15+0x20], R12 ;  /* 0x0000200cff007988 */ /* 0x0005e80008000c0f */
[----:B------:R2:W-:Y:S04]  /*bac0*/  STS [UR15+0xc], R6 ;  /* 0x00000c06ff007988 */ /* 0x0005e8000800080f */
[----:B------:R2:W-:Y:S04]  /*bad0*/  STS [UR15+0x14], R22 ;  /* 0x00001416ff007988 */ /* 0x0005e8000800080f */
[----:B------:R-:W-:Y:S01]  /*bae0*/  STS [UR15+0x30], RZ ;  /* 0x000030ffff007988 */ /* 0x000fe2000800080f */
[----:B-1----:R-:W-:-:S05]  /*baf0*/  LOP3.LUT R4, R5, 0xf000, RZ, 0xb8, !PT ;  /* 0x0000f00005047812 */ /* 0x002fca00078eb8ff */
[----:B------:R2:W-:Y:S02]  /*bb00*/  STS [UR15+0x1c], R4 ;  /* 0x00001c04ff007988 */ /* 0x0005e4000800080f */
.L_x_221:
[----:B------:R-:W-:Y:S05]  /*bb10*/  BSYNC B1 ;  /* 0x0000000000017941 */ /* 0x000fea0003800000 */
.L_x_220:
[----:B------:R-:W-:-:S03]  /*bb20*/  UMOV UR4, 0xffffffff ;  /* 0xffffffff00047882 */ /* 0x000fc60000000000 */
[----:B------:R-:W-:Y:S05]  /*bb30*/  BRA.DIV UR4, `(.L_x_222) ;  /* 0x0000003604647947 */ /* 0x000fea000b800000 */
[----:B------:R-:W-:Y:S01]  /*bb40*/  ELECT P6, URZ, PT ;  /* 0x00000000003f782f */ /* 0x000fe200038c0000 */
[----:B------:R-:W-:-:S12]  /*bb50*/  NOP ;  /* 0x0000000000007918 */ /* 0x000fd80000000000 */
.L_x_311:
[----:B-12---:R-:W1:Y:S02]  /*bb60*/  S2R R4, SR_LANEID ;  /* 0x0000000000047919 */ /* 0x006e640000000000 */
[----:B-1----:R-:W-:-:S05]  /*bb70*/  IMAD.SHL.U32 R8, R4, 0x4, RZ ;  /* 0x0000000404087824 */ /* 0x002fca00078e00ff */
[----:B------:R1:W2:Y:S01]  /*bb80*/  LDS R9, [R8+UR14] ;  /* 0x0000000e08097984 */ /* 0x0002a20008000800 */
[C---:B------:R-:W-:Y:S02]  /*bb90*/  IADD3 R6, P0, R8.reuse, UR8, RZ ;  /* 0x0000000808067c10 */ /* 0x040fe4000ff1e0ff */
[----:B------:R-:W-:Y:S01]  /*bba0*/  IADD3 R4, P4, R8, UR10, RZ ;  /* 0x0000000a08047c10 */ /* 0x000fe2000ff9e0ff */
[----:B------:R1:W3:Y:S01]  /*bbb0*/  LDS R13, [R8+UR14+0x80] ;  /* 0x0000800e080d7984 */ /* 0x0002e20008000800 */
[----:B------:R-:W-:Y:S11]  /*bbc0*/  @!P6 BRA `(.L_x_223) ;  /* 0x000000000008e947 */ /* 0x000ff60003800000 */
[----:B------:R0:W-:Y:S01]  /*bbd0*/  UTMACMDFLUSH ;  /* 0x00000000000079b7 */ /* 0x0001e20000000000 */
[----:B------:R-:W-:-:S04]  /*bbe0*/  DEPBAR.LE SB0, 0x0 ;  /* 0x000080000000791a */ /* 0x000fc80000000000 */
.L_x_223:
[----:B------:R-:W-:Y:S01]  /*bbf0*/  IMAD.X R7, RZ, RZ, UR9, P0 ;  /* 0x00000009ff077e24 */ /* 0x000fe200080e06ff */
[----:B------:R-:W-:Y:S05]  /*bc00*/  WARPSYNC.ALL ;  /* 0x0000000000007948 */ /* 0x000fea0003800000 */
[----:B------:R-:W-:Y:S01]  /*bc10*/  IMAD.X R5, RZ, RZ, UR11, P4 ;  /* 0x0000000bff057e24 */ /* 0x000fe2000a0e06ff */
[----:B--2---:R2:W5:Y:S04]  /*bc20*/  ATOMG.E.EXCH.STRONG.GPU PT, RZ, [R6], R9 ;  /* 0x0000000906ff73a8 */ /* 0x00456800041ee100 */
[----:B---3--:R2:W5:Y:S01]  /*bc30*/  ATOMG.E.EXCH.STRONG.GPU PT, RZ, [R4], R13 ;  /* 0x0000000d04ff73a8 */ /* 0x00856200041ee100 */
[----:B------:R-:W-:-:S07]  /*bc40*/  IMAD.MOV.U32 R18, RZ, RZ, R10 ;  /* 0x000000ffff127224 */ /* 0x000fce00078e000a */
.L_x_218:
[----:B------:R-:W-:Y:S02]  /*bc50*/  ISETP.NE.AND P4, PT, R11, RZ, PT ;  /* 0x000000ff0b00720c */ /* 0x000fe40003f85270 */
[----:B------:R-:W-:Y:S02]  /*bc60*/  IADD3 R2, R2, 0x1, RZ ;  /* 0x0000000102027810 */ /* 0x000fe40007ffe0ff */
[----:B--2---:R-:W-:Y:S02]  /*bc70*/  SEL R5, RZ, 0x1, !P3 ;  /* 0x00000001ff057807 */ /* 0x004fe40005800000 */
[----:B------:R-:W-:Y:S02]  /*bc80*/  ISETP.NE.AND P0, PT, R2, 0x8, PT ;  /* 0x000000080200780c */ /* 0x000fe40003f05270 */
[----:B-1----:R-:W-:Y:S02]  /*bc90*/  PRMT R4, RZ, 0x7610, R4 ;  /* 0x00007610ff047816 */ /* 0x002fe40000000004 */
[----:B------:R-:W-:-:S02]  /*bca0*/  SEL R7, RZ, 0x1, P0 ;  /* 0x00000001ff077807 */ /* 0x000fc40000000000 */
[----:B------:R-:W-:Y:S02]  /*bcb0*/  SEL R2, R2, RZ, P0 ;  /* 0x000000ff02027207 */ /* 0x000fe40000000000 */
[----:B------:R-:W-:Y:S01]  /*bcc0*/  LOP3.LUT R20, R20, R7, RZ, 0x3c, !PT ;  /* 0x0000000714147212 */ /* 0x000fe200078e3cff */
[----:B------:R-:W-:Y:S06]  /*bcd0*/  @P4 BRA `(.L_x_224) ;  /* 0xfffffff000a84947 */ /* 0x000fec000383ffff */
[----:B------:R-:W-:Y:S05]  /*bce0*/  BSYNC B0 ;  /* 0x0000000000007941 */ /* 0x000fea0003800000 */
.L_x_204:
[----:B------:R-:W-:-:S03]  /*bcf0*/  UMOV UR4, 0xffffffff ;  /* 0xffffffff00047882 */ /* 0x000fc60000000000 */
[----:B------:R-:W-:Y:S05]  /*bd00*/  BRA.DIV UR4, `(.L_x_225) ;  /* 0x0000003604207947 */ /* 0x000fea000b800000 */
[----:B-----5:R-:W-:-:S13]  /*bd10*/  ELECT P6, URZ, PT ;  /* 0x00000000003f782f */ /* 0x020fda00038c0000 */
.L_x_314:
[----:B------:R-:W-:Y:S04]  /*bd20*/  BSSY B0, `(.L_x_226) ;  /* 0x000003c000007945 */ /* 0x000fe80003800000 */
[----:B------:R-:W-:Y:S05]  /*bd30*/  @!P6 BRA `(.L_x_227) ;  /* 0x0000000000e8e947 */ /* 0x000fea0003800000 */
[----:B------:R-:W-:-:S04]  /*bd40*/  ULOP3.LUT UR4, UR47, 0x2, URZ, 0xfc, !UPT ;  /* 0x000000022f047892 */ /* 0x000fc8000f8efc3f */
[----:B------:R-:W-:-:S06]  /*bd50*/  UISETP.NE.AND UP0, UPT, UR4, 0x3, UPT ;  /* 0x000000030400788c */ /* 0x000fcc000bf05270 */
[----:B------:R-:W-:-:S13]  /*bd60*/  PLOP3.LUT P0, PT, PT, PT, UP0, 0x80, 0x0 ;  /* 0x000000000000781c */ /* 0x000fda0003f0f008 */
[----:B------:R-:W-:Y:S05]  /*bd70*/  @!P0 BRA `(.L_x_228) ;  /* 0x0000000000048947 */ /* 0x000fea0003800000 */
[----:B------:R-:W-:Y:S01]  /*bd80*/  BPT.TRAP 0x1 ;  /* 0x000000040000795c */ /* 0x000fe20000300000 */
.L_x_228:
[----:B------:R-:W-:Y:S01]  /*bd90*/  IMAD.U32 R5, RZ, RZ, UR12 ;  /* 0x0000000cff057e24 */ /* 0x000fe2000f8e00ff */
[----:B------:R-:W-:-:S03]  /*bda0*/  SHF.L.U32 R4, R3, 0x1f, RZ ;  /* 0x0000001f03047819 */ /* 0x000fc600000006ff */
[----:B------:R-:W-:-:S04]  /*bdb0*/  VIADD R5, R5, 0x344b0 ;  /* 0x000344b005057836 */ /* 0x000fc80000000000 */
[C---:B------:R-:W-:Y:S02]  /*bdc0*/  IMAD R7, R0.reuse, 0x8, R5 ;  /* 0x0000000800077824 */ /* 0x040fe400078e0205 */
[----:B------:R-:W-:Y:S02]  /*bdd0*/  VIADD R0, R0, 0x1 ;  /* 0x0000000100007836 */ /* 0x000fe40000000000 */
[----:B------:R-:W1:Y:S03]  /*bde0*/  SYNCS.PHASECHK.TRANS64.TRYWAIT P0, [R7+URZ], R4 ;  /* 0x00000004070075a7 */ /* 0x000e66000800017f */
[----:B------:R-:W-:-:S04]  /*bdf0*/  ISETP.NE.AND P1, PT, R0, 0x6, PT ;  /* 0x000000060000780c */ /* 0x000fc80003f25270 */
[----:B------:R-:W-:Y:S02]  /*be00*/  SEL R2, RZ, 0x1, P1 ;  /* 0x00000001ff027807 */ /* 0x000fe40000800000 */
[----:B------:R-:W-:Y:S02]  /*be10*/  SEL R0, R0, RZ, P1 ;  /* 0x000000ff00007207 */ /* 0x000fe40000800000 */
[----:B------:R-:W-:-:S03]  /*be20*/  LOP3.LUT R9, R3, R2, RZ, 0x3c, !PT ;  /* 0x0000000203097212 */ /* 0x000fc600078e3cff */
[----:B------:R-:W-:Y:S01]  /*be30*/  IMAD R6, R0, 0x8, R5 ;  /* 0x0000000800067824 */ /* 0x000fe200078e0205 */
[----:B------:R-:W-:Y:S01]  /*be40*/  SHF.L.U32 R3, R9, 0x1f, RZ ;  /* 0x0000001f09037819 */ /* 0x000fe200000006ff */
[----:B-1----:R-:W-:Y:S06]  /*be50*/  @!P0 BRA `(.L_x_229) ;  /* 0x0000003000ec8947 */ /* 0x002fec0003800000 */
.L_x_315:
[----:B------:R-:W2:Y:S01]  /*be60*/  SYNCS.PHASECHK.TRANS64.TRYWAIT P0, [R6+URZ], R3 ;  /* 0x00000003060075a7 */ /* 0x000ea2000800017f */
[----:B------:R-:W-:-:S05]  /*be70*/  VIADD R0, R0, 0x1 ;  /* 0x0000000100007836 */ /* 0x000fca0000000000 */
[----:B------:R-:W-:-:S04]  /*be80*/  ISETP.NE.AND P1, PT, R0, 0x6, PT ;  /* 0x000000060000780c */ /* 0x000fc80003f25270 */
[----:B------:R-:W-:Y:S02]  /*be90*/  SEL R2, RZ, 0x1, P1 ;  /* 0x00000001ff027807 */ /* 0x000fe40000800000 */
[----:B------:R-:W-:Y:S02]  /*bea0*/  SEL R0, R0, RZ, P1 ;  /* 0x000000ff00007207 */ /* 0x000fe40000800000 */
[----:B------:R-:W-:-:S03]  /*beb0*/  LOP3.LUT R9, R9, R2, RZ, 0x3c, !PT ;  /* 0x0000000209097212 */ /* 0x000fc600078e3cff */
[----:B-1----:R-:W-:Y:S01]  /*bec0*/  IMAD R7, R0, 0x8, R5 ;  /* 0x0000000800077824 */ /* 0x002fe200078e0205 */
[----:B------:R-:W-:Y:S01]  /*bed0*/  SHF.L.U32 R4, R9, 0x1f, RZ ;  /* 0x0000001f09047819 */ /* 0x000fe200000006ff */
[----:B--2---:R-:W-:Y:S06]  /*bee0*/  @!P0 BRA `(.L_x_230) ;  /* 0x0000003000dc8947 */ /* 0x004fec0003800000 */
.L_x_316:
[----:B------:R-:W2:Y:S01]  /*bef0*/  SYNCS.PHASECHK.TRANS64.TRYWAIT P0, [R7+URZ], R4 ;  /* 0x00000004070075a7 */ /* 0x000ea2000800017f */
[----:B------:R-:W-:-:S05]  /*bf00*/  VIADD R0, R0, 0x1 ;  /* 0x0000000100007836 */ /* 0x000fca0000000000 */
[----:B------:R-:W-:-:S04]  /*bf10*/  ISETP.NE.AND P1, PT, R0, 0x6, PT ;  /* 0x000000060000780c */ /* 0x000fc80003f25270 */
[----:B------:R-:W-:Y:S02]  /*bf20*/  SEL R2, RZ, 0x1, P1 ;  /* 0x00000001ff027807 */ /* 0x000fe40000800000 */
[----:B------:R-:W-:Y:S02]  /*bf30*/  SEL R0, R0, RZ, P1 ;  /* 0x000000ff00007207 */ /* 0x000fe40000800000 */
[----:B------:R-:W-:Y:S02]  /*bf40*/  LOP3.LUT R9, R9, R2, RZ, 0x3c, !PT ;  /* 0x0000000209097212 */ /* 0x000fe400078e3cff */
[----:B-1----:R-:W-:Y:S02]  /*bf50*/  LEA R6, R0, R5, 0x3 ;  /* 0x0000000500067211 */ /* 0x002fe400078e18ff */
[----:B------:R-:W-:Y:S01]  /*bf60*/  SHF.L.U32 R3, R9, 0x1f, RZ ;  /* 0x0000001f09037819 */ /* 0x000fe200000006ff */
[----:B--2---:R-:W-:Y:S06]  /*bf70*/  @!P0 BRA `(.L_x_231) ;  /* 0x0000003000cc8947 */ /* 0x004fec0003800000 */
.L_x_317:
        /* <DEDUP_REMOVED lines=9> */
.L_x_318:
[----:B------:R-:W2:Y:S01]  /*c010*/  SYNCS.PHASECHK.TRANS64.TRYWAIT P0, [R7+URZ], R4 ;  /* 0x00000004070075a7 */ /* 0x000ea2000800017f */
[----:B------:R-:W-:-:S05]  /*c020*/  VIADD R0, R0, 0x1 ;  /* 0x0000000100007836 */ /* 0x000fca0000000000 */
[----:B------:R-:W-:-:S04]  /*c030*/  ISETP.NE.AND P1, PT, R0, 0x6, PT ;  /* 0x000000060000780c */ /* 0x000fc80003f25270 */
[----:B------:R-:W-:Y:S02]  /*c040*/  SEL R2, RZ, 0x1, P1 ;  /* 0x00000001ff027807 */ /* 0x000fe40000800000 */
[----:B------:R-:W-:Y:S02]  /*c050*/  SEL R0, R0, RZ, P1 ;  /* 0x000000ff00007207 */ /* 0x000fe40000800000 */
[----:B------:R-:W-:Y:S01]  /*c060*/  LOP3.LUT R2, R9, R2, RZ, 0x3c, !PT ;  /* 0x0000000209027212 */ /* 0x000fe200078e3cff */
[----:B--2---:R-:W-:Y:S06]  /*c070*/  @!P0 BRA `(.L_x_233) ;  /* 0x0000003000b48947 */ /* 0x004fec0003800000 */
.L_x_319:
[----:B------:R-:W-:Y:S01]  /*c080*/  IMAD R5, R0, 0x8, R5 ;  /* 0x0000000800057824 */ /* 0x000fe200078e0205 */
[----:B------:R-:W-:-:S07]  /*c090*/  SHF.L.U32 R0, R2, 0x1f, RZ ;  /* 0x0000001f02007819 */ /* 0x000fce00000006ff */
.L_x_234:
[----:B---3--:R3:W4:Y:S02]  /*c0a0*/  SYNCS.PHASECHK.TRANS64.TRYWAIT P0, [R5+URZ], R0 ;  /* 0x00000000050075a7 */ /* 0x008724000800017f */
[----:B----4-:R-:W-:Y:S05]  /*c0b0*/  @!P0 NANOSLEEP.SYNCS 0x989680 ;  /* 0x009896800000895d */ /* 0x010fea0003900000 */
[----:B------:R-:W4:Y:S02]  /*c0c0*/  @!P0 SYNCS.PHASECHK.TRANS64 P0, [R5+URZ], R0 ;  /* 0x00000000050085a7 */ /* 0x000f24000800007f */
[----:B----4-:R-:W-:Y:S05]  /*c0d0*/  @!P0 BRA `(.L_x_234) ;  /* 0xfffffffc00f08947 */ /* 0x010fea000383ffff */
.L_x_227:
[----:B------:R-:W-:Y:S05]  /*c0e0*/  BSYNC B0 ;  /* 0x0000000000007941 */ /* 0x000fea0003800000 */
.L_x_226:
[----:B------:R-:W-:Y:S05]  /*c0f0*/  EXIT ;  /* 0x000000000000794d */ /* 0x000fea0003800000 */
.L_x_117:
[----:B------:R-:W-:Y:S01]  /*c100*/  PLOP3.LUT P1, PT, PT, PT, UP3, 0x80, 0x0 ;  /* 0x000000000000781c */ /* 0x000fe20003f2f038 */
[----:B------:R-:W-:Y:S01]  /*c110*/  ULDC UR18, c[0x0][0x10] ;  /* 0x0000040000127ab9 */ /* 0x000fe20000000800 */
[----:B------:R-:W-:Y:S01]  /*c120*/  ULDC UR21, c[0x0][0x904] ;  /* 0x0002410000157ab9 */ /* 0x000fe20000000800 */
[----:B------:R-:W-:Y:S01]  /*c130*/  UMOV UR20, 0xffffffff ;  /* 0xffffffff00147882 */ /* 0x000fe20000000000 */
[----:B------:R-:W-:Y:S01]  /*c140*/  P2R R0, PR, RZ, 0x2 ;  /* 0x00000002ff007803 */ /* 0x000fe20000000000 */
[----:B------:R-:W-:Y:S01]  /*c150*/  UIMAD.WIDE.U32 UR18, UR60, UR18, URZ ;  /* 0x000000123c1272a5 */ /* 0x000fe2000f8e003f */
[----:B------:R-:W-:Y:S01]  /*c160*/  IMAD.MOV.U32 R16, RZ, RZ, RZ ;  /* 0x000000ffff107224 */ /* 0x000fe200078e00ff */
[----:B------:R-:W-:Y:S01]  /*c170*/  ULDC.64 UR12, c[0x0][0x8c8] ;  /* 0x00023200000c7ab9 */ /* 0x000fe20000000a00 */
[----:B------:R-:W-:Y:S01]  /*c180*/  USHF.L.U32 UR22, UR20, UR21, URZ ;  /* 0x0000001514167299 */ /* 0x000fe2000800063f */
[----:B------:R-:W-:Y:S02]  /*c190*/  ULDC.64 UR14, c[0x0][0x8e0] ;  /* 0x00023800000e7ab9 */ /* 0x000fe40000000a00 */
[----:B------:R-:W-:Y:S01]  /*c1a0*/  ULDC UR20, c[0x0][0x14] ;  /* 0x0000050000147ab9 */ /* 0x000fe20000000800 */
[----:B------:R-:W-:Y:S01]  /*c1b0*/  UIADD3 UR11, UP1, UR12, -0x1, URZ ;  /* 0xffffffff0c0b7890 */ /* 0x000fe2000ff3e03f */
[----:B------:R-:W1:Y:S01]  /*c1c0*/  @P1 S2R R0, SR_CTAID.Y ;  /* 0x0000000000001919 */ /* 0x000e620000002600 */
[----:B------:R-:W-:-:S02]  /*c1d0*/  UIADD3 UR12, UP2, UR14, -0x1, URZ ;  /* 0xffffffff0e0c7890 */ /* 0x000fc4000ff5e03f */
[----:B------:R-:W-:Y:S02]  /*c1e0*/  UIMAD.WIDE.U32 UR26, UR18, UR20, URZ ;  /* 0x00000014121a72a5 */ /* 0x000fe4000f8e003f */
[----:B------:R-:W-:Y:S01]  /*c1f0*/  UIMAD UR20, UR19, UR20, URZ ;  /* 0x00000014131472a4 */ /* 0x000fe2000f8e023f */
[----:B------:R-:W-:Y:S01]  /*c200*/  ULDC UR35, c[0x0][0x8a8] ;  /* 0x00022a0000237ab9 */ /* 0x000fe20000000800 */
[----:B------:R-:W-:Y:S01]  /*c210*/  UMOV UR23, 0x1 ;  /* 0x0000000100177882 */ /* 0x000fe20000000000 */
[----:B------:R-:W-:Y:S02]  /*c220*/  UIADD3.X UR14, UR15, -0x1, URZ, UP2, !UPT ;  /* 0xffffffff0f0e7890 */ /* 0x000fe400097fe43f */
[----:B------:R-:W-:Y:S02]  /*c230*/  UIADD3.X UR13, UR13, -0x1, URZ, UP1, !UPT ;  /* 0xffffffff0d0d7890 */ /* 0x000fe40008ffe43f */
[----:B------:R-:W-:Y:S02]  /*c240*/  ULOP3.LUT UR15, UR59, 0x2, URZ, 0xfc, !UPT ;  /* 0x000000023b0f7892 */ /* 0x000fe4000f8efc3f */
[----:B------:R-:W-:-:S02]  /*c250*/  UIADD3 UR16, UR9, -0x1, URZ ;  /* 0xffffffff09107890 */ /* 0x000fc4000fffe03f */
[----:B------:R-:W-:Y:S02]  /*c260*/  UIADD3 UR17, UR10, -0x1, URZ ;  /* 0xffffffff0a117890 */ /* 0x000fe4000fffe03f */
[----:B------:R-:W-:Y:S02]  /*c270*/  UIADD3 UR35, UR35, -0x1, URZ ;  /* 0xffffffff23237890 */ /* 0x000fe4000fffe03f */
[----:B------:R-:W-:Y:S02]  /*c280*/  USHF.L.U32 UR18, UR23, UR21, URZ ;  /* 0x0000001517127299 */ /* 0x000fe4000800063f */
[----:B------:R-:W-:Y:S02]  /*c290*/  ULOP3.LUT UR19, URZ, UR22, URZ, 0x33, !UPT ;  /* 0x000000163f137292 */ /* 0x000fe4000f8e333f */
[----:B------:R-:W-:Y:S01]  /*c2a0*/  UIADD3 UR20, UR27, UR20, URZ ;  /* 0x000000141b147290 */ /* 0x000fe2000fffe03f */
[----:B-1----:R-:W-:Y:S01]  /*c2b0*/  @P1 R2UR UR42, R0 ;  /* 0x00000000002a12ca */ /* 0x002fe200000e0000 */
[----:B------:R-:W-:-:S14]  /*c2c0*/  IMAD.MOV.U32 R0, RZ, RZ, 0x1 ;  /* 0x00000001ff007424 */ /* 0x000fdc00078e00ff */
.L_x_255:
[----:B------:R-:W1:Y:S01]  /*c2d0*/  LDC.64 R2, c[0x0][0x8f8] ;  /* 0x00023e00ff027b82 */ /* 0x000e620000000a00 */
[----:B------:R-:W-:Y:S01]  /*c2e0*/  UIADD3 UR8, UP1, UR8, UR26, URZ ;  /* 0x0000001a08087290 */ /* 0x000fe2000ff3e03f */
[----:B------:R-:W-:Y:S01]  /*c2f0*/  ISETP.NE.AND P2, PT, R20, RZ, PT ;  /* 0x000000ff1400720c */ /* 0x000fe20003f45270 */
[----:B------:R-:W-:Y:S01]  /*c300*/  UMOV UR21, 0xffffffff ;  /* 0xffffffff00157882 */ /* 0x000fe20000000000 */
[----:B------:R-:W-:Y:S01]  /*c310*/  UMOV UR22, 0xffffffff ;  /* 0xffffffff00167882 */ /* 0x000fe20000000000 */
[----:B------:R-:W-:Y:S01]  /*c320*/  UIADD3.X UR7, UR7, UR20, URZ, UP1, !UPT ;  /* 0x0000001407077290 */ /* 0x000fe20008ffe43f */
[----:B------:R-:W-:Y:S01]  /*c330*/  IMAD.MOV.U32 R15, RZ, RZ, RZ ;  /* 0x000000ffff0f7224 */ /* 0x000fe200078e00ff */
[----:B------:R-:W-:Y:S01]  /*c340*/  UMOV UR23, 0xffffffff ;  /* 0xffffffff00177882 */ /* 0x000fe20000000000 */
[----:B-1----:R-:W-:-:S03]  /*c350*/  ISETP.LE.U32.AND P1, PT, R2, UR8, PT ;  /* 0x0000000802007c0c */ /* 0x002fc6000bf23070 */
[----:B------:R-:W-:-:S05]  /*c360*/  IMAD.U32 R2, RZ, RZ, UR7 ;  /* 0x00000007ff027e24 */ /* 0x000fca000f8e00ff */
[----:B------:R-:W-:-:S13]  /*c370*/  ISETP.GE.U32.AND.EX P1, PT, R2, R3, PT, P1 ;  /* 0x000000030200720c */ /* 0x000fda0003f26110 */
[----:B---345:R-:W-:Y:S05]  /*c380*/  @P2 BRA P1, `(.L_x_235) ;  /* 0x0000001800402947 */ /* 0x038fea0000800000 */
[----:B------:R-:W-:-:S04]  /*c390*/  IADD3 R2, P2, R6, UR5, RZ ;  /* 0x0000000506027c10 */ /* 0x000fc8000ff5e0ff */
[----:B------:R-:W-:Y:S02]  /*c3a0*/  ISETP.GT.U32.AND P1, PT, R2, UR8, PT ;  /* 0x0000000802007c0c */ /* 0x000fe4000bf24070 */
[----:B------:R-:W-:-:S04]  /*c3b0*/  IADD3.X R2, R7, UR6, RZ, P2, !PT ;  /* 0x0000000607027c10 */ /* 0x000fc800097fe4ff */
[----:B------:R-:W-:-:S13]  /*c3c0*/  ISETP.GT.U32.AND.EX P1, PT, R2, UR7, PT, P1 ;  /* 0x0000000702007c0c */ /* 0x000fda000bf24110 */
[----:B------:R-:W-:Y:S05]  /*c3d0*/  @P1 BRA `(.L_x_236) ;  /* 0x0000001400201947 */ /* 0x000fea0003800000 */
[----:B------:R-:W-:Y:S01]  /*c3e0*/  IADD3 R12, R34, UR4, RZ ;  /* 0x00000004220c7c10 */ /* 0x000fe2000fffe0ff */
[----:B------:R-:W-:Y:S01]  /*c3f0*/  ULDC UR21, c[0x0][0x910] ;  /* 0x0002440000157ab9 */ /* 0x000fe20000000800 */
[----:B------:R-:W-:Y:S02]  /*c400*/  IMAD.MOV.U32 R22, RZ, RZ, R8 ;  /* 0x000000ffff167224 */ /* 0x000fe400078e0008 */
[----:B------:R-:W-:Y:S02]  /*c410*/  IMAD.MOV.U32 R14, RZ, RZ, R9 ;  /* 0x000000ffff0e7224 */ /* 0x000fe400078e0009 */
[----:B------:R-:W-:-:S05]  /*c420*/  VIADD R13, R12, 0x20 ;  /* 0x000000200c0d7836 */ /* 0x000fca0000000000 */
[----:B------:R-:W-:-:S13]  /*c430*/  ISETP.GE.AND P1, PT, R13, UR21, PT ;  /* 0x000000150d007c0c */ /* 0x000fda000bf26270 */
[----:B------:R-:W1:Y:S01]  /*c440*/  @!P1 LDC.64 R2, c[0x0][0x918] ;  /* 0x00024600ff029b82 */ /* 0x000e620000000a00 */
[----:B------:R-:W-:Y:S01]  /*c450*/  @!P1 VIADD R7, R12, 0x20 ;  /* 0x000000200c079836 */ /* 0x000fe20000000000 */
[----:B------:R-:W-:Y:S01]  /*c460*/  BSSY B0, `(.L_x_237) ;  /* 0x0000064000007945 */ /* 0x000fe20003800000 */
[----:B------:R-:W-:Y:S02]  /*c470*/  IMAD.MOV.U32 R6, RZ, RZ, 0x7fffffff ;  /* 0x7fffffffff067424 */ /* 0x000fe400078e00ff */
[----:B-1----:R-:W-:-:S05]  /*c480*/  @!P1 IMAD.WIDE R2, R7, 0xc, R2 ;  /* 0x0000000c07029825 */ /* 0x002fca00078e0202 */
[----:B------:R1:W5:Y:S04]  /*c490*/  @!P1 LDG.E R8, desc[UR38][R2.64] ;  /* 0x0000002602089981 */ /* 0x000368000c1e1900 */
[----:B------:R1:W5:Y:S01]  /*c4a0*/  @!P1 LDG.E R9, desc[UR38][R2.64+0x4] ;  /* 0x0000042602099981 */ /* 0x000362000c1e1900 */
[----:B------:R-:W-:Y:S01]  /*c4b0*/  ISETP.GE.AND P1, PT, R12, UR21, PT ;  /* 0x000000150c007c0c */ /* 0x000fe2000bf26270 */
[----:B------:R-:W-:-:S12]  /*c4c0*/  IMAD.MOV.U32 R7, RZ, RZ, RZ ;  /* 0x000000ffff077224 */ /* 0x000fd800078e00ff */
[----:B-1----:R-:W-:Y:S05]  /*c4d0*/  @P1 BRA `(.L_x_238) ;  /* 0x0000000400701947 */ /* 0x002fea0003800000 */
[----:B------:R-:W-:Y:S01]  /*c4e0*/  IABS R7, R11 ;  /* 0x0000000b00077213 */ /* 0x000fe20000000000 */
[----:B------:R-:W-:Y:S01]  /*c4f0*/  ULDC UR24, c[0x0][0x8f0] ;  /* 0x00023c0000187ab9 */ /* 0x000fe20000000800 */
[----:B------:R-:W-:Y:S02]  /*c500*/  IABS R6, R10 ;  /* 0x0000000a00067213 */ /* 0x000fe40000000000 */
[----:B------:R-:W1:Y:S01]  /*c510*/  I2F.RP R3, R7 ;  /* 0x0000000700037306 */ /* 0x000e620000209400 */
[----:B------:R-:W-:Y:S02]  /*c520*/  PLOP3.LUT P3, PT, PT, PT, UP0, 0x80, 0x0 ;  /* 0x000000000000781c */ /* 0x000fe40003f6f008 */
[----:B------:R-:W-:Y:S02]  /*c530*/  IADD3 R21, P2, R14, UR12, RZ ;  /* 0x0000000c0e157c10 */ /* 0x000fe4000ff5e0ff */
[----:B------:R-:W-:Y:S02]  /*c540*/  IADD3 R19, P1, R22, UR11, RZ ;  /* 0x0000000b16137c10 */ /* 0x000fe4000ff3e0ff */
[----:B------:R-:W-:Y:S01]  /*c550*/  LEA.HI.X.SX32 R24, R14, UR14, 0x1, P2 ;  /* 0x0000000e0e187c11 */ /* 0x000fe200090f0eff */
[----:B------:R-:W3:Y:S01]  /*c560*/  I2F.RP R2, R6 ;  /* 0x0000000600027306 */ /* 0x000ee20000209400 */
[----:B------:R-:W-:-:S07]  /*c570*/  LEA.HI.X.SX32 R22, R22, UR13, 0x1, P1 ;  /* 0x0000000d16167c11 */ /* 0x000fce00088f0eff */
[----:B-1----:R-:W1:Y:S08]  /*c580*/  MUFU.RCP R3, R3 ;  /* 0x0000000300037308 */ /* 0x002e700000001000 */
[----:B---3--:R-:W3:Y:S01]  /*c590*/  MUFU.RCP R2, R2 ;  /* 0x0000000200027308 */ /* 0x008ee20000001000 */
[----:B-1----:R-:W-:-:S07]  /*c5a0*/  VIADD R17, R3, 0xffffffe ;  /* 0x0ffffffe03117836 */ /* 0x002fce0000000000 */
[----:B------:R-:W1:Y:S01]  /*c5b0*/  F2I.FTZ.U32.TRUNC.NTZ R17, R17 ;  /* 0x0000001100117305 */ /* 0x000e62000021f000 */
[----:B---3--:R-:W-:-:S07]  /*c5c0*/  VIADD R15, R2, 0xffffffe ;  /* 0x0ffffffe020f7836 */ /* 0x008fce0000000000 */
[----:B------:R-:W3:Y:S01]  /*c5d0*/  F2I.FTZ.U32.TRUNC.NTZ R15, R15 ;  /* 0x0000000f000f7305 */ /* 0x000ee2000021f000 */
[----:B-1----:R-:W-:Y:S01]  /*c5e0*/  IADD3 R18, RZ, -R17, RZ ;  /* 0x80000011ff127210 */ /* 0x002fe20007ffe0ff */
[----:B---3--:R-:W-:Y:S01]  /*c5f0*/  IMAD.MOV R14, RZ, RZ, -R15 ;  /* 0x000000ffff0e7224 */ /* 0x008fe200078e0a0f */
[----:B------:R-:W-:Y:S06]  /*c600*/  @!P3 BRA `(.L_x_239) ;  /* 0x000000000034b947 */ /* 0x000fec0003800000 */
[----:B------:R-:W-:Y:S01]  /*c610*/  ULDC UR4, c[0x0][0x8dc] ;  /* 0x0002370000047ab9 */ /* 0x000fe20000000800 */
[----:B------:R-:W-:Y:S01]  /*c620*/  ULDC.64 UR22, c[0x0][0x8d0] ;  /* 0x0002340000167ab9 */ /* 0x000fe20000000a00 */
[----:B------:R-:W-:-:S05]  /*c630*/  IADD3 R3, P1, R19, UR4, RZ ;  /* 0x0000000413037c10 */ /* 0x000fca000ff3e0ff */
[----:B------:R-:W-:-:S04]  /*c640*/  IMAD.X R19, RZ, RZ, R22, P1 ;  /* 0x000000ffff137224 */ /* 0x000fc800008e0616 */
[----:B------:R-:W-:-:S04]  /*c650*/  IMAD.WIDE.U32 R4, R19, UR22, RZ ;  /* 0x0000001613047c25 */ /* 0x000fc8000f8e00ff */
[----:B------:R-:W-:-:S04]  /*c660*/  IMAD.WIDE.U32 R4, P1, R3, UR23, R4 ;  /* 0x0000001703047c25 */ /* 0x000fc8000f820004 */
[----:B------:R-:W-:-:S04]  /*c670*/  IMAD.WIDE.U32 R2, R3, UR22, RZ ;  /* 0x0000001603027c25 */ /* 0x000fc8000f8e00ff */
[----:B------:R-:W-:Y:S01]  /*c680*/  IMAD.MOV.U32 R2, RZ, RZ, R5 ;  /* 0x000000ffff027224 */ /* 0x000fe200078e0005 */
[----:B------:R-:W-:Y:S01]  /*c690*/  IADD3 RZ, P2, R3, R4, RZ ;  /* 0x0000000403ff7210 */ /* 0x000fe20007f5e0ff */
[----:B------:R-:W-:-:S04]  /*c6a0*/  IMAD.X R3, RZ, RZ, RZ, P1 ;  /* 0x000000ffff037224 */ /* 0x000fc800008e06ff */
[----:B------:R-:W-:-:S04]  /*c6b0*/  IMAD.WIDE.U32.X R2, R19, UR23, R2, P2 ;  /* 0x0000001713027c25 */ /* 0x000fc800090e0402 */
[----:B------:R-:W-:Y:S02]  /*c6c0*/  IMAD.MOV.U32 R19, RZ, RZ, R2 ;  /* 0x000000ffff137224 */ /* 0x000fe400078e0002 */
[----:B------:R-:W-:-:S07]  /*c6d0*/  IMAD.MOV.U32 R22, RZ, RZ, R3 ;  /* 0x000000ffff167224 */ /* 0x000fce00078e0003 */
.L_x_239:
[----:B------:R-:W-:Y:S05]  /*c6e0*/  @!P0 BRA `(.L_x_240) ;  /* 0x0000000000348947 */ /* 0x000fea0003800000 */
[----:B------:R-:W-:Y:S01]  /*c6f0*/  ULDC UR4, c[0x0][0x8f4] ;  /* 0x00023d0000047ab9 */ /* 0x000fe20000000800 */
[----:B------:R-:W-:Y:S01]  /*c700*/  ULDC.64 UR22, c[0x0][0x8e8] ;  /* 0x00023a0000167ab9 */ /* 0x000fe20000000a00 */
[----:B------:R-:W-:-:S05]  /*c710*/  IADD3 R3, P1, R21, UR4, RZ ;  /* 0x0000000415037c10 */ /* 0x000fca000ff3e0ff */
[----:B------:R-:W-:-:S04]  /*c720*/  IMAD.X R21, RZ, RZ, R24, P1 ;  /* 0x000000ffff157224 */ /* 0x000fc800008e0618 */
[----:B------:R-:W-:-:S04]  /*c730*/  IMAD.WIDE.U32 R4, R21, UR22, RZ ;  /* 0x0000001615047c25 */ /* 0x000fc8000f8e00ff */
[----:B------:R-:W-:-:S04]  /*c740*/  IMAD.WIDE.U32 R4, P1, R3, UR23, R4 ;  /* 0x0000001703047c25 */ /* 0x000fc8000f820004 */
[----:B------:R-:W-:Y:S01]  /*c750*/  IMAD.WIDE.U32 R2, R3, UR22, RZ ;  /* 0x0000001603027c25 */ /* 0x000fe2000f8e00ff */
[----:B------:R-:W-:-:S04]  /*c760*/  MOV R2, R5 ;  /* 0x0000000500027202 */ /* 0x000fc80000000f00 */
[----:B------:R-:W-:Y:S01]  /*c770*/  IADD3 RZ, P2, R3, R4, RZ ;  /* 0x0000000403ff7210 */ /* 0x000fe20007f5e0ff */
[----:B------:R-:W-:-:S04]  /*c780*/  IMAD.X R3, RZ, RZ, RZ, P1 ;  /* 0x000000ffff037224 */ /* 0x000fc800008e06ff */
[----:B------:R-:W-:-:S04]  /*c790*/  IMAD.WIDE.U32.X R2, R21, UR23, R2, P2 ;  /* 0x0000001715027c25 */ /* 0x000fc800090e0402 */
[----:B------:R-:W-:Y:S02]  /*c7a0*/  IMAD.MOV.U32 R21, RZ, RZ, R2 ;  /* 0x000000ffff157224 */ /* 0x000fe400078e0002 */
[----:B------:R-:W-:-:S07]  /*c7b0*/  IMAD.MOV.U32 R24, RZ, RZ, R3 ;  /* 0x000000ffff187224 */ /* 0x000fce00078e0003 */
.L_x_240:
[----:B------:R-:W-:Y:S01]  /*c7c0*/  IMAD R18, R18, R7, RZ ;  /* 0x0000000712127224 */ /* 0x000fe200078e02ff */
[----:B------:R-:W-:Y:S01]  /*c7d0*/  ULDC UR4, c[0x0][0x8d8] ;  /* 0x0002360000047ab9 */ /* 0x000fe20000000800 */
[----:B------:R-:W-:Y:S01]  /*c7e0*/  IMAD.MOV.U32 R2, RZ, RZ, RZ ;  /* 0x000000ffff027224 */ /* 0x000fe200078e00ff */
[----:B------:R-:W-:Y:S01]  /*c7f0*/  SHF.R.U64 R21, R21, UR24, R24 ;  /* 0x0000001815157c19 */ /* 0x000fe20008001218 */
[----:B------:R-:W-:Y:S01]  /*c800*/  IMAD.MOV.U32 R3, RZ, RZ, R17 ;  /* 0x000000ffff037224 */ /* 0x000fe200078e0011 */
[----:B------:R-:W-:Y:S01]  /*c810*/  SHF.R.U64 R19, R19, UR4, R22 ;  /* 0x0000000413137c19 */ /* 0x000fe20008001216 */
[----:B------:R-:W-:Y:S01]  /*c820*/  IMAD R4, R14, R6, RZ ;  /* 0x000000060e047224 */ /* 0x000fe200078e02ff */
[----:B------:R-:W-:Y:S01]  /*c830*/  PLOP3.LUT P5, PT, PT, PT, UP3, 0x80, 0x0 ;  /* 0x000000000000781c */ /* 0x000fe20003faf038 */
[----:B------:R-:W-:-:S04]  /*c840*/  IMAD.HI.U32 R17, R17, R18, R2 ;  /* 0x0000001211117227 */ /* 0x000fc800078e0002 */
[----:B------:R-:W-:Y:S02]  /*c850*/  IMAD.MOV.U32 R3, RZ, RZ, R15 ;  /* 0x000000ffff037224 */ /* 0x000fe400078e000f */
[----:B------:R-:W-:Y:S02]  /*c860*/  VIADD R21, R21, UR17 ;  /* 0x0000001115157c36 */ /* 0x000fe40008000000 */
[----:B------:R-:W-:Y:S02]  /*c870*/  VIADD R14, R19, UR16 ;  /* 0x00000010130e7c36 */ /* 0x000fe40008000000 */
[----:B------:R-:W-:Y:S01]  /*c880*/  IMAD.HI.U32 R2, R15, R4, R2 ;  /* 0x000000040f027227 */ /* 0x000fe200078e0002 */
[----:B------:R-:W-:Y:S02]  /*c890*/  IABS R15, R11 ;  /* 0x0000000b000f7213 */ /* 0x000fe40000000000 */
[----:B------:R-:W-:Y:S02]  /*c8a0*/  IABS R3, R10 ;  /* 0x0000000a00037213 */ /* 0x000fe40000000000 */
[----:B------:R-:W-:Y:S01]  /*c8b0*/  IABS R4, R21 ;  /* 0x0000001500047213 */ /* 0x000fe20000000000 */
[----:B------:R-:W-:Y:S01]  /*c8c0*/  IMAD.MOV R18, RZ, RZ, -R15 ;  /* 0x000000ffff127224 */ /* 0x000fe200078e0a0f */
[----:B------:R-:W-:-:S02]  /*c8d0*/  IABS R5, R14 ;  /* 0x0000000e00057213 */ /* 0x000fc40000000000 */
[----:B------:R-:W-:Y:S01]  /*c8e0*/  IADD3 R15, RZ, -R3, RZ ;  /* 0x80000003ff0f7210 */ /* 0x000fe20007ffe0ff */
[----:B------:R-:W-:-:S04]  /*c8f0*/  IMAD.HI.U32 R3, R17, R4, RZ ;  /* 0x0000000411037227 */ /* 0x000fc800078e00ff */
[----:B------:R-:W-:-:S04]  /*c900*/  IMAD.HI.U32 R2, R2, R5, RZ ;  /* 0x0000000502027227 */ /* 0x000fc800078e00ff */
[----:B------:R-:W-:Y:S02]  /*c910*/  IMAD R4, R3, R18, R4 ;  /* 0x0000001203047224 */ /* 0x000fe400078e0204 */
[----:B------:R-:W-:-:S03]  /*c920*/  IMAD R3, R2, R15, R5 ;  /* 0x0000000f02037224 */ /* 0x000fc600078e0205 */
[----:B------:R-:W-:Y:S02]  /*c930*/  ISETP.GT.U32.AND P2, PT, R7, R4, PT ;  /* 0x000000040700720c */ /* 0x000fe40003f44070 */
[----:B------:R-:W-:-:S11]  /*c940*/  ISETP.GT.U32.AND P1, PT, R6, R3, PT ;  /* 0x000000030600720c */ /* 0x000fd60003f24070 */
[----:B------:R-:W-:Y:S01]  /*c950*/  @!P2 IMAD.IADD R4, R4, 0x1, -R7 ;  /* 0x000000010404a824 */ /* 0x000fe200078e0a07 */
[----:B------:R-:W-:Y:S01]  /*c960*/  ISETP.GE.AND P2, PT, R21, RZ, PT ;  /* 0x000000ff1500720c */ /* 0x000fe20003f46270 */
[----:B------:R-:W-:Y:S01]  /*c970*/  @!P1 IMAD.IADD R3, R3, 0x1, -R6 ;  /* 0x0000000103039824 */ /* 0x000fe200078e0a06 */
[----:B------:R-:W-:Y:S02]  /*c980*/  ISETP.GE.AND P1, PT, R14, RZ, PT ;  /* 0x000000ff0e00720c */ /* 0x000fe40003f26270 */
[----:B------:R-:W-:Y:S02]  /*c990*/  ISETP.GT.U32.AND P4, PT, R7, R4, PT ;  /* 0x000000040700720c */ /* 0x000fe40003f84070 */
[----:B------:R-:W-:-:S11]  /*c9a0*/  ISETP.GT.U32.AND P3, PT, R6, R3, PT ;  /* 0x000000030600720c */ /* 0x000fd60003f64070 */
[----:B------:R-:W-:Y:S01]  /*c9b0*/  @!P4 IMAD.IADD R4, R4, 0x1, -R7 ;  /* 0x000000010404c824 */ /* 0x000fe200078e0a07 */
[----:B------:R-:W-:Y:S01]  /*c9c0*/  ISETP.NE.AND P4, PT, RZ, UR10, PT ;  /* 0x0000000aff007c0c */ /* 0x000fe2000bf85270 */
[----:B------:R-:W-:Y:S01]  /*c9d0*/  @!P3 IMAD.IADD R3, R3, 0x1, -R6 ;  /* 0x000000010303b824 */ /* 0x000fe200078e0a06 */
[----:B------:R-:W-:Y:S01]  /*c9e0*/  ISETP.NE.AND P3, PT, RZ, UR9, PT ;  /* 0x00000009ff007c0c */ /* 0x000fe2000bf65270 */
[----:B------:R-:W-:Y:S02]  /*c9f0*/  @!P2 IMAD.MOV R4, RZ, RZ, -R4 ;  /* 0x000000ffff04a224 */ /* 0x000fe400078e0a04 */
[----:B------:R-:W-:-:S08]  /*ca00*/  @!P1 IMAD.MOV R3, RZ, RZ, -R3 ;  /* 0x000000ffff039224 */ /* 0x000fd000078e0a03 */
[----:B------:R-:W-:Y:S02]  /*ca10*/  @!P4 LOP3.LUT R4, RZ, UR10, RZ, 0x33, !PT ;  /* 0x0000000aff04cc12 */ /* 0x000fe4000f8e33ff */
[----:B------:R-:W-:-:S03]  /*ca20*/  @!P3 LOP3.LUT R3, RZ, UR9, RZ, 0x33, !PT ;  /* 0x00000009ff03bc12 */ /* 0x000fc6000f8e33ff */
[----:B------:R-:W-:Y:S02]  /*ca30*/  IMAD.IADD R4, R21, 0x1, -R4 ;  /* 0x0000000115047824 */ /* 0x000fe400078e0a04 */
[----:B------:R-:W-:-:S04]  /*ca40*/  IMAD.IADD R3, R14, 0x1, -R3 ;  /* 0x000000010e037824 */ /* 0x000fc800078e0a03 */
[----:B------:R-:W-:Y:S01]  /*ca50*/  IMAD R6, R3, R4, RZ ;  /* 0x0000000403067224 */ /* 0x000fe200078e02ff */
[----:B------:R-:W-:-:S04]  /*ca60*/  SEL R2, R4, R3, !P5 ;  /* 0x0000000304027207 */ /* 0x000fc80006800000 */
[----:B------:R-:W-:Y:S02]  /*ca70*/  SHF.R.S32.HI R5, RZ, 0x1f, R2 ;  /* 0x0000001fff057819 */ /* 0x000fe40000011402 */
[----:B------:R-:W-:Y:S02]  /*ca80*/  SHF.R.S32.HI R7, RZ, 0x1f, R6 ;  /* 0x0000001fff077819 */ /* 0x000fe40000011406 */
[----:B------:R-:W-:-:S07]  /*ca90*/  MOV R4, R2 ;  /* 0x0000000200047202 */ /* 0x000fce0000000f00 */
.L_x_238:
[----:B--2---:R-:W-:Y:S05]  /*caa0*/  BSYNC B0 ;  /* 0x0000000000007941 */ /* 0x004fea0003800000 */
.L_x_237:
[----:B------:R-:W1:Y:S01]  /*cab0*/  SHFL.UP PT, R3, R6, 0x1, RZ ;  /* 0x0420000006037989 */ /* 0x000e6200000e00ff */
[----:B------:R-:W-:-:S03]  /*cac0*/  ISETP.NE.AND P1, PT, R34, RZ, PT ;  /* 0x000000ff2200720c */ /* 0x000fc60003f25270 */
[----:B------:R-:W2:Y:S01]  /*cad0*/  SHFL.UP PT, R2, R7, 0x1, RZ ;  /* 0x0420000007027989 */ /* 0x000ea200000e00ff */
[----:B-1----:R-:W-:Y:S02]  /*cae0*/  SEL R3, R3, RZ, P1 ;  /* 0x000000ff03037207 */ /* 0x002fe40000800000 */
[----:B--2---:R-:W-:Y:S02]  /*caf0*/  SEL R2, R2, RZ, P1 ;  /* 0x000000ff02027207 */ /* 0x004fe40000800000 */
[----:B------:R-:W-:-:S05]  /*cb00*/  IADD3 R18, P2, R3, R6, RZ ;  /* 0x0000000603127210 */ /* 0x000fca0007f5e0ff */
[----:B------:R-:W-:Y:S01]  /*cb10*/  IMAD.X R15, R2, 0x1, R7, P2 ;  /* 0x00000001020f7824 */ /* 0x000fe200010e0607 */
[----:B------:R-:W1:Y:S01]  /*cb20*/  SHFL.UP PT, R3, R18, 0x2, RZ ;  /* 0x0440000012037989 */ /* 0x000e6200000e00ff */
[----:B------:R-:W-:-:S03]  /*cb30*/  ISETP.GE.U32.AND P2, PT, R34, 0x2, PT ;  /* 0x000000022200780c */ /* 0x000fc60003f46070 */
[----:B------:R-:W2:Y:S01]  /*cb40*/  SHFL.UP PT, R2, R15, 0x2, RZ ;  /* 0x044000000f027989 */ /* 0x000ea200000e00ff */
[----:B-1----:R-:W-:-:S04]  /*cb50*/  SEL R3, R3, RZ, P2 ;  /* 0x000000ff03037207 */ /* 0x002fc80001000000 */
[----:B------:R-:W-:Y:S02]  /*cb60*/  IADD3 R14, P3, R3, R18, RZ ;  /* 0x00000012030e7210 */ /* 0x000fe40007f7e0ff */
[----:B--2---:R-:W-:-:S03]  /*cb70*/  SEL R2, R2, RZ, P2 ;  /* 0x000000ff02027207 */ /* 0x004fc60001000000 */
[----:B------:R-:W1:Y:S02]  /*cb80*/  SHFL.UP PT, R3, R14, 0x4, RZ ;  /* 0x048000000e037989 */ /* 0x000e6400000e00ff */
[----:B------:R-:W-:Y:S01]  /*cb90*/  IMAD.X R17, R2, 0x1, R15, P3 ;  /* 0x0000000102117824 */ /* 0x000fe200018e060f */
[----:B------:R-:W-:-:S04]  /*cba0*/  ISETP.GE.U32.AND P3, PT, R34, 0x4, PT ;  /* 0x000000042200780c */ /* 0x000fc80003f66070 */
        /* <DEDUP_REMOVED lines=17> */
[----:B--2---:R-:W-:-:S05]  /*ccc0*/  SEL R2, R2, RZ, P5 ;  /* 0x000000ff02027207 */ /* 0x004fca0002800000 */
[----:B------:R-:W-:Y:S01]  /*ccd0*/  IMAD.X R22, R2, 0x1, R17, P6 ;  /* 0x0000000102167824 */ /* 0x000fe200030e0611 */
[----:B------:R-:W-:-:S04]  /*cce0*/  IADD3 R2, P6, R15, UR5, RZ ;  /* 0x000000050f027c10 */ /* 0x000fc8000ffde0ff */
[----:B------:R-:W-:Y:S02]  /*ccf0*/  IADD3.X R3, R22, UR6, RZ, P6, !PT ;  /* 0x0000000616037c10 */ /* 0x000fe4000b7fe4ff */
[----:B------:R-:W-:-:S04]  /*cd00*/  ISETP.GT.U32.AND P6, PT, R2, UR8, PT ;  /* 0x0000000802007c0c */ /* 0x000fc8000bfc4070 */
[----:B------:R-:W-:-:S13]  /*cd10*/  ISETP.GT.U32.AND.EX P6, PT, R3, UR7, PT, P6 ;  /* 0x0000000703007c0c */ /* 0x000fda000bfc4160 */
[----:B------:R-:W-:-:S04]  /*cd20*/  VOTE.ANY R14, PT, P6 ;  /* 0x00000000000e7806 */ /* 0x000fc800030e0100 */
[----:B------:R-:W-:-:S13]  /*cd30*/  ISETP.NE.AND P6, PT, R14, RZ, PT ;  /* 0x000000ff0e00720c */ /* 0x000fda0003fc5270 */
[----:B------:R-:W-:Y:S05]  /*cd40*/  @P6 BRA `(.L_x_241) ;  /* 0x0000000800746947 */ /* 0x000fea0003800000 */
[----:B------:R-:W-:Y:S01]  /*cd50*/  IMAD.MOV.U32 R17, RZ, RZ, R2 ;  /* 0x000000ffff117224 */ /* 0x000fe200078e0002 */
[----:B------:R-:W-:Y:S01]  /*cd60*/  ULDC UR21, c[0x0][0x910] ;  /* 0x0002440000157ab9 */ /* 0x000fe20000000800 */
[----:B------:R-:W-:Y:S01]  /*cd70*/  IMAD.MOV.U32 R19, RZ, RZ, R3 ;  /* 0x000000ffff137224 */ /* 0x000fe200078e0003 */
[----:B------:R-:W-:Y:S01]  /*cd80*/  ULDC UR28, c[0x0][0x8f4] ;  /* 0x00023d00001c7ab9 */ /* 0x000fe20000000800 */
[----:B------:R-:W-:Y:S01]  /*cd90*/  ULDC UR4, c[0x0][0x8dc] ;  /* 0x0002370000047ab9 */ /* 0x000fe20000000800 */
[----:B------:R-:W-:Y:S01]  /*cda0*/  ULDC UR29, c[0x0][0x8d8] ;  /* 0x00023600001d7ab9 */ /* 0x000fe20000000800 */
[----:B------:R-:W-:Y:S01]  /*cdb0*/  ULDC UR30, c[0x0][0x8f0] ;  /* 0x00023c00001e7ab9 */ /* 0x000fe20000000800 */
[----:B------:R-:W-:Y:S01]  /*cdc0*/  ULDC.64 UR22, c[0x0][0x8d0] ;  /* 0x0002340000167ab9 */ /* 0x000fe20000000a00 */
[----:B------:R-:W-:-:S05]  /*cdd0*/  ULDC.64 UR24, c[0x0][0x8e8] ;  /* 0x00023a0000187ab9 */ /* 0x000fca0000000a00 */
.L_x_246:
[----:B------:R-:W-:Y:S01]  /*cde0*/  IMAD.MOV.U32 R12, RZ, RZ, R13 ;  /* 0x000000ffff0c7224 */ /* 0x000fe200078e000d */
[----:B------:R-:W-:Y:S01]  /*cdf0*/  IADD3 R13, R13, 0x20, RZ ;  /* 0x000000200d0d7810 */ /* 0x000fe20007ffe0ff */
[----:B-----5:R-:W-:Y:S02]  /*ce00*/  IMAD.MOV.U32 R14, RZ, RZ, R8 ;  /* 0x000000ffff0e7224 */ /* 0x020fe400078e0008 */
[----:B------:R-:W-:Y:S01]  /*ce10*/  IMAD.MOV.U32 R15, RZ, RZ, R9 ;  /* 0x000000ffff0f7224 */ /* 0x000fe200078e0009 */
[----:B------:R-:W-:-:S13]  /*ce20*/  ISETP.GE.AND P6, PT, R13, UR21, PT ;  /* 0x000000150d007c0c */ /* 0x000fda000bfc6270 */
[----:B------:R-:W1:Y:S01]  /*ce30*/  @!P6 LDC.64 R2, c[0x0][0x918] ;  /* 0x00024600ff02eb82 */ /* 0x000e620000000a00 */
[----:B------:R-:W2:Y:S01]  /*ce40*/  SHFL.IDX PT, R19, R19, 0x1f, 0x1f ;  /* 0x03e01f0013137f89 */ /* 0x000ea200000e0000 */
[----:B------:R-:W-:-:S03]  /*ce50*/  @!P6 VIADD R7, R12, 0x20 ;  /* 0x000000200c07e836 */ /* 0x000fc60000000000 */
[----:B------:R-:W3:Y:S01]  /*ce60*/  SHFL.IDX PT, R17, R17, 0x1f, 0x1f ;  /* 0x03e01f0011117f89 */ /* 0x000ee200000e0000 */
[----:B------:R-:W-:Y:S01]  /*ce70*/  BSSY B0, `(.L_x_242) ;  /* 0x0000063000007945 */ /* 0x000fe20003800000 */
[----:B-1----:R-:W-:-:S05]  /*ce80*/  @!P6 IMAD.WIDE R2, R7, 0xc, R2 ;  /* 0x0000000c0702e825 */ /* 0x002fca00078e0202 */
[----:B------:R1:W5:Y:S04]  /*ce90*/  @!P6 LDG.E R8, desc[UR38][R2.64] ;  /* 0x000000260208e981 */ /* 0x000368000c1e1900 */
[----:B------:R1:W5:Y:S01]  /*cea0*/  @!P6 LDG.E R9, desc[UR38][R2.64+0x4] ;  /* 0x000004260209e981 */ /* 0x000362000c1e1900 */
[----:B------:R-:W-:Y:S01]  /*ceb0*/  ISETP.GE.AND P6, PT, R12, UR21, PT ;  /* 0x000000150c007c0c */ /* 0x000fe2000bfc6270 */
[----:B------:R-:W-:Y:S01]  /*cec0*/  IMAD.MOV.U32 R6, RZ, RZ, 0x7fffffff ;  /* 0x7fffffffff067424 */ /* 0x000fe200078e00ff */
[----:B--2---:R-:W-:Y:S01]  /*ced0*/  R2UR UR6, R19 ;  /* 0x00000000130672ca */ /* 0x004fe200000e0000 */
[----:B------:R-:W-:Y:S01]  /*cee0*/  IMAD.MOV.U32 R7, RZ, RZ, RZ ;  /* 0x000000ffff077224 */ /* 0x000fe200078e00ff */
[----:B---3--:R-:W-:-:S09]  /*cef0*/  R2UR UR5, R17 ;  /* 0x00000000110572ca */ /* 0x008fd200000e0000 */
[----:B-1----:R-:W-:Y:S06]  /*cf00*/  @P6 BRA `(.L_x_243) ;  /* 0x0000000400646947 */ /* 0x002fec0003800000 */
[----:B------:R-:W-:-:S04]  /*cf10*/  IADD3 R17, P6, R14, UR11, RZ ;  /* 0x0000000b0e117c10 */ /* 0x000fc8000ffde0ff */
[----:B------:R-:W-:Y:S02]  /*cf20*/  LEA.HI.X.SX32 R22, R14, UR13, 0x1, P6 ;  /* 0x0000000d0e167c11 */ /* 0x000fe4000b0f0eff */
[----:B------:R-:W-:Y:S02]  /*cf30*/  IABS R14, R11 ;  /* 0x0000000b000e7213 */ /* 0x000fe40000000000 */
[C---:B------:R-:W-:Y:S02]  /*cf40*/  IADD3 R19, P6, R15.reuse, UR12, RZ ;  /* 0x0000000c0f137c10 */ /* 0x040fe4000ffde0ff */
[----:B------:R-:W1:Y:S02]  /*cf50*/  I2F.RP R2, R14 ;  /* 0x0000000e00027306 */ /* 0x000e640000209400 */
[----:B------:R-:W-:Y:S02]  /*cf60*/  LEA.HI.X.SX32 R24, R15, UR14, 0x1, P6 ;  /* 0x0000000e0f187c11 */ /* 0x000fe4000b0f0eff */
[----:B------:R-:W-:-:S04]  /*cf70*/  PLOP3.LUT P6, PT, PT, PT, UP0, 0x80, 0x0 ;  /* 0x000000000000781c */ /* 0x000fc80003fcf008 */
[----:B-1----:R-:W1:Y:S02]  /*cf80*/  MUFU.RCP R2, R2 ;  /* 0x0000000200027308 */ /* 0x002e640000001000 */
[----:B-1----:R-:W-:-:S06]  /*cf90*/  VIADD R15, R2, 0xffffffe ;  /* 0x0ffffffe020f7836 */ /* 0x002fcc0000000000 */
[----:B------:R-:W1:Y:S02]  /*cfa0*/  F2I.FTZ.U32.TRUNC.NTZ R15, R15 ;  /* 0x0000000f000f7305 */ /* 0x000e64000021f000 */
[----:B-1----:R-:W-:Y:S01]  /*cfb0*/  IMAD.MOV R18, RZ, RZ, -R15 ;  /* 0x000000ffff127224 */ /* 0x002fe200078e0a0f */
[----:B------:R-:W-:Y:S06]  /*cfc0*/  @!P6 BRA `(.L_x_244) ;  /* 0x00000000002ce947 */ /* 0x000fec0003800000 */
[----:B------:R-:W-:-:S05]  /*cfd0*/  IADD3 R7, P6, R17, UR4, RZ ;  /* 0x0000000411077c10 */ /* 0x000fca000ffde0ff */
[----:B------:R-:W-:-:S04]  /*cfe0*/  IMAD.X R17, RZ, RZ, R22, P6 ;  /* 0x000000ffff117224 */ /* 0x000fc800030e0616 */
[----:B------:R-:W-:-:S04]  /*cff0*/  IMAD.WIDE.U32 R4, R17, UR22, RZ ;  /* 0x0000001611047c25 */ /* 0x000fc8000f8e00ff */
[----:B------:R-:W-:-:S04]  /*d000*/  IMAD.WIDE.U32 R4, P6, R7, UR23, R4 ;  /* 0x0000001707047c25 */ /* 0x000fc8000f8c0004 */
[----:B------:R-:W-:Y:S01]  /*d010*/  IMAD.WIDE.U32 R6, R7, UR22, RZ ;  /* 0x0000001607067c25 */ /* 0x000fe2000f8e00ff */
[----:B------:R-:W-:-:S03]  /*d020*/  IADD3.X R3, RZ, RZ, RZ, P6, !PT ;  /* 0x000000ffff037210 */ /* 0x000fc600037fe4ff */
[----:B------:R-:W-:Y:S01]  /*d030*/  IMAD.MOV.U32 R2, RZ, RZ, R5 ;  /* 0x000000ffff027224 */ /* 0x000fe200078e0005 */
[----:B------:R-:W-:-:S05]  /*d040*/  IADD3 RZ, P6, R7, R4, RZ ;  /* 0x0000000407ff7210 */ /* 0x000fca0007fde0ff */
[----:B------:R-:W-:-:S04]  /*d050*/  IMAD.WIDE.U32.X R2, R17, UR23, R2, P6 ;  /* 0x0000001711027c25 */ /* 0x000fc8000b0e0402 */
[----:B------:R-:W-:Y:S02]  /*d060*/  IMAD.MOV.U32 R17, RZ, RZ, R2 ;  /* 0x000000ffff117224 */ /* 0x000fe400078e0002 */
[----:B------:R-:W-:-:S07]  /*d070*/  IMAD.MOV.U32 R22, RZ, RZ, R3 ;  /* 0x000000ffff167224 */ /* 0x000fce00078e0003 */
.L_x_244:
[----:B------:R-:W-:Y:S05]  /*d080*/  @!P0 BRA `(.L_x_245) ;  /* 0x00000000002c8947 */ /* 0x000fea0003800000 */
        /* <DEDUP_REMOVED lines=11> */
.L_x_245:
[----:B------:R-:W-:Y:S01]  /*d140*/  IABS R2, R11 ;  /* 0x0000000b00027213 */ /* 0x000fe20000000000 */
[----:B------:R-:W-:Y:S01]  /*d150*/  IMAD R5, R18, R14, RZ ;  /* 0x0000000e12057224 */ /* 0x000fe200078e02ff */
[----:B------:R-:W-:Y:S01]  /*d160*/  SHF.R.U64 R4, R19, UR30, R24 ;  /* 0x0000001e13047c19 */ /* 0x000fe20008001218 */
[----:B------:R-:W-:Y:S01]  /*d170*/  IMAD.MOV.U32 R3, RZ, RZ, R15 ;  /* 0x000000ffff037224 */ /* 0x000fe200078e000f */
[----:B------:R-:W-:Y:S01]  /*d180*/  SHF.R.U64 R17, R17, UR29, R22 ;  /* 0x0000001d11117c19 */ /* 0x000fe20008001216 */
[----:B------:R-:W-:Y:S01]  /*d190*/  IMAD.MOV R7, RZ, RZ, -R2 ;  /* 0x000000ffff077224 */ /* 0x000fe200078e0a02 */
[----:B------:R-:W-:Y:S01]  /*d1a0*/  IADD3 R4, R4, UR17, RZ ;  /* 0x0000001104047c10 */ /* 0x000fe2000fffe0ff */
[----:B------:R-:W-:Y:S01]  /*d1b0*/  IMAD.MOV.U32 R2, RZ, RZ, RZ ;  /* 0x000000ffff027224 */ /* 0x000fe200078e00ff */
[----:B------:R-:W-:Y:S02]  /*d1c0*/  IADD3 R17, R17, UR16, RZ ;  /* 0x0000001011117c10 */ /* 0x000fe4000fffe0ff */
[----:B------:R-:W-:Y:S01]  /*d1d0*/  IABS R6, R4 ;  /* 0x0000000400067213 */ /* 0x000fe20000000000 */
[----:B------:R-:W-:Y:S01]  /*d1e0*/  IMAD.HI.U32 R2, R15, R5, R2 ;  /* 0x000000050f027227 */ /* 0x000fe200078e0002 */
[----:B------:R-:W-:-:S03]  /*d1f0*/  IABS R19, R10 ;  /* 0x0000000a00137213 */ /* 0x000fc60000000000 */
[----:B------:R-:W-:Y:S01]  /*d200*/  IMAD.MOV.U32 R3, RZ, RZ, R7 ;  /* 0x000000ffff037224 */ /* 0x000fe200078e0007 */
[----:B------:R-:W-:Y:S01]  /*d210*/  IABS R7, R10 ;  /* 0x0000000a00077213 */ /* 0x000fe20000000000 */
[----:B------:R-:W-:-:S03]  /*d220*/  IMAD.MOV.U32 R5, RZ, RZ, R6 ;  /* 0x000000ffff057224 */ /* 0x000fc600078e0006 */
[----:B------:R-:W1:Y:S01]  /*d230*/  I2F.RP R6, R7 ;  /* 0x0000000700067306 */ /* 0x000e620000209400 */
[----:B------:R-:W-:-:S04]  /*d240*/  IMAD.HI.U32 R2, R2, R5, RZ ;  /* 0x0000000502027227 */ /* 0x000fc800078e00ff */
[----:B------:R-:W-:-:S05]  /*d250*/  IMAD R5, R2, R3, R5 ;  /* 0x0000000302057224 */ /* 0x000fca00078e0205 */
[----:B------:R-:W-:Y:S01]  /*d260*/  ISETP.GT.U32.AND P6, PT, R14, R5, PT ;  /* 0x000000050e00720c */ /* 0x000fe20003fc4070 */
[----:B-1----:R-:W1:-:S12]  /*d270*/  MUFU.RCP R6, R6 ;  /* 0x0000000600067308 */ /* 0x002e580000001000 */
[----:B------:R-:W-:Y:S02]  /*d280*/  @!P6 IMAD.IADD R5, R5, 0x1, -R14 ;  /* 0x000000010505e824 */ /* 0x000fe400078e0a0e */
[----:B-1----:R-:W-:-:S04]  /*d290*/  VIADD R2, R6, 0xffffffe ;  /* 0x0ffffffe06027836 */ /* 0x002fc80000000000 */
[----:B------:R1:W2:Y:S02]  /*d2a0*/  F2I.FTZ.U32.TRUNC.NTZ R3, R2 ;  /* 0x0000000200037305 */ /* 0x0002a4000021f000 */
[----:B-1----:R-:W-:Y:S02]  /*d2b0*/  IMAD.MOV.U32 R2, RZ, RZ, RZ ;  /* 0x000000ffff027224 */ /* 0x002fe400078e00ff */
[----:B--2---:R-:W-:-:S04]  /*d2c0*/  IMAD.MOV R18, RZ, RZ, -R3 ;  /* 0x000000ffff127224 */ /* 0x004fc800078e0a03 */
[----:B------:R-:W-:Y:S01]  /*d2d0*/  IMAD R15, R18, R7, RZ ;  /* 0x00000007120f7224 */ /* 0x000fe200078e02ff */
[----:B------:R-:W-:-:S03]  /*d2e0*/  IABS R18, R17 ;  /* 0x0000001100127213 */ /* 0x000fc60000000000 */
[----:B------:R-:W-:-:S04]  /*d2f0*/  IMAD.HI.U32 R6, R3, R15, R2 ;  /* 0x0000000f03067227 */ /* 0x000fc800078e0002 */
[----:B------:R-:W-:Y:S02]  /*d300*/  IMAD.MOV.U32 R3, RZ, RZ, R18 ;  /* 0x000000ffff037224 */ /* 0x000fe400078e0012 */
[----:B------:R-:W-:Y:S02]  /*d310*/  IMAD.MOV R15, RZ, RZ, -R19 ;  /* 0x000000ffff0f7224 */ /* 0x000fe400078e0a13 */
[----:B------:R-:W-:-:S04]  /*d320*/  IMAD.HI.U32 R2, R6, R3, RZ ;  /* 0x0000000306027227 */ /* 0x000fc800078e00ff */
[----:B------:R-:W-:-:S05]  /*d330*/  IMAD R2, R2, R15, R3 ;  /* 0x0000000f02027224 */ /* 0x000fca00078e0203 */
[----:B------:R-:W-:-:S13]  /*d340*/  ISETP.GT.U32.AND P6, PT, R7, R2, PT ;  /* 0x000000020700720c */ /* 0x000fda0003fc4070 */
[----:B------:R-:W-:Y:S01]  /*d350*/  @!P6 IMAD.IADD R2, R2, 0x1, -R7 ;  /* 0x000000010202e824 */ /* 0x000fe200078e0a07 */
[----:B------:R-:W-:-:S13]  /*d360*/  ISETP.GT.U32.AND P6, PT, R14, R5, PT ;  /* 0x000000050e00720c */ /* 0x000fda0003fc4070 */
[----:B------:R-:W-:Y:S01]  /*d370*/  @!P6 IMAD.IADD R5, R5, 0x1, -R14 ;  /* 0x000000010505e824 */ /* 0x000fe200078e0a0e */
[----:B------:R-:W-:-:S03]  /*d380*/  ISETP.GT.U32.AND P6, PT, R7, R2, PT ;  /* 0x000000020700720c */ /* 0x000fc60003fc4070 */
[----:B------:R-:W-:-:S10]  /*d390*/  IMAD.MOV.U32 R3, RZ, RZ, R5 ;  /* 0x000000ffff037224 */ /* 0x000fd400078e0005 */
[----:B------:R-:W-:Y:S01]  /*d3a0*/  @!P6 IMAD.IADD R2, R2, 0x1, -R7 ;  /* 0x000000010202e824 */ /* 0x000fe200078e0a07 */
[----:B------:R-:W-:-:S13]  /*d3b0*/  ISETP.GE.AND P6, PT, R4, RZ, PT ;  /* 0x000000ff0400720c */ /* 0x000fda0003fc6270 */
[----:B------:R-:W-:Y:S01]  /*d3c0*/  @!P6 IMAD.MOV R3, RZ, RZ, -R3 ;  /* 0x000000ffff03e224 */ /* 0x000fe200078e0a03 */
[----:B------:R-:W-:-:S13]  /*d3d0*/  ISETP.GE.AND P6, PT, R17, RZ, PT ;  /* 0x000000ff1100720c */ /* 0x000fda0003fc6270 */
[----:B------:R-:W-:Y:S02]  /*d3e0*/  @!P6 IADD3 R2, -R2, RZ, RZ ;  /* 0x000000ff0202e210 */ /* 0x000fe40007ffe1ff */
        /* <DEDUP_REMOVED lines=9> */
[----:B------:R-:W-:Y:S02]  /*d480*/  SHF.R.S32.HI R5, RZ, 0x1f, R4 ;  /* 0x0000001fff057819 */ /* 0x000fe40000011404 */
[----:B------:R-:W-:-:S07]  /*d490*/  SHF.R.S32.HI R7, RZ, 0x1f, R6 ;  /* 0x0000001fff077819 */ /* 0x000fce0000011406 */
.L_x_243:
[----:B------:R-:W-:Y:S05]  /*d4a0*/  BSYNC B0 ;  /* 0x0000000000007941 */ /* 0x000fea0003800000 */
.L_x_242:
[----:B------:R-:W1:Y:S04]  /*d4b0*/  SHFL.UP PT, R3, R6, 0x1, RZ ;  /* 0x0420000006037989 */ /* 0x000e6800000e00ff */
[----:B------:R-:W2:Y:S01]  /*d4c0*/  SHFL.UP PT, R2, R7, 0x1, RZ ;  /* 0x0420000007027989 */ /* 0x000ea200000e00ff */
[----:B-1----:R-:W-:Y:S02]  /*d4d0*/  SEL R3, R3, RZ, P1 ;  /* 0x000000ff03037207 */ /* 0x002fe40000800000 */
[----:B--2---:R-:W-:Y:S02]  /*d4e0*/  SEL R2, R2, RZ, P1 ;  /* 0x000000ff02027207 */ /* 0x004fe40000800000 */
[----:B------:R-:W-:-:S05]  /*d4f0*/  IADD3 R18, P6, R3, R6, RZ ;  /* 0x0000000603127210 */ /* 0x000fca0007fde0ff */
[----:B------:R-:W-:Y:S01]  /*d500*/  IMAD.X R15, R2, 0x1, R7, P6 ;  /* 0x00000001020f7824 */ /* 0x000fe200030e0607 */
        /* <DEDUP_REMOVED lines=24> */
[----:B------:R-:W-:-:S04]  /*d690*/  IADD3 R17, P6, R2, UR5, RZ ;  /* 0x0000000502117c10 */ /* 0x000fc8000ffde0ff */
[----:B------:R-:W-:Y:S02]  /*d6a0*/  IADD3.X R19, R3, UR6, RZ, P6, !PT ;  /* 0x0000000603137c10 */ /* 0x000fe4000b7fe4ff */
[----:B------:R-:W-:-:S04]  /*d6b0*/  ISETP.GT.U32.AND P6, PT, R17, UR8, PT ;  /* 0x0000000811007c0c */ /* 0x000fc8000bfc4070 */
[----:B------:R-:W-:-:S13]  /*d6c0*/  ISETP.GT.U32.AND.EX P6, PT, R19, UR7, PT, P6 ;  /* 0x0000000713007c0c */ /* 0x000fda000bfc4160 */
[----:B------:R-:W-:-:S04]  /*d6d0*/  VOTE.ANY R14, PT, P6 ;  /* 0x00000000000e7806 */ /* 0x000fc800030e0100 */
[----:B------:R-:W-:-:S13]  /*d6e0*/  ISETP.NE.AND P6, PT, R14, RZ, PT ;  /* 0x000000ff0e00720c */ /* 0x000fda0003fc5270 */
[----:B------:R-:W-:Y:S05]  /*d6f0*/  @!P6 BRA `(.L_x_246) ;  /* 0xfffffff400b8e947 */ /* 0x000fea000383ffff */
[----:B------:R-:W-:Y:S01]  /*d700*/  IMAD.MOV.U32 R15, RZ, RZ, R2 ;  /* 0x000000ffff0f7224 */ /* 0x000fe200078e0002 */
[----:B------:R-:W-:-:S07]  /*d710*/  MOV R22, R3 ;  /* 0x0000000300167202 */ /* 0x000fce0000000f00 */
.L_x_241:
[----:B------:R-:W1:Y:S08]  /*d720*/  BREV R14, R14 ;  /* 0x0000000e000e7301 */ /* 0x000e700000000000 */
[----:B-1----:R-:W1:Y:S02]  /*d730*/  FLO.U32.SH R13, R14 ;  /* 0x0000000e000d7300 */ /* 0x002e6400000e0400 */
[----:B-1----:R-:W1:Y:S02]  /*d740*/  SHFL.IDX PT, R12, R12, R13, 0x1f ;  /* 0x00001f0d0c0c7589 */ /* 0x002e6400000e0000 */
[----:B-1----:R-:W-:-:S13]  /*d750*/  R2UR UR4, R12 ;  /* 0x000000000c0472ca */ /* 0x002fda00000e0000 */
[----:B------:R-:W-:-:S05]  /*d760*/  VIADD R17, R34, UR4 ;  /* 0x0000000422117c36 */ /* 0x000fca0008000000 */
[----:B------:R-:W-:-:S13]  /*d770*/  ISETP.GE.AND P1, PT, R17, UR21, PT ;  /* 0x0000001511007c0c */ /* 0x000fda000bf26270 */
[----:B------:R-:W1:Y:S02]  /*d780*/  @!P1 LDC.64 R2, c[0x0][0x918] ;  /* 0x00024600ff029b82 */ /* 0x000e640000000a00 */
[----:B-1----:R-:W-:-:S05]  /*d790*/  @!P1 IMAD.WIDE R2, R17, 0xc, R2 ;  /* 0x0000000c11029825 */ /* 0x002fca00078e0202 */
[----:B-----5:R1:W5:Y:S04]  /*d7a0*/  @!P1 LDG.E R8, desc[UR38][R2.64] ;  /* 0x0000002602089981 */ /* 0x020368000c1e1900 */
[----:B------:R1:W5:Y:S01]  /*d7b0*/  @!P1 LDG.E R9, desc[UR38][R2.64+0x4] ;  /* 0x0000042602099981 */ /* 0x000362000c1e1900 */
[----:B------:R-:W-:-:S03]  /*d7c0*/  IADD3 R18, P1, P2, R15, UR5, -R6 ;  /* 0x000000050f127c10 */ /* 0x000fc6000fa3e806 */
[----:B------:R-:W-:Y:S01]  /*d7d0*/  SHFL.IDX PT, R6, R6, R13, 0x1f ;  /* 0x00001f0d06067589 */ /* 0x000fe200000e0000 */
[----:B------:R-:W-:-:S03]  /*d7e0*/  IADD3.X R22, R22, UR6, ~R7, P1, P2 ;  /* 0x0000000616167c10 */ /* 0x000fc60008fe4c07 */
[----:B------:R-:W2:Y:S04]  /*d7f0*/  SHFL.IDX PT, R18, R18, R13, 0x1f ;  /* 0x00001f0d12127589 */ /* 0x000ea800000e0000 */
[----:B------:R-:W3:Y:S04]  /*d800*/  SHFL.IDX PT, R22, R22, R13, 0x1f ;  /* 0x00001f0d16167589 */ /* 0x000ee800000e0000 */
[----:B------:R1:W4:Y:S04]  /*d810*/  SHFL.IDX PT, R7, R7, R13, 0x1f ;  /* 0x00001f0d07077589 */ /* 0x00032800000e0000 */
[----:B------:R1:W1:Y:S04]  /*d820*/  SHFL.IDX PT, R5, R5, R13, 0x1f ;  /* 0x00001f0d05057589 */ /* 0x00026800000e0000 */
[----:B------:R1:W1:Y:S01]  /*d830*/  SHFL.IDX PT, R4, R4, R13, 0x1f ;  /* 0x00001f0d04047589 */ /* 0x00026200000e0000 */
[----:B--2---:R-:W-:-:S02]  /*d840*/  R2UR UR5, R18 ;  /* 0x00000000120572ca */ /* 0x004fc400000e0000 */
[----:B---3--:R-:W-:-:S15]  /*d850*/  R2UR UR6, R22 ;  /* 0x00000000160672ca */ /* 0x008fde00000e0000 */
.L_x_236:
[----:B-1----:R-:W1:Y:S01]  /*d860*/  LDC R2, c[0x0][0x910] ;  /* 0x00024400ff027b82 */ /* 0x002e620000000800 */
[----:B------:R-:W-:Y:S01]  /*d870*/  UMOV UR21, 0xffffffff ;  /* 0xffffffff00157882 */ /* 0x000fe20000000000 */
[----:B------:R-:W-:Y:S01]  /*d880*/  UMOV UR22, 0xffffffff ;  /* 0xffffffff00167882 */ /* 0x000fe20000000000 */
[----:B------:R-:W-:Y:S01]  /*d890*/  UMOV UR23, 0xffffffff ;  /* 0xffffffff00177882 */ /* 0x000fe20000000000 */
[----:B------:R-:W-:Y:S01]  /*d8a0*/  IMAD.MOV.U32 R15, RZ, RZ, RZ ;  /* 0x000000ffff0f7224 */ /* 0x000fe200078e00ff */
[----:B-1----:R-:W-:-:S13]  /*d8b0*/  ISETP.LE.AND P1, PT, R2, UR4, PT ;  /* 0x0000000402007c0c */ /* 0x002fda000bf23270 */
[----:B------:R-:W-:Y:S05]  /*d8c0*/  @P1 BRA `(.L_x_235) ;  /* 0x0000000000f01947 */ /* 0x000fea0003800000 */
[C---:B------:R-:W-:Y:S01]  /*d8d0*/  R2UR UR22, R4.reuse ;  /* 0x00000000041672ca */ /* 0x040fe200000e0000 */
[----:B------:R-:W-:Y:S01]  /*d8e0*/  UIADD3 UR21, UP1, -UR5, UR8, URZ ;  /* 0x0000000805157290 */ /* 0x000fe2000ff3e13f */
[----:B------:R-:W-:Y:S01]  /*d8f0*/  R2UR UR23, R5 ;  /* 0x00000000051772ca */ /* 0x000fe200000e0000 */
[----:B------:R-:W-:Y:S01]  /*d900*/  ULDC UR28, c[0x0][0x8c0] ;  /* 0x00023000001c7ab9 */ /* 0x000fe20000000800 */
[----:B------:R-:W-:Y:S01]  /*d910*/  ULDC UR30, c[0x0][0x8b0] ;  /* 0x00022c00001e7ab9 */ /* 0x000fe20000000800 */
[----:B------:R-:W-:Y:S01]  /*d920*/  ULDC UR31, c[0x0][0x904] ;  /* 0x00024100001f7ab9 */ /* 0x000fe20000000800 */
[----:B------:R-:W-:-:S03]  /*d930*/  SHF.R.U64 R2, R4, UR30, R5 ;  /* 0x0000001e04027c19 */ /* 0x000fc60008001205 */
[----:B------:R-:W-:-:S04]  /*d940*/  UIADD3.X UR22, ~UR6, UR7, URZ, UP1, !UPT ;  /* 0x0000000706167290 */ /* 0x000fc80008ffe53f */
[----:B------:R-:W-:Y:S02]  /*d950*/  USHF.R.U32.HI UR29, URZ, UR28, UR22 ;  /* 0x0000001c3f1d7299 */ /* 0x000fe40008011616 */
[----:B------:R-:W-:Y:S01]  /*d960*/  USHF.R.U32.HI UR34, URZ, UR30, UR23 ;  /* 0x0000001e3f227299 */ /* 0x000fe20008011617 */
[----:B------:R-:W-:Y:S01]  /*d970*/  R2UR UR23, R2 ;  /* 0x00000000021772ca */ /* 0x000fe200000e0000 */
[----:B------:R-:W-:Y:S02]  /*d980*/  USHF.R.U32.HI UR24, URZ, UR30, UR29 ;  /* 0x0000001e3f187299 */ /* 0x000fe4000801161d */
[----:B------:R-:W-:Y:S02]  /*d990*/  USHF.R.U64 UR21, UR21, UR28, UR22 ;  /* 0x0000001c15157299 */ /* 0x000fe40008001216 */
[----:B------:R-:W-:Y:S02]  /*d9a0*/  USHF.R.U32.HI UR25, URZ, UR31, UR24 ;  /* 0x0000001f3f197299 */ /* 0x000fe40008011618 */
[----:B------:R-:W-:-:S02]  /*d9b0*/  USHF.R.U64 UR22, UR21, UR30, UR29 ;  /* 0x0000001e15167299 */ /* 0x000fc4000800121d */
[----:B------:R-:W-:Y:S02]  /*d9c0*/  ULOP3.LUT UR28, UR25, UR34, URZ, 0xfc, !UPT ;  /* 0x00000022191c7292 */ /* 0x000fe4000f8efc3f */
[----:B------:R-:W-:-:S04]  /*d9d0*/  USHF.R.U64 UR24, UR22, UR31, UR24 ;  /* 0x0000001f16187299 */ /* 0x000fc80008001218 */
[----:B------:R-:W-:-:S13]  /*d9e0*/  ISETP.NE.U32.AND P1, PT, RZ, UR28, PT ;  /* 0x0000001cff007c0c */ /* 0x000fda000bf25070 */
[----:B------:R-:W-:Y:S05]  /*d9f0*/  @!P1 BRA `(.L_x_247) ;  /* 0x0000000000189947 */ /* 0x000fea0003800000 */
[----:B------:R-:W-:-:S07]  /*da00*/  MOV R12, 0xda20 ;  /* 0x0000da20000c7802 */ /* 0x000fce0000000f00 */
[----:B--2-45:R-:W-:Y:S05]  /*da10*/  CALL.REL.NOINC `(.L_x_248) ;  /* 0x0000002000007944 */ /* 0x034fea0003c00000 */
[----:B------:R-:W-:-:S04]  /*da20*/  UIADD3 UR25, -UR28, URZ, URZ ;  /* 0x0000003f1c197290 */ /* 0x000fc8000fffe13f */
[----:B------:R-:W-:-:S03]  /*da30*/  UIMAD UR24, UR23, UR25, UR24 ;  /* 0x00000019171872a4 */ /* 0x000fc6000f8e0218 */
[----:B------:R-:W-:Y:S01]  /*da40*/  UMOV UR23, UR28 ;  /* 0x0000001c00177c82 */ /* 0x000fe20008000000 */
[----:B------:R-:W-:Y:S08]  /*da50*/  BRA `(.L_x_249) ;  /* 0x0000000000587947 */ /* 0x000ff00003800000 */
.L_x_247:
[----:B------:R-:W1:Y:S01]  /*da60*/  I2F.U32.RP R2, UR23 ;  /* 0x0000001700027d06 */ /* 0x000e620008209000 */
[----:B------:R-:W-:Y:S01]  /*da70*/  UMOV UR28, URZ ;  /* 0x0000003f001c7c82 */ /* 0x000fe20008000000 */
[----:B------:R-:W-:-:S06]  /*da80*/  UISETP.NE.U32.AND UP4, UPT, UR23, URZ, UPT ;  /* 0x0000003f1700728c */ /* 0x000fcc000bf85070 */
[----:B-1----:R-:W1:Y:S02]  /*da90*/  MUFU.RCP R2, R2 ;  /* 0x0000000200027308 */ /* 0x002e640000001000 */
[----:B-1----:R-:W-:-:S06]  /*daa0*/  VIADD R3, R2, 0xffffffe ;  /* 0x0ffffffe02037836 */ /* 0x002fcc0000000000 */
[----:B------:R-:W1:Y:S02]  /*dab0*/  F2I.FTZ.U32.TRUNC.NTZ R3, R3 ;  /* 0x0000000300037305 */ /* 0x000e64000021f000 */
[----:B-1----:R-:W-:-:S13]  /*dac0*/  R2UR UR29, R3 ;  /* 0x00000000031d72ca */ /* 0x002fda00000e0000 */
[----:B------:R-:W-:-:S04]  /*dad0*/  UIADD3 UR25, URZ, -UR29, URZ ;  /* 0x8000001d3f197290 */ /* 0x000fc8000fffe03f */
[----:B------:R-:W-:-:S04]  /*dae0*/  UIMAD UR25, UR25, UR23, URZ ;  /* 0x00000017191972a4 */ /* 0x000fc8000f8e023f */
[----:B------:R-:W-:-:S04]  /*daf0*/  UIMAD.WIDE.U32 UR28, UR29, UR25, UR28 ;  /* 0x000000191d1c72a5 */ /* 0x000fc8000f8e001c */
[----:B------:R-:W-:-:S04]  /*db00*/  UIMAD.WIDE.U32 UR28, UR29, UR24, URZ ;  /* 0x000000181d1c72a5 */ /* 0x000fc8000f8e003f */
[----:B------:R-:W-:-:S04]  /*db10*/  UIADD3 UR25, -UR29, URZ, URZ ;  /* 0x0000003f1d197290 */ /* 0x000fc8000fffe13f */
[----:B------:R-:W-:-:S04]  /*db20*/  UIMAD UR25, UR23, UR25, UR24 ;  /* 0x00000019171972a4 */ /* 0x000fc8000f8e0218 */
[----:B------:R-:W-:-:S11]  /*db30*/  UISETP.GE.U32.AND UP1, UPT, UR25, UR23, UPT ;  /* 0x000000171900728c */ /* 0x000fd6000bf26070 */
[----:B------:R-:W-:Y:S02]  /*db40*/  @UP1 UIADD3 UR25, UR25, -UR23, URZ ;  /* 0x8000001719191290 */ /* 0x000fe4000fffe03f */
[----:B------:R-:W-:Y:S02]  /*db50*/  @UP1 UIADD3 UR29, UR29, 0x1, URZ ;  /* 0x000000011d1d1890 */ /* 0x000fe4000fffe03f */
[----:B------:R-:W-:-:S11]  /*db60*/  UISETP.GE.U32.AND UP2, UPT, UR25, UR23, UPT ;  /* 0x000000171900728c */ /* 0x000fd6000bf46070 */
[----:B------:R-:W-:Y:S02]  /*db70*/  @UP2 UIADD3 UR29, UR29, 0x1, URZ ;  /* 0x000000011d1d2890 */ /* 0x000fe4000fffe03f */
[----:B------:R-:W-:-:S04]  /*db80*/  @!UP4 ULOP3.LUT UR29, URZ, UR23, URZ, 0x33, !UPT ;  /* 0x000000173f1dc292 */ /* 0x000fc8000f8e333f */
[----:B------:R-:W-:-:S04]  /*db90*/  UIADD3 UR25, -UR29, URZ, URZ ;  /* 0x0000003f1d197290 */ /* 0x000fc8000fffe13f */
[----:B------:R-:W-:-:S03]  /*dba0*/  UIMAD UR24, UR23, UR25, UR24 ;  /* 0x00000019171872a4 */ /* 0x000fc6000f8e0218 */
[----:B------:R-:W-:-:S09]  /*dbb0*/  UMOV UR23, UR29 ;  /* 0x0000001d00177c82 */ /* 0x000fd20008000000 */
.L_x_249:
[----:B------:R-:W-:Y:S01]  /*dbc0*/  ULOP3.LUT UR22, UR22, UR19, URZ, 0xc0, !UPT ;  /* 0x0000001316167292 */ /* 0x000fe2000f8ec03f */
[----:B------:R-:W-:Y:S01]  /*dbd0*/  IMAD.MOV.U32 R15, RZ, RZ, 0x1 ;  /* 0x00000001ff0f7424 */ /* 0x000fe200078e00ff */
[----:B------:R-:W-:Y:S02]  /*dbe0*/  ULOP3.LUT UR21, UR21, UR35, URZ, 0xc0, !UPT ;  /* 0x0000002315157292 */ /* 0x000fe4000f8ec03f */
[----:B------:R-:W-:Y:S01]  /*dbf0*/  UIMAD UR22, UR18, UR23, UR22 ;  /* 0x00000017121672a4 */ /* 0x000fe2000f8e0216 */
[----:B------:R-:W-:Y:S01]  /*dc00*/  ULDC UR28, c[0x0][0x8a8] ;  /* 0x00022a00001c7ab9 */ /* 0x000fe20000000800 */
[----:B------:R-:W-:Y:S01]  /*dc10*/  ULDC UR25, c[0x0][0x8b8] ;  /* 0x00022e0000197ab9 */ /* 0x000fe20000000800 */
[----:B------:R-:W-:Y:S02]  /*dc20*/  UIMAD UR24, UR24, UR28, UR21 ;  /* 0x0000001c181872a4 */ /* 0x000fe4000f8e0215 */
[----:B------:R-:W-:Y:S01]  /*dc30*/  UIMAD UR22, UR22, UR25, UR42 ;  /* 0x00000019161672a4 */ /* 0x000fe2000f8e022a */
[----:B------:R-:W-:Y:S01]  /*dc40*/  @UP3 UMOV UR23, UR4 ;  /* 0x0000000400173c82 */ /* 0x000fe20008000000 */
[----:B------:R-:W-:-:S03]  /*dc50*/  @!UP3 UMOV UR23, UR4 ;  /* 0x000000040017bc82 */ /* 0x000fc60008000000 */
[----:B------:R-:W-:Y:S02]  /*dc60*/  @UP3 UMOV UR21, UR24 ;  /* 0x0000001800153c82 */ /* 0x000fe40008000000 */
[----:B------:R-:W-:Y:S01]  /*dc70*/  @!UP3 UMOV UR21, UR22 ;  /* 0x000000160015bc82 */ /* 0x000fe20008000000 */
[----:B------:R-:W-:-:S05]  /*dc80*/  @!UP3 UMOV UR22, UR24 ;  /* 0x000000180016bc82 */ /* 0x000fca0008000000 */
.L_x_235:
[----:B------:R-:W-:-:S06]  /*dc90*/  UISETP.NE.AND UP1, UPT, UR15, 0x3, UPT ;  /* 0x000000030f00788c */ /* 0x000fcc000bf25270 */
[----:B------:R-:W-:-:S13]  /*dca0*/  PLOP3.LUT P1, PT, PT, PT, UP1, 0x80, 0x0 ;  /* 0x000000000000781c */ /* 0x000fda0003f2f018 */
[----:B------:R-:W-:Y:S05]  /*dcb0*/  @!P1 BRA `(.L_x_250) ;  /* 0x0000000000049947 */ /* 0x000fea0003800000 */
[----:B--2---:R-:W-:Y:S01]  /*dcc0*/  BPT.TRAP 0x1 ;  /* 0x000000040000795c */ /* 0x004fe20000300000 */
.L_x_250:
[----:B------:R-:W1:Y:S01]  /*dcd0*/  S2R R2, SR_CgaCtaId ;  /* 0x0000000000027919 */ /* 0x000e620000008800 */
[----:B------:R-:W-:-:S04]  /*dce0*/  MOV R3, 0x400 ;  /* 0x0000040000037802 */ /* 0x000fc80000000f00 */
[----:B-1----:R-:W-:Y:S02]  /*dcf0*/  LEA R3, R2, R3, 0x18 ;  /* 0x0000000302037211 */ /* 0x002fe400078ec0ff */
[----:B------:R-:W-:-:S03]  /*dd00*/  SHF.L.U32 R2, R0, 0x1f, RZ ;  /* 0x0000001f00027819 */ /* 0x000fc600000006ff */
[----:B------:R-:W-:-:S04]  /*dd10*/  IMAD R17, R16, 0x8, R3 ;  /* 0x0000000810117824 */ /* 0x000fc800078e0203 */
[----:B------:R-:W1:Y:S02]  /*dd20*/  SYNCS.PHASECHK.TRANS64.TRYWAIT P2, [R17+URZ+0x34440], R2 ;  /* 0x03444002110075a7 */ /* 0x000e64000804017f */
[----:B-1----:R-:W-:Y:S05]  /*dd30*/  @!P2 BRA `(.L_x_251) ;  /* 0x000000140098a947 */ /* 0x002fea0003800000 */
.L_x_320:
[----:B------:R-:W-:Y:S01]  /*dd40*/  ELECT P2, URZ, PT ;  /* 0x00000000003f782f */ /* 0x000fe20003840000 */
[----:B------:R-:W-:-:S12]  /*dd50*/  BSSY B0, `(.L_x_252) ;  /* 0x0000010000007945 */ /* 0x000fd80003800000 */
[----:B------:R-:W-:Y:S05]  /*dd60*/  @!P2 BRA `(.L_x_253) ;  /* 0x000000000038a947 */ /* 0x000fea0003800000 */
[----:B-1----:R-:W-:Y:S01]  /*dd70*/  IMAD R2, R16, 0x10, R3 ;  /* 0x0000001010027824 */ /* 0x002fe200078e0203 */
[----:B------:R-:W-:Y:S01]  /*dd80*/  MOV R12, UR21 ;  /* 0x00000015000c7c02 */ /* 0x000fe20008000f00 */
[----:B------:R-:W-:Y:S02]  /*dd90*/  IMAD.U32 R14, RZ, RZ, UR23 ;  /* 0x00000017ff0e7e24 */ /* 0x000fe4000f8e00ff */
[----:B------:R-:W-:-:S05]  /*dda0*/  IMAD.U32 R13, RZ, RZ, UR22 ;  /* 0x00000016ff0d7e24 */ /* 0x000fca000f8e00ff */
[----:B------:R1:W-:Y:S01]  /*ddb0*/  STS.128 [R2+0x34550], R12 ;  /* 0x0345500c02007388 */ /* 0x0003e20000000c00 */
[----:B------:R-:W-:Y:S01]  /*ddc0*/  @!PT LDS RZ, [RZ] ;  /* 0x00000000fffff984 */ /* 0x000fe20000000800 */
[----:B------:R-:W-:Y:S01]  /*ddd0*/  @!PT LDS RZ, [RZ] ;  /* 0x00000000fffff984 */ /* 0x000fe20000000800 */
[----:B------:R-:W-:Y:S01]  /*dde0*/  @!PT LDS RZ, [RZ] ;  /* 0x00000000fffff984 */ /* 0x000fe20000000800 */
[----:B------:R-:W-:Y:S01]  /*ddf0*/  @!PT LDS RZ, [RZ] ;  /* 0x00000000fffff984 */ /* 0x000fe20000000800 */
[----:B------:R3:W-:Y:S06]  /*de00*/  MEMBAR.ALL.CTA ;  /* 0x0000000000007992 */ /* 0x0007ec0000008000 */
[----:B---3--:R-:W3:Y:S01]  /*de10*/  FENCE.VIEW.ASYNC.S ;  /* 0x00000000000073c6 */ /* 0x008ee20000000000 */
[----:B------:R-:W-:Y:S05]  /*de20*/  @!P1 BRA `(.L_x_254) ;  /* 0x0000000000049947 */ /* 0x000fea0003800000 */
[----:B--2---:R-:W-:Y:S01]  /*de30*/  BPT.TRAP 0x1 ;  /* 0x000000040000795c */ /* 0x004fe20000300000 */
.L_x_254:
[----:B---3--:R3:W-:Y:S02]  /*de40*/  SYNCS.ARRIVE.TRANS64.A1T0 RZ, [R17+URZ+0x34400], RZ ;  /* 0x034400ff11ff79a7 */ /* 0x0087e4000810003f */
.L_x_253:
[----:B--2---:R-:W-:Y:S05]  /*de50*/  BSYNC B0 ;  /* 0x0000000000007941 */ /* 0x004fea0003800000 */
.L_x_252:
[----:B------:R-:W-:Y:S01]  /*de60*/  ISETP.NE.AND P3, PT, R15, RZ, PT ;  /* 0x000000ff0f00720c */ /* 0x000fe20003f65270 */
[----:B------:R-:W-:-:S05]  /*de70*/  VIADD R16, R16, 0x1 ;  /* 0x0000000110107836 */ /* 0x000fca0000000000 */
[----:B------:R-:W-:-:S04]  /*de80*/  ISETP.NE.AND P2, PT, R16, 0x8, PT ;  /* 0x000000081000780c */ /* 0x000fc80003f45270 */
[----:B-1----:R-:W-:Y:S02]  /*de90*/  SEL R13, RZ, 0x1, P2 ;  /* 0x00000001ff0d7807 */ /* 0x002fe40001000000 */
[----:B------:R-:W-:Y:S02]  /*dea0*/  SEL R16, R16, RZ, P2 ;  /* 0x000000ff10107207 */ /* 0x000fe40001000000 */
[----:B------:R-:W-:Y:S01]  /*deb0*/  LOP3.LUT R0, R0, R13, RZ, 0x3c, !PT ;  /* 0x0000000d00007212 */ /* 0x000fe200078e3cff */
[----:B------:R-:W-:Y:S06]  /*dec0*/  @P3 BRA `(.L_x_255) ;  /* 0xffffffe400003947 */ /* 0x000fec000383ffff */
[----:B------:R-:W-:Y:S05]  /*ded0*/  @!P1 BRA `(.L_x_256) ;  /* 0x0000000000049947 */ /* 0x000fea0003800000 */
[----:B------:R-:W-:Y:S01]  /*dee0*/  BPT.TRAP 0x1 ;  /* 0x000000040000795c */ /* 0x000fe20000300000 */
.L_x_256:
[----:B------:R-:W-:Y:S01]  /*def0*/  IMAD R5, R16, 0x8, R3 ;  /* 0x0000000810057824 */ /* 0x000fe200078e0203 */
[----:B------:R-:W-:-:S04]  /*df00*/  SHF.L.U32 R2, R0, 0x1f, RZ ;  /* 0x0000001f00027819 */ /* 0x000fc800000006ff */
[----:B------:R-:W1:Y:S02]  /*df10*/  SYNCS.PHASECHK.TRANS64.TRYWAIT P0, [R5+URZ+0x34440], R2 ;  /* 0x03444002050075a7 */ /* 0x000e64000800017f */
[----:B-1----:R-:W-:Y:S05]  /*df20*/  @!P0 BRA `(.L_x_257) ;  /* 0x0000001400308947 */ /* 0x002fea0003800000 */
.L_x_321:
[----:B------:R-:W-:Y:S05]  /*df30*/  @!P1 BRA `(.L_x_258) ;  /* 0x0000000000049947 */ /* 0x000fea0003800000 */
[----:B------:R-:W-:Y:S01]  /*df40*/  BPT.TRAP 0x1 ;  /* 0x000000040000795c */ /* 0x000fe20000300000 */
.L_x_258:
[----:B------:R-:W-:-:S05]  /*df50*/  VIADD R16, R16, 0x1 ;  /* 0x0000000110107836 */ /* 0x000fca0000000000 */
[----:B------:R-:W-:-:S04]  /*df60*/  ISETP.NE.AND P0, PT, R16, 0x8, PT ;  /* 0x000000081000780c */ /* 0x000fc80003f05270 */
[----:B-1----:R-:W-:Y:S02]  /*df70*/  SEL R5, RZ, 0x1, P0 ;  /* 0x00000001ff057807 */ /* 0x002fe40000000000 */
[----:B------:R-:W-:Y:S02]  /*df80*/  SEL R16, R16, RZ, P0 ;  /* 0x000000ff10107207 */ /* 0x000fe40000000000 */
[----:B------:R-:W-:-:S03]  /*df90*/  LOP3.LUT R5, R0, R5, RZ, 0x3c, !PT ;  /* 0x0000000500057212 */ /* 0x000fc600078e3cff */
[----:B----4-:R-:W-:Y:S01]  /*dfa0*/  IMAD R7, R16, 0x8, R3 ;  /* 0x0000000810077824 */ /* 0x010fe200078e0203 */
[----:B------:R-:W-:-:S04]  /*dfb0*/  SHF.L.U32 R0, R5, 0x1f, RZ ;  /* 0x0000001f05007819 */ /* 0x000fc800000006ff */
[----:B------:R-:W1:Y:S02]  /*dfc0*/  SYNCS.PHASECHK.TRANS64.TRYWAIT P0, [R7+URZ+0x34440], R0 ;  /* 0x03444000070075a7 */ /* 0x000e64000800017f */
[----:B-1----:R-:W-:Y:S05]  /*dfd0*/  @!P0 BRA `(.L_x_259) ;  /* 0x0000001400188947 */ /* 0x002fea0003800000 */
.L_x_322:
[----:B------:R-:W-:Y:S05]  /*dfe0*/  @!P1 BRA `(.L_x_260) ;  /* 0x0000000000049947 */ /* 0x000fea0003800000 */
[----:B------:R-:W-:Y:S01]  /*dff0*/  BPT.TRAP 0x1 ;  /* 0x000000040000795c */ /* 0x000fe20000300000 */
.L_x_260:
[----:B-1----:R-:W-:-:S05]  /*e000*/  VIADD R0, R16, 0x1 ;  /* 0x0000000110007836 */ /* 0x002fca0000000000 */
[----:B------:R-:W-:-:S04]  /*e010*/  ISETP.NE.AND P0, PT, R0, 0x8, PT ;  /* 0x000000080000780c */ /* 0x000fc80003f05270 */
[----:B------:R-:W-:Y:S02]  /*e020*/  SEL R2, RZ, 0x1, P0 ;  /* 0x00000001ff027807 */ /* 0x000fe40000000000 */
[----:B------:R-:W-:Y:S02]  /*e030*/  SEL R4, R0, RZ, P0 ;  /* 0x000000ff00047207 */ /* 0x000fe40000000000 */
[----:B------:R-:W-:-:S03]  /*e040*/  LOP3.LUT R5, R5, R2, RZ, 0x3c, !PT ;  /* 0x0000000205057212 */ /* 0x000fc600078e3cff */
[----:B------:R-:W-:Y:S01]  /*e050*/  IMAD R7, R4, 0x8, R3 ;  /* 0x0000000804077824 */ /* 0x000fe200078e0203 */
[----:B------:R-:W-:-:S04]  /*e060*/  SHF.L.U32 R0, R5, 0x1f, RZ ;  /* 0x0000001f05007819 */ /* 0x000fc800000006ff */
[----:B------:R-:W1:Y:S02]  /*e070*/  SYNCS.PHASECHK.TRANS64.TRYWAIT P0, [R7+URZ+0x34440], R0 ;  /* 0x03444000070075a7 */ /* 0x000e64000800017f */
[----:B-1----:R-:W-:Y:S05]  /*e080*/  @!P0 BRA `(.L_x_261) ;  /* 0x0000001400008947 */ /* 0x002fea0003800000 */
.L_x_323:
[----:B------:R-:W-:Y:S05]  /*e090*/  @!P1 BRA `(.L_x_262) ;  /* 0x0000000000049947 */ /* 0x000fea0003800000 */
[----:B------:R-:W-:Y:S01]  /*e0a0*/  BPT.TRAP 0x1 ;  /* 0x000000040000795c */ /* 0x000fe20000300000 */
.L_x_262:
        /* <DEDUP_REMOVED lines=9> */
.L_x_324:
[----:B------:R-:W-:Y:S05]  /*e140*/  @!P1 BRA `(.L_x_264) ;  /* 0x0000000000049947 */ /* 0x000fea0003800000 */
[----:B------:R-:W-:Y:S01]  /*e150*/  BPT.TRAP 0x1 ;  /* 0x000000040000795c */ /* 0x000fe20000300000 */
.L_x_264:
[----:B-1----:R-:W-:-:S04]  /*e160*/  IADD3 R0, R4, 0x1, RZ ;  /* 0x0000000104007810 */ /* 0x002fc80007ffe0ff */
        /* <DEDUP_REMOVED lines=8> */
.L_x_325:
[----:B------:R-:W-:Y:S05]  /*e1f0*/  @!P1 BRA `(.L_x_266) ;  /* 0x0000000000049947 */ /* 0x000fea0003800000 */
[----:B------:R-:W-:Y:S01]  /*e200*/  BPT.TRAP 0x1 ;  /* 0x000000040000795c */ /* 0x000fe20000300000 */
.L_x_266:
        /* <DEDUP_REMOVED lines=9> */
.L_x_326:
[----:B------:R-:W-:Y:S05]  /*e2a0*/  @!P1 BRA `(.L_x_268) ;  /* 0x0000000000049947 */ /* 0x000fea0003800000 */
[----:B------:R-:W-:Y:S01]  /*e2b0*/  BPT.TRAP 0x1 ;  /* 0x000000040000795c */ /* 0x000fe20000300000 */
.L_x_268:
        /* <DEDUP_REMOVED lines=9> */
.L_x_327:
[----:B------:R-:W-:Y:S05]  /*e350*/  @!P1 BRA `(.L_x_270) ;  /* 0x0000000000049947 */ /* 0x000fea0003800000 */
[----:B------:R-:W-:Y:S01]  /*e360*/  BPT.TRAP 0x1 ;  /* 0x000000040000795c */ /* 0x000fe20000300000 */
.L_x_270:
[----:B-1----:R-:W-:-:S05]  /*e370*/  VIADD R0, R4, 0x1 ;  /* 0x0000000104007836 */ /* 0x002fca0000000000 */
[----:B------:R-:W-:-:S04]  /*e380*/  ISETP.NE.AND P0, PT, R0, 0x8, PT ;  /* 0x000000080000780c */ /* 0x000fc80003f05270 */
[----:B------:R-:W-:Y:S02]  /*e390*/  SEL R2, RZ, 0x1, P0 ;  /* 0x00000001ff027807 */ /* 0x000fe40000000000 */
[----:B------:R-:W-:Y:S02]  /*e3a0*/  SEL R0, R0, RZ, P0 ;  /* 0x000000ff00007207 */ /* 0x000fe40000000000 */
[----:B------:R-:W-:-:S03]  /*e3b0*/  LOP3.LUT R2, R5, R2, RZ, 0x3c, !PT ;  /* 0x0000000205027212 */ /* 0x000fc600078e3cff */
[----:B------:R-:W-:Y:S01]  /*e3c0*/  IMAD R3, R0, 0x8, R3 ;  /* 0x0000000800037824 */ /* 0x000fe200078e0203 */
[----:B------:R-:W-:-:S07]  /*e3d0*/  SHF.L.U32 R0, R2, 0x1f, RZ ;  /* 0x0000001f02007819 */ /* 0x000fce00000006ff */
.L_x_271:
[----:B-1----:R1:W2:Y:S02]  /*e3e0*/  SYNCS.PHASECHK.TRANS64.TRYWAIT P0, [R3+URZ+0x34440], R0 ;  /* 0x03444000030075a7 */ /* 0x0022a4000800017f */
[----:B--2---:R-:W-:Y:S05]  /*e3f0*/  @!P0 NANOSLEEP.SYNCS 0x989680 ;  /* 0x009896800000895d */ /* 0x004fea0003900000 */
[----:B------:R-:W2:Y:S02]  /*e400*/  @!P0 SYNCS.PHASECHK.TRANS64 P0, [R3+URZ+0x34440], R0 ;  /* 0x03444000030085a7 */ /* 0x000ea4000800007f */
[----:B--2---:R-:W-:Y:S05]  /*e410*/  @P0 EXIT ;  /* 0x000000000000094d */ /* 0x004fea0003800000 */
[----:B------:R-:W-:Y:S05]  /*e420*/  BRA `(.L_x_271) ;  /* 0xfffffffc00ec7947 */ /* 0x000fea000383ffff */
.L_x_21:
[----:B-1----:R-:W-:-:S04]  /*e430*/  IMAD.U32 R3, RZ, RZ, UR11 ;  /* 0x0000000bff037e24 */ /* 0x002fc8000f8e00ff */
[----:B------:R1:W2:Y:S03]  /*e440*/  SYNCS.PHASECHK.TRANS64.TRYWAIT P1, [R3+URZ+0x34400], R0 ;  /* 0x03440000030075a7 */ /* 0x0002a6000802017f */
[----:B--2---:R-:W-:Y:S05]  /*e450*/  @!P1 NANOSLEEP.SYNCS 0x989680 ;  /* 0x009896800000995d */ /* 0x004fea0003900000 */
[----:B------:R-:W2:Y:S02]  /*e460*/  @!P1 SYNCS.PHASECHK.TRANS64 P1, [R3+URZ+0x34400], R0 ;  /* 0x03440000030095a7 */ /* 0x000ea4000802007f */
[----:B--2---:R-:W-:Y:S05]  /*e470*/  @!P1 BRA `(.L_x_21) ;  /* 0xfffffffc00ec9947 */ /* 0x004fea000383ffff */
[----:B------:R-:W-:Y:S05]  /*e480*/  BRA `(.L_x_272) ;  /* 0xffffff4800507947 */ /* 0x000fea000383ffff */
.L_x_33:
[----:B------:R-:W-:-:S06]  /*e490*/  UIADD3 UR4, UR48, UR51, URZ ;  /* 0x0000003330047290 */ /* 0x000fcc000fffe03f */
[----:B-1----:R-:W-:-:S04]  /*e4a0*/  MOV R5, UR4 ;  /* 0x0000000400057c02 */ /* 0x002fc80008000f00 */
[----:B------:R1:W2:Y:S03]  /*e4b0*/  SYNCS.PHASECHK.TRANS64.TRYWAIT P0, [R5+URZ], R6 ;  /* 0x00000006050075a7 */ /* 0x0002a6000800017f */
[----:B--2---:R-:W-:Y:S05]  /*e4c0*/  @!P0 NANOSLEEP.SYNCS 0x989680 ;  /* 0x009896800000895d */ /* 0x004fea0003900000 */
[----:B------:R-:W2:Y:S02]  /*e4d0*/  @!P0 SYNCS.PHASECHK.TRANS64 P0, [R5+URZ], R6 ;  /* 0x00000006050085a7 */ /* 0x000ea4000800007f */
[----:B--2---:R-:W-:Y:S05]  /*e4e0*/  @!P0 BRA `(.L_x_33) ;  /* 0xfffffffc00e88947 */ /* 0x004fea000383ffff */
[----:B------:R-:W-:Y:S05]  /*e4f0*/  BRA `(.L_x_273) ;  /* 0xffffff5400907947 */ /* 0x000fea000383ffff */
.L_x_38:
[----:B--2---:R-:W-:-:S04]  /*e500*/  IMAD.U32 R5, RZ, RZ, UR4 ;  /* 0x00000004ff057e24 */ /* 0x004fc8000f8e00ff */
[----:B------:R2:W3:Y:S03]  /*e510*/  SYNCS.PHASECHK.TRANS64.TRYWAIT P0, [R5+URZ+0x34480], R0 ;  /* 0x03448000050075a7 */ /* 0x0004e6000800017f */
[----:B---3--:R-:W-:Y:S05]  /*e520*/  @!P0 NANOSLEEP.SYNCS 0x989680 ;  /* 0x009896800000895d */ /* 0x008fea0003900000 */
[----:B------:R-:W3:Y:S02]  /*e530*/  @!P0 SYNCS.PHASECHK.TRANS64 P0, [R5+URZ+0x34480], R0 ;  /* 0x03448000050085a7 */ /* 0x000ee4000800007f */
[----:B---3--:R-:W-:Y:S05]  /*e540*/  @!P0 BRA `(.L_x_38) ;  /* 0xfffffffc00ec8947 */ /* 0x008fea000383ffff */
[----:B------:R-:W-:Y:S05]  /*e550*/  BRA `(.L_x_37) ;  /* 0xffffff5800c87947 */ /* 0x000fea000383ffff */
.L_x_43:
[----:B--2---:R-:W-:-:S04]  /*e560*/  IMAD.U32 R5, RZ, RZ, UR4 ;  /* 0x00000004ff057e24 */ /* 0x004fc8000f8e00ff */
[----:B------:R2:W3:Y:S03]  /*e570*/  SYNCS.PHASECHK.TRANS64.TRYWAIT P0, [R5+URZ+0x34480], R4 ;  /* 0x03448004050075a7 */ /* 0x0004e6000800017f */
[----:B---3--:R-:W-:Y:S05]  /*e580*/  @!P0 NANOSLEEP.SYNCS 0x989680 ;  /* 0x009896800000895d */ /* 0x008fea0003900000 */
[----:B------:R-:W3:Y:S02]  /*e590*/  @!P0 SYNCS.PHASECHK.TRANS64 P0, [R5+URZ+0x34480], R4 ;  /* 0x03448004050085a7 */ /* 0x000ee4000800007f */
[----:B---3--:R-:W-:Y:S05]  /*e5a0*/  @!P0 BRA `(.L_x_43) ;  /* 0xfffffffc00ec8947 */ /* 0x008fea000383ffff */
[----:B------:R-:W-:Y:S05]  /*e5b0*/  BRA `(.L_x_42) ;  /* 0xffffff5c00f87947 */ /* 0x000fea000383ffff */
.L_x_49:
[----:B------:R-:W-:-:S06]  /*e5c0*/  UIADD3 UR4, UR48, UR51, URZ ;  /* 0x0000003330047290 */ /* 0x000fcc000fffe03f */
[----:B--2---:R-:W-:-:S04]  /*e5d0*/  IMAD.U32 R5, RZ, RZ, UR4 ;  /* 0x00000004ff057e24 */ /* 0x004fc8000f8e00ff */
[----:B------:R2:W3:Y:S03]  /*e5e0*/  SYNCS.PHASECHK.TRANS64.TRYWAIT P0, [R5+URZ+0x10], R0 ;  /* 0x00001000050075a7 */ /* 0x0004e6000800017f */
[----:B---3--:R-:W-:Y:S05]  /*e5f0*/  @!P0 NANOSLEEP.SYNCS 0x989680 ;  /* 0x009896800000895d */ /* 0x008fea0003900000 */
[----:B------:R-:W3:Y:S02]  /*e600*/  @!P0 SYNCS.PHASECHK.TRANS64 P0, [R5+URZ+0x10], R0 ;  /* 0x00001000050085a7 */ /* 0x000ee4000800007f */
[----:B---3--:R-:W-:Y:S05]  /*e610*/  @!P0 BRA `(.L_x_49) ;  /* 0xfffffffc00e88947 */ /* 0x008fea000383ffff */
[----:B------:R-:W-:Y:S05]  /*e620*/  BRA `(.L_x_274) ;  /* 0xffffff6400887947 */ /* 0x000fea000383ffff */
.L_x_61:
[----:B------:R-:W-:-:S07]  /*e630*/  IMAD.MOV.U32 R15, RZ, RZ, -0x1 ;  /* 0xffffffffff0f7424 */ /* 0x000fce00078e00ff */
[----:B-123-5:R-:W-:Y:S05]  /*e640*/  WARPSYNC.COLLECTIVE R15, `(.L_x_275) ;  /* 0x000000000f0c7348 */ /* 0x02efea0003c00000 */
[----:B------:R-:W-:Y:S02]  /*e650*/  ELECT P6, UR62, PT ;  /* 0x00000000003e782f */ /* 0x000fe400038c0000 */
[----:B------:R-:W-:Y:S01]  /*e660*/  MOV R14, UR62 ;  /* 0x0000003e000e7c02 */ /* 0x000fe20008000f00 */
[----:B-123-5:R-:W-:Y:S10]  /*e670*/  ENDCOLLECTIVE ;  /* 0x000000000000791b */ /* 0x02eff40003800000 */
.L_x_275:
[----:B------:R-:W-:Y:S05]  /*e680*/  BRA `(.L_x_276) ;  /* 0xffffff6c000c7947 */ /* 0x000fea000383ffff */
.L_x_63:
[----:B-1----:R-:W-:-:S04]  /*e690*/  IMAD.U32 R5, RZ, RZ, UR50 ;  /* 0x00000032ff057e24 */ /* 0x002fc8000f8e00ff */
[----:B------:R1:W2:Y:S03]  /*e6a0*/  SYNCS.PHASECHK.TRANS64.TRYWAIT P2, [R5+URZ+0x344e0], R12 ;  /* 0x0344e00c050075a7 */ /* 0x0002a6000804017f */
[----:B--2---:R-:W-:Y:S05]  /*e6b0*/  @!P2 NANOSLEEP.SYNCS 0x989680 ;  /* 0x009896800000a95d */ /* 0x004fea0003900000 */
[----:B------:R-:W2:Y:S02]  /*e6c0*/  @!P2 SYNCS.PHASECHK.TRANS64 P2, [R5+URZ+0x344e0], R12 ;  /* 0x0344e00c0500a5a7 */ /* 0x000ea4000804007f */
[----:B--2---:R-:W-:Y:S05]  /*e6d0*/  @!P2 BRA `(.L_x_63) ;  /* 0xfffffffc00eca947 */ /* 0x004fea000383ffff */
[----:B------:R-:W-:Y:S05]  /*e6e0*/  BRA `(.L_x_277) ;  /* 0xffffff6c00247947 */ /* 0x000fea000383ffff */
.L_x_69:
[----:B--2---:R-:W-:-:S04]  /*e6f0*/  IMAD.U32 R15, RZ, RZ, UR50 ;  /* 0x00000032ff0f7e24 */ /* 0x004fc8000f8e00ff */
[----:B------:R2:W3:Y:S03]  /*e700*/  SYNCS.PHASECHK.TRANS64.TRYWAIT P3, [R15+URZ+0x344e8], R12 ;  /* 0x0344e80c0f0075a7 */ /* 0x0004e6000806017f */
[----:B---3--:R-:W-:Y:S05]  /*e710*/  @!P3 NANOSLEEP.SYNCS 0x989680 ;  /* 0x009896800000b95d */ /* 0x008fea0003900000 */
[----:B------:R-:W3:Y:S02]  /*e720*/  @!P3 SYNCS.PHASECHK.TRANS64 P3, [R15+URZ+0x344e8], R12 ;  /* 0x0344e80c0f00b5a7 */ /* 0x000ee4000806007f */
[----:B---3--:R-:W-:Y:S05]  /*e730*/  @!P3 BRA `(.L_x_69) ;  /* 0xfffffffc00ecb947 */ /* 0x008fea000383ffff */
[----:B------:R-:W-:Y:S05]  /*e740*/  BRA `(.L_x_278) ;  /* 0xffffff7000787947 */ /* 0x000fea000383ffff */
.L_x_74:
[----:B---3--:R-:W-:-:S04]  /*e750*/  IMAD.U32 R15, RZ, RZ, UR50 ;  /* 0x00000032ff0f7e24 */ /* 0x008fc8000f8e00ff */
[----:B------:R3:W4:Y:S03]  /*e760*/  SYNCS.PHASECHK.TRANS64.TRYWAIT P3, [R15+URZ+0x344f0], R12 ;  /* 0x0344f00c0f0075a7 */ /* 0x000726000806017f */
[----:B----4-:R-:W-:Y:S05]  /*e770*/  @!P3 NANOSLEEP.SYNCS 0x989680 ;  /* 0x009896800000b95d */ /* 0x010fea0003900000 */
[----:B------:R-:W4:Y:S02]  /*e780*/  @!P3 SYNCS.PHASECHK.TRANS64 P3, [R15+URZ+0x344f0], R12 ;  /* 0x0344f00c0f00b5a7 */ /* 0x000f24000806007f */
[----:B----4-:R-:W-:Y:S05]  /*e790*/  @!P3 BRA `(.L_x_74) ;  /* 0xfffffffc00ecb947 */ /* 0x010fea000383ffff */
[----:B------:R-:W-:Y:S05]  /*e7a0*/  BRA `(.L_x_279) ;  /* 0xffffff7400c07947 */ /* 0x000fea000383ffff */
.L_x_79:
[----:B---3--:R-:W-:-:S04]  /*e7b0*/  IMAD.U32 R15, RZ, RZ, UR50 ;  /* 0x00000032ff0f7e24 */ /* 0x008fc8000f8e00ff */
[----:B------:R3:W4:Y:S03]  /*e7c0*/  SYNCS.PHASECHK.TRANS64.TRYWAIT P3, [R15+URZ+0x344f8], R12 ;  /* 0x0344f80c0f0075a7 */ /* 0x000726000806017f */
[----:B----4-:R-:W-:Y:S05]  /*e7d0*/  @!P3 NANOSLEEP.SYNCS 0x989680 ;  /* 0x009896800000b95d */ /* 0x010fea0003900000 */
[----:B------:R-:W4:Y:S02]  /*e7e0*/  @!P3 SYNCS.PHASECHK.TRANS64 P3, [R15+URZ+0x344f8], R12 ;  /* 0x0344f80c0f00b5a7 */ /* 0x000f24000806007f */
[----:B----4-:R-:W-:Y:S05]  /*e7f0*/  @!P3 BRA `(.L_x_79) ;  /* 0xfffffffc00ecb947 */ /* 0x010fea000383ffff */
[----:B------:R-:W-:Y:S05]  /*e800*/  BRA `(.L_x_280) ;  /* 0xffffff7c00087947 */ /* 0x000fea000383ffff */
.L_x_84:
[----:B---3--:R-:W-:-:S04]  /*e810*/  MOV R15, UR50 ;  /* 0x00000032000f7c02 */ /* 0x008fc80008000f00 */
[----:B------:R3:W4:Y:S03]  /*e820*/  SYNCS.PHASECHK.TRANS64.TRYWAIT P3, [R15+URZ+0x344e0], R12 ;  /* 0x0344e00c0f0075a7 */ /* 0x000726000806017f */
[----:B----4-:R-:W-:Y:S05]  /*e830*/  @!P3 NANOSLEEP.SYNCS 0x989680 ;  /* 0x009896800000b95d */ /* 0x010fea0003900000 */
[----:B------:R-:W4:Y:S02]  /*e840*/  @!P3 SYNCS.PHASECHK.TRANS64 P3, [R15+URZ+0x344e0], R12 ;  /* 0x0344e00c0f00b5a7 */ /* 0x000f24000806007f */
[----:B----4-:R-:W-:Y:S05]  /*e850*/  @!P3 BRA `(.L_x_84) ;  /* 0xfffffffc00ecb947 */ /* 0x010fea000383ffff */
[----:B------:R-:W-:Y:S05]  /*e860*/  BRA `(.L_x_281) ;  /* 0xffffff8000587947 */ /* 0x000fea000383ffff */
.L_x_89:
[----:B---3--:R-:W-:-:S04]  /*e870*/  IMAD.U32 R15, RZ, RZ, UR50 ;  /* 0x00000032ff0f7e24 */ /* 0x008fc8000f8e00ff */
[----:B------:R3:W4:Y:S03]  /*e880*/  SYNCS.PHASECHK.TRANS64.TRYWAIT P3, [R15+URZ+0x344e8], R12 ;  /* 0x0344e80c0f0075a7 */ /* 0x000726000806017f */
[----:B----4-:R-:W-:Y:S05]  /*e890*/  @!P3 NANOSLEEP.SYNCS 0x989680 ;  /* 0x009896800000b95d */ /* 0x010fea0003900000 */
[----:B------:R-:W4:Y:S02]  /*e8a0*/  @!P3 SYNCS.PHASECHK.TRANS64 P3, [R15+URZ+0x344e8], R12 ;  /* 0x0344e80c0f00b5a7 */ /* 0x000f24000806007f */
[----:B----4-:R-:W-:Y:S05]  /*e8b0*/  @!P3 BRA `(.L_x_89) ;  /* 0xfffffffc00ecb947 */ /* 0x010fea000383ffff */
[----:B------:R-:W-:Y:S05]  /*e8c0*/  BRA `(.L_x_282) ;  /* 0xffffff8400a07947 */ /* 0x000fea000383ffff */
.L_x_94:
[----:B---3--:R-:W-:-:S04]  /*e8d0*/  IMAD.U32 R15, RZ, RZ, UR50 ;  /* 0x00000032ff0f7e24 */ /* 0x008fc8000f8e00ff */
[----:B------:R3:W4:Y:S03]  /*e8e0*/  SYNCS.PHASECHK.TRANS64.TRYWAIT P3, [R15+URZ+0x344f0], R12 ;  /* 0x0344f00c0f0075a7 */ /* 0x000726000806017f */
[----:B----4-:R-:W-:Y:S05]  /*e8f0*/  @!P3 NANOSLEEP.SYNCS 0x989680 ;  /* 0x009896800000b95d */ /* 0x010fea0003900000 */
[----:B------:R-:W4:Y:S02]  /*e900*/  @!P3 SYNCS.PHASECHK.TRANS64 P3, [R15+URZ+0x344f0], R12 ;  /* 0x0344f00c0f00b5a7 */ /* 0x000f24000806007f */
[----:B----4-:R-:W-:Y:S05]  /*e910*/  @!P3 BRA `(.L_x_94) ;  /* 0xfffffffc00ecb947 */ /* 0x010fea000383ffff */
[----:B------:R-:W-:Y:S05]  /*e920*/  BRA `(.L_x_283) ;  /* 0xffffff8800e07947 */ /* 0x000fea000383ffff */
.L_x_99:
[----:B---3--:R-:W-:-:S04]  /*e930*/  IMAD.U32 R15, RZ, RZ, UR50 ;  /* 0x00000032ff0f7e24 */ /* 0x008fc8000f8e00ff */
[----:B------:R3:W4:Y:S03]  /*e940*/  SYNCS.PHASECHK.TRANS64.TRYWAIT P3, [R15+URZ+0x344f8], R12 ;  /* 0x0344f80c0f0075a7 */ /* 0x000726000806017f */
[----:B----4-:R-:W-:Y:S05]  /*e950*/  @!P3 NANOSLEEP.SYNCS 0x989680 ;  /* 0x009896800000b95d */ /* 0x010fea0003900000 */
[----:B------:R-:W4:Y:S02]  /*e960*/  @!P3 SYNCS.PHASECHK.TRANS64 P3, [R15+URZ+0x344f8], R12 ;  /* 0x0344f80c0f00b5a7 */ /* 0x000f24000806007f */
[----:B----4-:R-:W-:Y:S05]  /*e970*/  @!P3 BRA `(.L_x_99) ;  /* 0xfffffffc00ecb947 */ /* 0x010fea000383ffff */
[----:B------:R-:W-:Y:S05]  /*e980*/  BRA `(.L_x_284) ;  /* 0xffffff9000207947 */ /* 0x000fea000383ffff */
.L_x_104:
[----:B---3--:R-:W-:-:S04]  /*e990*/  IMAD.U32 R3, RZ, RZ, UR4 ;  /* 0x00000004ff037e24 */ /* 0x008fc8000f8e00ff */
[----:B------:R3:W4:Y:S03]  /*e9a0*/  SYNCS.PHASECHK.TRANS64.TRYWAIT P2, [R3+URZ+0x34400], R0 ;  /* 0x03440000030075a7 */ /* 0x000726000804017f */
[----:B----4-:R-:W-:Y:S05]  /*e9b0*/  @!P2 NANOSLEEP.SYNCS 0x989680 ;  /* 0x009896800000a95d */ /* 0x010fea0003900000 */
[----:B------:R-:W4:Y:S02]  /*e9c0*/  @!P2 SYNCS.PHASECHK.TRANS64 P2, [R3+URZ+0x34400], R0 ;  /* 0x034400000300a5a7 */ /* 0x000f24000804007f */
[----:B----4-:R-:W-:Y:S05]  /*e9d0*/  @!P2 BRA `(.L_x_104) ;  /* 0xfffffffc00eca947 */ /* 0x010fea000383ffff */
[----:B------:R-:W-:Y:S05]  /*e9e0*/  BRA `(.L_x_285) ;  /* 0xffffff9400787947 */ /* 0x000fea000383ffff */
.L_x_108:
[----:B-1----:R-:W-:-:S04]  /*e9f0*/  IMAD.U32 R4, RZ, RZ, UR4 ;  /* 0x00000004ff047e24 */ /* 0x002fc8000f8e00ff */
[----:B------:R1:W2:Y:S03]  /*ea00*/  SYNCS.PHASECHK.TRANS64.TRYWAIT P2, [R4+URZ+0x34400], R3 ;  /* 0x03440003040075a7 */ /* 0x0002a6000804017f */
[----:B--2---:R-:W-:Y:S05]  /*ea10*/  @!P2 NANOSLEEP.SYNCS 0x989680 ;  /* 0x009896800000a95d */ /* 0x004fea0003900000 */
[----:B------:R-:W2:Y:S02]  /*ea20*/  @!P2 SYNCS.PHASECHK.TRANS64 P2, [R4+URZ+0x34400], R3 ;  /* 0x034400030400a5a7 */ /* 0x000ea4000804007f */
[----:B--2---:R-:W-:Y:S05]  /*ea30*/  @!P2 BRA `(.L_x_108) ;  /* 0xfffffffc00eca947 */ /* 0x004fea000383ffff */
[----:B------:R-:W-:Y:S05]  /*ea40*/  BRA `(.L_x_286) ;  /* 0xffffff9800147947 */ /* 0x000fea000383ffff */
.L_x_126:
[----:B-1----:R-:W-:-:S04]  /*ea50*/  IMAD.U32 R3, RZ, RZ, UR6 ;  /* 0x00000006ff037e24 */ /* 0x002fc8000f8e00ff */
[----:B------:R1:W2:Y:S03]  /*ea60*/  SYNCS.PHASECHK.TRANS64.TRYWAIT P0, [R3+URZ+0x34528], R0 ;  /* 0x03452800030075a7 */ /* 0x0002a6000800017f */
[----:B--2---:R-:W-:Y:S05]  /*ea70*/  @!P0 NANOSLEEP.SYNCS 0x989680 ;  /* 0x009896800000895d */ /* 0x004fea0003900000 */
[----:B------:R-:W2:Y:S02]  /*ea80*/  @!P0 SYNCS.PHASECHK.TRANS64 P0, [R3+URZ+0x34528], R0 ;  /* 0x03452800030085a7 */ /* 0x000ea4000800007f */
[----:B--2---:R-:W-:Y:S05]  /*ea90*/  @!P0 BRA `(.L_x_126) ;  /* 0xfffffffc00ec8947 */ /* 0x004fea000383ffff */
[----:B------:R-:W-:Y:S05]  /*eaa0*/  BRA `(.L_x_287) ;  /* 0xffffffa400647947 */ /* 0x000fea000383ffff */
.L_x_128:
[----:B-1----:R-:W-:-:S04]  /*eab0*/  IMAD.U32 R6, RZ, RZ, UR7 ;  /* 0x00000007ff067e24 */ /* 0x002fc8000f8e00ff */
[----:B------:R1:W2:Y:S03]  /*eac0*/  SYNCS.PHASECHK.TRANS64.TRYWAIT P0, [R6+URZ+0x34400], R3 ;  /* 0x03440003060075a7 */ /* 0x0002a6000800017f */
[----:B--2---:R-:W-:Y:S05]  /*ead0*/  @!P0 NANOSLEEP.SYNCS 0x989680 ;  /* 0x009896800000895d */ /* 0x004fea0003900000 */
[----:B------:R-:W2:Y:S02]  /*eae0*/  @!P0 SYNCS.PHASECHK.TRANS64 P0, [R6+URZ+0x34400], R3 ;  /* 0x03440003060085a7 */ /* 0x000ea4000800007f */
[----:B--2---:R-:W-:Y:S05]  /*eaf0*/  @!P0 BRA `(.L_x_128) ;  /* 0xfffffffc00ec8947 */ /* 0x004fea000383ffff */
[----:B------:R-:W-:Y:S05]  /*eb00*/  BRA `(.L_x_288) ;  /* 0xffffffa4008c7947 */ /* 0x000fea000383ffff */
.L_x_134:
[----:B-1----:R-:W-:-:S04]  /*eb10*/  IMAD.U32 R4, RZ, RZ, UR6 ;  /* 0x00000006ff047e24 */ /* 0x002fc8000f8e00ff */
[----:B------:R1:W3:Y:S03]  /*eb20*/  SYNCS.PHASECHK.TRANS64.TRYWAIT P1, [R4+URZ+0x34500], R3 ;  /* 0x03450003040075a7 */ /* 0x0002e6000802017f */
[----:B---3--:R-:W-:Y:S05]  /*eb30*/  @!P1 NANOSLEEP.SYNCS 0x989680 ;  /* 0x009896800000995d */ /* 0x008fea0003900000 */
[----:B------:R-:W3:Y:S02]  /*eb40*/  @!P1 SYNCS.PHASECHK.TRANS64 P1, [R4+URZ+0x34500], R3 ;  /* 0x03450003040095a7 */ /* 0x000ee4000802007f */
[----:B---3--:R-:W-:Y:S05]  /*eb50*/  @!P1 BRA `(.L_x_134) ;  /* 0xfffffffc00ec9947 */ /* 0x008fea000383ffff */
[----:B------:R-:W-:Y:S05]  /*eb60*/  BRA `(.L_x_289) ;  /* 0xffffffa800387947 */ /* 0x000fea000383ffff */
.L_x_140:
[----:B-1-3--:R-:W-:-:S04]  /*eb70*/  MOV R4, UR6 ;  /* 0x0000000600047c02 */ /* 0x00afc80008000f00 */
[----:B------:R1:W3:Y:S03]  /*eb80*/  SYNCS.PHASECHK.TRANS64.TRYWAIT P1, [R4+URZ+0x34508], R3 ;  /* 0x03450803040075a7 */ /* 0x0002e6000802017f */
[----:B---3--:R-:W-:Y:S05]  /*eb90*/  @!P1 NANOSLEEP.SYNCS 0x989680 ;  /* 0x009896800000995d */ /* 0x008fea0003900000 */
[----:B------:R-:W3:Y:S02]  /*eba0*/  @!P1 SYNCS.PHASECHK.TRANS64 P1, [R4+URZ+0x34508], R3 ;  /* 0x03450803040095a7 */ /* 0x000ee4000802007f */
[----:B---3--:R-:W-:Y:S05]  /*ebb0*/  @!P1 BRA `(.L_x_140) ;  /* 0xfffffffc00ec9947 */ /* 0x008fea000383ffff */
[----:B------:R-:W-:Y:S05]  /*ebc0*/  BRA `(.L_x_290) ;  /* 0xffffffa800747947 */ /* 0x000fea000383ffff */
.L_x_146:
[----:B-1-34-:R-:W-:-:S04]  /*ebd0*/  IMAD.U32 R4, RZ, RZ, UR6 ;  /* 0x00000006ff047e24 */ /* 0x01afc8000f8e00ff */
[----:B------:R1:W3:Y:S03]  /*ebe0*/  SYNCS.PHASECHK.TRANS64.TRYWAIT P1, [R4+URZ+0x34510], R3 ;  /* 0x03451003040075a7 */ /* 0x0002e6000802017f */
[----:B---3--:R-:W-:Y:S05]  /*ebf0*/  @!P1 NANOSLEEP.SYNCS 0x989680 ;  /* 0x009896800000995d */ /* 0x008fea0003900000 */
[----:B------:R-:W3:Y:S02]  /*ec00*/  @!P1 SYNCS.PHASECHK.TRANS64 P1, [R4+URZ+0x34510], R3 ;  /* 0x03451003040095a7 */ /* 0x000ee4000802007f */
[----:B---3--:R-:W-:Y:S05]  /*ec10*/  @!P1 BRA `(.L_x_146) ;  /* 0xfffffffc00ec9947 */ /* 0x008fea000383ffff */
[----:B------:R-:W-:Y:S05]  /*ec20*/  BRA `(.L_x_291) ;  /* 0xffffffa800bc7947 */ /* 0x000fea000383ffff */
.L_x_152:
[----:B-1-34-:R-:W-:-:S04]  /*ec30*/  IMAD.U32 R4, RZ, RZ, UR6 ;  /* 0x00000006ff047e24 */ /* 0x01afc8000f8e00ff */
[----:B------:R1:W3:Y:S03]  /*ec40*/  SYNCS.PHASECHK.TRANS64.TRYWAIT P1, [R4+URZ+0x34518], R3 ;  /* 0x03451803040075a7 */ /* 0x0002e6000802017f */
[----:B---3--:R-:W-:Y:S05]  /*ec50*/  @!P1 NANOSLEEP.SYNCS 0x989680 ;  /* 0x009896800000995d */ /* 0x008fea0003900000 */
[----:B------:R-:W3:Y:S02]  /*ec60*/  @!P1 SYNCS.PHASECHK.TRANS64 P1, [R4+URZ+0x34518], R3 ;  /* 0x03451803040095a7 */ /* 0x000ee4000802007f */
[----:B---3--:R-:W-:Y:S05]  /*ec70*/  @!P1 BRA `(.L_x_152) ;  /* 0xfffffffc00ec9947 */ /* 0x008fea000383ffff */
[----:B------:R-:W-:Y:S05]  /*ec80*/  BRA `(.L_x_292) ;  /* 0xffffffa800fc7947 */ /* 0x000fea000383ffff */
.L_x_158:
[----:B-1----:R-:W-:-:S04]  /*ec90*/  IMAD.U32 R5, RZ, RZ, UR6 ;  /* 0x00000006ff057e24 */ /* 0x002fc8000f8e00ff */
[----:B------:R1:W3:Y:S03]  /*eca0*/  SYNCS.PHASECHK.TRANS64.TRYWAIT P1, [R5+URZ+0x34500], R4 ;  /* 0x03450004050075a7 */ /* 0x0002e6000802017f */
[----:B---3--:R-:W-:Y:S05]  /*ecb0*/  @!P1 NANOSLEEP.SYNCS 0x989680 ;  /* 0x009896800000995d */ /* 0x008fea0003900000 */
[----:B------:R-:W3:Y:S02]  /*ecc0*/  @!P1 SYNCS.PHASECHK.TRANS64 P1, [R5+URZ+0x34500], R4 ;  /* 0x03450004050095a7 */ /* 0x000ee4000802007f */
[----:B---3--:R-:W-:Y:S05]  /*ecd0*/  @!P1 BRA `(.L_x_158) ;  /* 0xfffffffc00ec9947 */ /* 0x008fea000383ffff */
[----:B------:R-:W-:Y:S05]  /*ece0*/  BRA `(.L_x_293) ;  /* 0xffffffac00447947 */ /* 0x000fea000383ffff */
.L_x_164:
[----:B-1-3--:R-:W-:-:S04]  /*ecf0*/  IMAD.U32 R5, RZ, RZ, UR6 ;  /* 0x00000006ff057e24 */ /* 0x00afc8000f8e00ff */
[----:B------:R1:W3:Y:S03]  /*ed00*/  SYNCS.PHASECHK.TRANS64.TRYWAIT P1, [R5+URZ+0x34508], R4 ;  /* 0x03450804050075a7 */ /* 0x0002e6000802017f */
[----:B---3--:R-:W-:Y:S05]  /*ed10*/  @!P1 NANOSLEEP.SYNCS 0x989680 ;  /* 0x009896800000995d */ /* 0x008fea0003900000 */
[----:B------:R-:W3:Y:S02]  /*ed20*/  @!P1 SYNCS.PHASECHK.TRANS64 P1, [R5+URZ+0x34508], R4 ;  /* 0x03450804050095a7 */ /* 0x000ee4000802007f */
[----:B---3--:R-:W-:Y:S05]  /*ed30*/  @!P1 BRA `(.L_x_164) ;  /* 0xfffffffc00ec9947 */ /* 0x008fea000383ffff */
[----:B------:R-:W-:Y:S05]  /*ed40*/  BRA `(.L_x_294) ;  /* 0xffffffac00787947 */ /* 0x000fea000383ffff */
.L_x_170:
[----:B-1-34-:R-:W-:-:S04]  /*ed50*/  IMAD.U32 R5, RZ, RZ, UR6 ;  /* 0x00000006ff057e24 */ /* 0x01afc8000f8e00ff */
[----:B------:R1:W3:Y:S03]  /*ed60*/  SYNCS.PHASECHK.TRANS64.TRYWAIT P1, [R5+URZ+0x34510], R4 ;  /* 0x03451004050075a7 */ /* 0x0002e6000802017f */
[----:B---3--:R-:W-:Y:S05]  /*ed70*/  @!P1 NANOSLEEP.SYNCS 0x989680 ;  /* 0x009896800000995d */ /* 0x008fea0003900000 */
[----:B------:R-:W3:Y:S02]  /*ed80*/  @!P1 SYNCS.PHASECHK.TRANS64 P1, [R5+URZ+0x34510], R4 ;  /* 0x03451004050095a7 */ /* 0x000ee4000802007f */
[----:B---3--:R-:W-:Y:S05]  /*ed90*/  @!P1 BRA `(.L_x_170) ;  /* 0xfffffffc00ec9947 */ /* 0x008fea000383ffff */
[----:B------:R-:W-:Y:S05]  /*eda0*/  BRA `(.L_x_295) ;  /* 0xffffffac00b47947 */ /* 0x000fea000383ffff */
.L_x_176:
[----:B-1-34-:R-:W-:-:S04]  /*edb0*/  IMAD.U32 R5, RZ, RZ, UR6 ;  /* 0x00000006ff057e24 */ /* 0x01afc8000f8e00ff */
[----:B------:R1:W3:Y:S03]  /*edc0*/  SYNCS.PHASECHK.TRANS64.TRYWAIT P1, [R5+URZ+0x34518], R4 ;  /* 0x03451804050075a7 */ /* 0x0002e6000802017f */
[----:B---3--:R-:W-:Y:S05]  /*edd0*/  @!P1 NANOSLEEP.SYNCS 0x989680 ;  /* 0x009896800000995d */ /* 0x008fea0003900000 */
[----:B------:R-:W3:Y:S02]  /*ede0*/  @!P1 SYNCS.PHASECHK.TRANS64 P1, [R5+URZ+0x34518], R4 ;  /* 0x03451804050095a7 */ /* 0x000ee4000802007f */
[----:B---3--:R-:W-:Y:S05]  /*edf0*/  @!P1 BRA `(.L_x_176) ;  /* 0xfffffffc00ec9947 */ /* 0x008fea000383ffff */
[----:B------:R-:W-:Y:S05]  /*ee00*/  BRA `(.L_x_296) ;  /* 0xffffffac00e47947 */ /* 0x000fea000383ffff */
.L_x_191:
[----:B-1----:R-:W-:-:S04]  /*ee10*/  IMAD.U32 R0, RZ, RZ, UR6 ;  /* 0x00000006ff007e24 */ /* 0x002fc8000f8e00ff */
[----:B------:R1:W2:Y:S03]  /*ee20*/  SYNCS.PHASECHK.TRANS64.TRYWAIT P0, [R0+URZ+0x34500], R3 ;  /* 0x03450003000075a7 */ /* 0x0002a6000800017f */
[----:B--2---:R-:W-:Y:S05]  /*ee30*/  @!P0 NANOSLEEP.SYNCS 0x989680 ;  /* 0x009896800000895d */ /* 0x004fea0003900000 */
[----:B------:R-:W2:Y:S02]  /*ee40*/  @!P0 SYNCS.PHASECHK.TRANS64 P0, [R0+URZ+0x34500], R3 ;  /* 0x03450003000085a7 */ /* 0x000ea4000800007f */
[----:B--2---:R-:W-:Y:S05]  /*ee50*/  @!P0 BRA `(.L_x_191) ;  /* 0xfffffffc00ec8947 */ /* 0x004fea000383ffff */
[----:B------:R-:W-:Y:S05]  /*ee60*/  BRA `(.L_x_297) ;  /* 0xffffffb400687947 */ /* 0x000fea000383ffff */
.L_x_193:
[----:B-1----:R-:W-:-:S04]  /*ee70*/  IMAD.U32 R0, RZ, RZ, UR6 ;  /* 0x00000006ff007e24 */ /* 0x002fc8000f8e00ff */
[----:B------:R1:W2:Y:S03]  /*ee80*/  SYNCS.PHASECHK.TRANS64.TRYWAIT P0, [R0+URZ+0x34508], R3 ;  /* 0x03450803000075a7 */ /* 0x0002a6000800017f */
[----:B--2---:R-:W-:Y:S05]  /*ee90*/  @!P0 NANOSLEEP.SYNCS 0x989680 ;  /* 0x009896800000895d */ /* 0x004fea0003900000 */
[----:B------:R-:W2:Y:S02]  /*eea0*/  @!P0 SYNCS.PHASECHK.TRANS64 P0, [R0+URZ+0x34508], R3 ;  /* 0x03450803000085a7 */ /* 0x000ea4000800007f */
[----:B--2---:R-:W-:Y:S05]  /*eeb0*/  @!P0 BRA `(.L_x_193) ;  /* 0xfffffffc00ec8947 */ /* 0x004fea000383ffff */
[----:B------:R-:W-:Y:S05]  /*eec0*/  BRA `(.L_x_298) ;  /* 0xffffffb400607947 */ /* 0x000fea000383ffff */
.L_x_195:
[----:B-1----:R-:W-:-:S04]  /*eed0*/  MOV R0, UR6 ;  /* 0x0000000600007c02 */ /* 0x002fc80008000f00 */
[----:B------:R1:W2:Y:S03]  /*eee0*/  SYNCS.PHASECHK.TRANS64.TRYWAIT P0, [R0+URZ+0x34510], R3 ;  /* 0x03451003000075a7 */ /* 0x0002a6000800017f */
[----:B--2---:R-:W-:Y:S05]  /*eef0*/  @!P0 NANOSLEEP.SYNCS 0x989680 ;  /* 0x009896800000895d */ /* 0x004fea0003900000 */
[----:B------:R-:W2:Y:S02]  /*ef00*/  @!P0 SYNCS.PHASECHK.TRANS64 P0, [R0+URZ+0x34510], R3 ;  /* 0x03451003000085a7 */ /* 0x000ea4000800007f */
[----:B--2---:R-:W-:Y:S05]  /*ef10*/  @!P0 BRA `(.L_x_195) ;  /* 0xfffffffc00ec8947 */ /* 0x004fea000383ffff */
[----:B------:R-:W-:Y:S05]  /*ef20*/  BRA `(.L_x_299) ;  /* 0xffffffb400587947 */ /* 0x000fea000383ffff */
.L_x_207:
[----:B------:R-:W-:Y:S01]  /*ef30*/  BSSY B1, `(.L_x_300) ;  /* 0x0000006000017945 */ /* 0x000fe20003800000 */
[----:B------:R-:W-:-:S07]  /*ef40*/  IMAD.MOV.U32 R15, RZ, RZ, -0x1 ;  /* 0xffffffffff0f7424 */ /* 0x000fce00078e00ff */
[----:B-----5:R-:W-:Y:S05]  /*ef50*/  WARPSYNC.COLLECTIVE R15, `(.L_x_301) ;  /* 0x000000000f0c7348 */ /* 0x020fea0003c00000 */
[----:B-----5:R-:W-:Y:S02]  /*ef60*/  ELECT P6, UR62, PT ;  /* 0x00000000003e782f */ /* 0x020fe400038c0000 */
[----:B------:R-:W-:Y:S01]  /*ef70*/  MOV R14, UR62 ;  /* 0x0000003e000e7c02 */ /* 0x000fe20008000f00 */
[----:B------:R-:W-:Y:S10]  /*ef80*/  ENDCOLLECTIVE ;  /* 0x000000000000791b */ /* 0x000ff40003800000 */
.L_x_301:
[----:B------:R-:W-:Y:S05]  /*ef90*/  BSYNC B1 ;  /* 0x0000000000017941 */ /* 0x000fea0003800000 */
.L_x_300:
[----:B------:R-:W-:Y:S05]  /*efa0*/  BRA `(.L_x_302) ;  /* 0xffffffc000387947 */ /* 0x000fea000383ffff */
.L_x_210:
[----:B--2---:R2:W3:Y:S02]  /*efb0*/  SYNCS.PHASECHK.TRANS64.TRYWAIT P0, [R10+URZ+0x344b0], R7 ;  /* 0x0344b0070a0075a7 */ /* 0x0044e4000800017f */
[----:B---3--:R-:W-:Y:S05]  /*efc0*/  @!P0 NANOSLEEP.SYNCS 0x989680 ;  /* 0x009896800000895d */ /* 0x008fea0003900000 */
[----:B------:R-:W3:Y:S02]  /*efd0*/  @!P0 SYNCS.PHASECHK.TRANS64 P0, [R10+URZ+0x344b0], R7 ;  /* 0x0344b0070a0085a7 */ /* 0x000ee4000800007f */
[----:B---3--:R-:W-:Y:S05]  /*efe0*/  @!P0 BRA `(.L_x_210) ;  /* 0xfffffffc00f08947 */ /* 0x008fea000383ffff */
[----:B------:R-:W-:Y:S05]  /*eff0*/  BRA `(.L_x_303) ;  /* 0xffffffc000607947 */ /* 0x000fea000383ffff */
.L_x_216:
[----:B-1----:R1:W2:Y:S02]  /*f000*/  SYNCS.PHASECHK.TRANS64.TRYWAIT P0, [R5+URZ+0x34400], R4 ;  /* 0x03440004050075a7 */ /* 0x0022a4000800017f */
[----:B--2---:R-:W-:Y:S05]  /*f010*/  @!P0 NANOSLEEP.SYNCS 0x989680 ;  /* 0x009896800000895d */ /* 0x004fea0003900000 */
[----:B------:R-:W2:Y:S02]  /*f020*/  @!P0 SYNCS.PHASECHK.TRANS64 P0, [R5+URZ+0x34400], R4 ;  /* 0x03440004050085a7 */ /* 0x000ea4000800007f */
[----:B--2---:R-:W-:Y:S05]  /*f030*/  @!P0 BRA `(.L_x_216) ;  /* 0xfffffffc00f08947 */ /* 0x004fea000383ffff */
[----:B------:R-:W-:Y:S05]  /*f040*/  BRA `(.L_x_304) ;  /* 0xffffffc400247947 */ /* 0x000fea000383ffff */
.L_x_219:
[----:B------:R-:W-:Y:S01]  /*f050*/  BSSY B1, `(.L_x_305) ;  /* 0x0000006000017945 */ /* 0x000fe20003800000 */
[----:B------:R-:W-:-:S07]  /*f060*/  IMAD.MOV.U32 R15, RZ, RZ, -0x1 ;  /* 0xffffffffff0f7424 */ /* 0x000fce00078e00ff */
[----:B-1---5:R-:W-:Y:S05]  /*f070*/  WARPSYNC.COLLECTIVE R15, `(.L_x_306) ;  /* 0x000000000f0c7348 */ /* 0x022fea0003c00000 */
[----:B------:R-:W-:Y:S02]  /*f080*/  ELECT P6, UR62, PT ;  /* 0x00000000003e782f */ /* 0x000fe400038c0000 */
[----:B------:R-:W-:Y:S01]  /*f090*/  MOV R14, UR62 ;  /* 0x0000003e000e7c02 */ /* 0x000fe20008000f00 */
[----:B-1---5:R-:W-:Y:S10]  /*f0a0*/  ENDCOLLECTIVE ;  /* 0x000000000000791b */ /* 0x022ff40003800000 */
.L_x_306:
[----:B------:R-:W-:Y:S05]  /*f0b0*/  BSYNC B1 ;  /* 0x0000000000017941 */ /* 0x000fea0003800000 */
.L_x_305:
[----:B------:R-:W-:Y:S05]  /*f0c0*/  BRA `(.L_x_307) ;  /* 0xffffffc4006c7947 */ /* 0x000fea000383ffff */
.L_x_222:
[----:B------:R-:W-:Y:S01]  /*f0d0*/  BSSY B1, `(.L_x_308) ;  /* 0x0000005000017945 */ /* 0x000fe20003800000 */
[----:B--2---:R-:W-:-:S07]  /*f0e0*/  IMAD.MOV.U32 R15, RZ, RZ, -0x1 ;  /* 0xffffffffff0f7424 */ /* 0x004fce00078e00ff */
[----:B-1---5:R-:W-:Y:S05]  /*f0f0*/  WARPSYNC.COLLECTIVE R15, `(.L_x_309) ;  /* 0x000000000f087348 */ /* 0x022fea0003c00000 */
[----:B------:R-:W-:Y:S01]  /*f100*/  NOP ;  /* 0x0000000000007918 */ /* 0x000fe20000000000 */
[----:B-1---5:R-:W-:Y:S01]  /*f110*/  ENDCOLLECTIVE ;  /* 0x000000000000791b */ /* 0x022fe20003800000 */
.L_x_309:
[----:B------:R-:W-:Y:S05]  /*f120*/  BSYNC B1 ;  /* 0x0000000000017941 */ /* 0x000fea0003800000 */
.L_x_308:
[----:B------:R-:W-:-:S07]  /*f130*/  IMAD.MOV.U32 R15, RZ, RZ, -0x1 ;  /* 0xffffffffff0f7424 */ /* 0x000fce00078e00ff */
[----:B------:R-:W-:Y:S05]  /*f140*/  WARPSYNC.COLLECTIVE R15, `(.L_x_310) ;  /* 0x000000000f0c7348 */ /* 0x000fea0003c00000 */
[----:B------:R-:W-:Y:S02]  /*f150*/  ELECT P6, UR62, PT ;  /* 0x00000000003e782f */ /* 0x000fe400038c0000 */
[----:B------:R-:W-:Y:S01]  /*f160*/  MOV R14, UR62 ;  /* 0x0000003e000e7c02 */ /* 0x000fe20008000f00 */
[----:B------:R-:W-:Y:S10]  /*f170*/  ENDCOLLECTIVE ;  /* 0x000000000000791b */ /* 0x000ff40003800000 */
.L_x_310:
[----:B------:R-:W-:Y:S05]  /*f180*/  BRA `(.L_x_311) ;  /* 0xffffffc800747947 */ /* 0x000fea000383ffff */
.L_x_225:
[----:B------:R-:W-:Y:S01]  /*f190*/  BSSY B0, `(.L_x_312) ;  /* 0x0000006000007945 */ /* 0x000fe20003800000 */
[----:B------:R-:W-:-:S07]  /*f1a0*/  IMAD.MOV.U32 R15, RZ, RZ, -0x1 ;  /* 0xffffffffff0f7424 */ /* 0x000fce00078e00ff */
[----:B-----5:R-:W-:Y:S05]  /*f1b0*/  WARPSYNC.COLLECTIVE R15, `(.L_x_313) ;  /* 0x000000000f0c7348 */ /* 0x020fea0003c00000 */
[----:B-----5:R-:W-:Y:S02]  /*f1c0*/  ELECT P6, UR62, PT ;  /* 0x00000000003e782f */ /* 0x020fe400038c0000 */
[----:B------:R-:W-:Y:S01]  /*f1d0*/  MOV R14, UR62 ;  /* 0x0000003e000e7c02 */ /* 0x000fe20008000f00 */
[----:B------:R-:W-:Y:S10]  /*f1e0*/  ENDCOLLECTIVE ;  /* 0x000000000000791b */ /* 0x000ff40003800000 */
.L_x_313:
[----:B------:R-:W-:Y:S05]  /*f1f0*/  BSYNC B0 ;  /* 0x0000000000007941 */ /* 0x000fea0003800000 */
.L_x_312:
[----:B------:R-:W-:Y:S05]  /*f200*/  BRA `(.L_x_314) ;  /* 0xffffffc800c47947 */ /* 0x000fea000383ffff */
.L_x_229:
[----:B-1----:R1:W2:Y:S02]  /*f210*/  SYNCS.PHASECHK.TRANS64.TRYWAIT P0, [R7+URZ], R4 ;  /* 0x00000004070075a7 */ /* 0x0022a4000800017f */
[----:B--2---:R-:W-:Y:S05]  /*f220*/  @!P0 NANOSLEEP.SYNCS 0x989680 ;  /* 0x009896800000895d */ /* 0x004fea0003900000 */
[----:B------:R-:W2:Y:S02]  /*f230*/  @!P0 SYNCS.PHASECHK.TRANS64 P0, [R7+URZ], R4 ;  /* 0x00000004070085a7 */ /* 0x000ea4000800007f */
[----:B--2---:R-:W-:Y:S05]  /*f240*/  @!P0 BRA `(.L_x_229) ;  /* 0xfffffffc00f08947 */ /* 0x004fea000383ffff */
[----:B------:R-:W-:Y:S05]  /*f250*/  BRA `(.L_x_315) ;  /* 0xffffffcc00007947 */ /* 0x000fea000383ffff */
.L_x_230:
[----:B-1----:R1:W2:Y:S02]  /*f260*/  SYNCS.PHASECHK.TRANS64.TRYWAIT P0, [R6+URZ], R3 ;  /* 0x00000003060075a7 */ /* 0x0022a4000800017f */
[----:B--2---:R-:W-:Y:S05]  /*f270*/  @!P0 NANOSLEEP.SYNCS 0x989680 ;  /* 0x009896800000895d */ /* 0x004fea0003900000 */
[----:B------:R-:W2:Y:S02]  /*f280*/  @!P0 SYNCS.PHASECHK.TRANS64 P0, [R6+URZ], R3 ;  /* 0x00000003060085a7 */ /* 0x000ea4000800007f */
[----:B--2---:R-:W-:Y:S05]  /*f290*/  @!P0 BRA `(.L_x_230) ;  /* 0xfffffffc00f08947 */ /* 0x004fea000383ffff */
[----:B------:R-:W-:Y:S05]  /*f2a0*/  BRA `(.L_x_316) ;  /* 0xffffffcc00107947 */ /* 0x000fea000383ffff */
.L_x_231:
[----:B-1----:R1:W2:Y:S02]  /*f2b0*/  SYNCS.PHASECHK.TRANS64.TRYWAIT P0, [R7+URZ], R4 ;  /* 0x00000004070075a7 */ /* 0x0022a4000800017f */
[----:B--2---:R-:W-:Y:S05]  /*f2c0*/  @!P0 NANOSLEEP.SYNCS 0x989680 ;  /* 0x009896800000895d */ /* 0x004fea0003900000 */
[----:B------:R-:W2:Y:S02]  /*f2d0*/  @!P0 SYNCS.PHASECHK.TRANS64 P0, [R7+URZ], R4 ;  /* 0x00000004070085a7 */ /* 0x000ea4000800007f */
[----:B--2---:R-:W-:Y:S05]  /*f2e0*/  @!P0 BRA `(.L_x_231) ;  /* 0xfffffffc00f08947 */ /* 0x004fea000383ffff */
[----:B------:R-:W-:Y:S05]  /*f2f0*/  BRA `(.L_x_317) ;  /* 0xffffffcc00207947 */ /* 0x000fea000383ffff */
.L_x_232:
[----:B-1----:R1:W2:Y:S02]  /*f300*/  SYNCS.PHASECHK.TRANS64.TRYWAIT P0, [R6+URZ], R3 ;  /* 0x00000003060075a7 */ /* 0x0022a4000800017f */
[----:B--2---:R-:W-:Y:S05]  /*f310*/  @!P0 NANOSLEEP.SYNCS 0x989680 ;  /* 0x009896800000895d */ /* 0x004fea0003900000 */
[----:B------:R-:W2:Y:S02]  /*f320*/  @!P0 SYNCS.PHASECHK.TRANS64 P0, [R6+URZ], R3 ;  /* 0x00000003060085a7 */ /* 0x000ea4000800007f */
[----:B--2---:R-:W-:Y:S05]  /*f330*/  @!P0 BRA `(.L_x_232) ;  /* 0xfffffffc00f08947 */ /* 0x004fea000383ffff */
[----:B------:R-:W-:Y:S05]  /*f340*/  BRA `(.L_x_318) ;  /* 0xffffffcc00307947 */ /* 0x000fea000383ffff */
.L_x_233:
[----:B--2---:R2:W3:Y:S02]  /*f350*/  SYNCS.PHASECHK.TRANS64.TRYWAIT P0, [R7+URZ], R4 ;  /* 0x00000004070075a7 */ /* 0x0044e4000800017f */
[----:B---3--:R-:W-:Y:S05]  /*f360*/  @!P0 NANOSLEEP.SYNCS 0x989680 ;  /* 0x009896800000895d */ /* 0x008fea0003900000 */
[----:B------:R-:W3:Y:S02]  /*f370*/  @!P0 SYNCS.PHASECHK.TRANS64 P0, [R7+URZ], R4 ;  /* 0x00000004070085a7 */ /* 0x000ee4000800007f */
[----:B---3--:R-:W-:Y:S05]  /*f380*/  @!P0 BRA `(.L_x_233) ;  /* 0xfffffffc00f08947 */ /* 0x008fea000383ffff */
[----:B------:R-:W-:Y:S05]  /*f390*/  BRA `(.L_x_319) ;  /* 0xffffffcc00387947 */ /* 0x000fea000383ffff */
.L_x_251:
[----:B-1----:R1:W3:Y:S02]  /*f3a0*/  SYNCS.PHASECHK.TRANS64.TRYWAIT P2, [R17+URZ+0x34440], R2 ;  /* 0x03444002110075a7 */ /* 0x0022e4000804017f */
[----:B---3--:R-:W-:Y:S05]  /*f3b0*/  @!P2 NANOSLEEP.SYNCS 0x989680 ;  /* 0x009896800000a95d */ /* 0x008fea0003900000 */
[----:B------:R-:W3:Y:S02]  /*f3c0*/  @!P2 SYNCS.PHASECHK.TRANS64 P2, [R17+URZ+0x34440], R2 ;  /* 0x034440021100a5a7 */ /* 0x000ee4000804007f */
[----:B---3--:R-:W-:Y:S05]  /*f3d0*/  @!P2 BRA `(.L_x_251) ;  /* 0xfffffffc00f0a947 */ /* 0x008fea000383ffff */
[----:B------:R-:W-:Y:S05]  /*f3e0*/  BRA `(.L_x_320) ;  /* 0xffffffe800547947 */ /* 0x000fea000383ffff */
.L_x_257:
[----:B-1----:R1:W2:Y:S02]  /*f3f0*/  SYNCS.PHASECHK.TRANS64.TRYWAIT P0, [R5+URZ+0x34440], R2 ;  /* 0x03444002050075a7 */ /* 0x0022a4000800017f */
[----:B--2---:R-:W-:Y:S05]  /*f400*/  @!P0 NANOSLEEP.SYNCS 0x989680 ;  /* 0x009896800000895d */ /* 0x004fea0003900000 */
[----:B------:R-:W2:Y:S02]  /*f410*/  @!P0 SYNCS.PHASECHK.TRANS64 P0, [R5+URZ+0x34440], R2 ;  /* 0x03444002050085a7 */ /* 0x000ea4000800007f */
[----:B--2---:R-:W-:Y:S05]  /*f420*/  @!P0 BRA `(.L_x_257) ;  /* 0xfffffffc00f08947 */ /* 0x004fea000383ffff */
[----:B------:R-:W-:Y:S05]  /*f430*/  BRA `(.L_x_321) ;  /* 0xffffffe800bc7947 */ /* 0x000fea000383ffff */
.L_x_259:
[----:B-1----:R1:W2:Y:S02]  /*f440*/  SYNCS.PHASECHK.TRANS64.TRYWAIT P0, [R7+URZ+0x34440], R0 ;  /* 0x03444000070075a7 */ /* 0x0022a4000800017f */
[----:B--2---:R-:W-:Y:S05]  /*f450*/  @!P0 NANOSLEEP.SYNCS 0x989680 ;  /* 0x009896800000895d */ /* 0x004fea0003900000 */
[----:B------:R-:W2:Y:S02]  /*f460*/  @!P0 SYNCS.PHASECHK.TRANS64 P0, [R7+URZ+0x34440], R0 ;  /* 0x03444000070085a7 */ /* 0x000ea4000800007f */
[----:B--2---:R-:W-:Y:S05]  /*f470*/  @!P0 BRA `(.L_x_259) ;  /* 0xfffffffc00f08947 */ /* 0x004fea000383ffff */
[----:B------:R-:W-:Y:S05]  /*f480*/  BRA `(.L_x_322) ;  /* 0xffffffe800d47947 */ /* 0x000fea000383ffff */
.L_x_261:
[----:B-1----:R1:W2:Y:S02]  /*f490*/  SYNCS.PHASECHK.TRANS64.TRYWAIT P0, [R7+URZ+0x34440], R0 ;  /* 0x03444000070075a7 */ /* 0x0022a4000800017f */
[----:B--2---:R-:W-:Y:S05]  /*f4a0*/  @!P0 NANOSLEEP.SYNCS 0x989680 ;  /* 0x009896800000895d */ /* 0x004fea0003900000 */
[----:B------:R-:W2:Y:S02]  /*f4b0*/  @!P0 SYNCS.PHASECHK.TRANS64 P0, [R7+URZ+0x34440], R0 ;  /* 0x03444000070085a7 */ /* 0x000ea4000800007f */
[----:B--2---:R-:W-:Y:S05]  /*f4c0*/  @!P0 BRA `(.L_x_261) ;  /* 0xfffffffc00f08947 */ /* 0x004fea000383ffff */
[----:B------:R-:W-:Y:S05]  /*f4d0*/  BRA `(.L_x_323) ;  /* 0xffffffe800ec7947 */ /* 0x000fea000383ffff */
.L_x_263:
[----:B-1----:R1:W2:Y:S02]  /*f4e0*/  SYNCS.PHASECHK.TRANS64.TRYWAIT P0, [R7+URZ+0x34440], R0 ;  /* 0x03444000070075a7 */ /* 0x0022a4000800017f */
[----:B--2---:R-:W-:Y:S05]  /*f4f0*/  @!P0 NANOSLEEP.SYNCS 0x989680 ;  /* 0x009896800000895d */ /* 0x004fea0003900000 */
[----:B------:R-:W2:Y:S02]  /*f500*/  @!P0 SYNCS.PHASECHK.TRANS64 P0, [R7+URZ+0x34440], R0 ;  /* 0x03444000070085a7 */ /* 0x000ea4000800007f */
[----:B--2---:R-:W-:Y:S05]  /*f510*/  @!P0 BRA `(.L_x_263) ;  /* 0xfffffffc00f08947 */ /* 0x004fea000383ffff */
[----:B------:R-:W-:Y:S05]  /*f520*/  BRA `(.L_x_324) ;  /* 0xffffffec00047947 */ /* 0x000fea000383ffff */
.L_x_265:
[----:B-1----:R1:W2:Y:S02]  /*f530*/  SYNCS.PHASECHK.TRANS64.TRYWAIT P0, [R7+URZ+0x34440], R0 ;  /* 0x03444000070075a7 */ /* 0x0022a4000800017f */
[----:B--2---:R-:W-:Y:S05]  /*f540*/  @!P0 NANOSLEEP.SYNCS 0x989680 ;  /* 0x009896800000895d */ /* 0x004fea0003900000 */
[----:B------:R-:W2:Y:S02]  /*f550*/  @!P0 SYNCS.PHASECHK.TRANS64 P0, [R7+URZ+0x34440], R0 ;  /* 0x03444000070085a7 */ /* 0x000ea4000800007f */
[----:B--2---:R-:W-:Y:S05]  /*f560*/  @!P0 BRA `(.L_x_265) ;  /* 0xfffffffc00f08947 */ /* 0x004fea000383ffff */
[----:B------:R-:W-:Y:S05]  /*f570*/  BRA `(.L_x_325) ;  /* 0xffffffec001c7947 */ /* 0x000fea000383ffff */
.L_x_267:
[----:B-1----:R1:W2:Y:S02]  /*f580*/  SYNCS.PHASECHK.TRANS64.TRYWAIT P0, [R7+URZ+0x34440], R0 ;  /* 0x03444000070075a7 */ /* 0x0022a4000800017f */
[----:B--2---:R-:W-:Y:S05]  /*f590*/  @!P0 NANOSLEEP.SYNCS 0x989680 ;  /* 0x009896800000895d */ /* 0x004fea0003900000 */
[----:B------:R-:W2:Y:S02]  /*f5a0*/  @!P0 SYNCS.PHASECHK.TRANS64 P0, [R7+URZ+0x34440], R0 ;  /* 0x03444000070085a7 */ /* 0x000ea4000800007f */
[----:B--2---:R-:W-:Y:S05]  /*f5b0*/  @!P0 BRA `(.L_x_267) ;  /* 0xfffffffc00f08947 */ /* 0x004fea000383ffff */
[----:B------:R-:W-:Y:S05]  /*f5c0*/  BRA `(.L_x_326) ;  /* 0xffffffec00347947 */ /* 0x000fea000383ffff */
.L_x_269:
[----:B-1----:R1:W2:Y:S02]  /*f5d0*/  SYNCS.PHASECHK.TRANS64.TRYWAIT P0, [R7+URZ+0x34440], R0 ;  /* 0x03444000070075a7 */ /* 0x0022a4000800017f */
[----:B--2---:R-:W-:Y:S05]  /*f5e0*/  @!P0 NANOSLEEP.SYNCS 0x989680 ;  /* 0x009896800000895d */ /* 0x004fea0003900000 */
[----:B------:R-:W2:Y:S02]  /*f5f0*/  @!P0 SYNCS.PHASECHK.TRANS64 P0, [R7+URZ+0x34440], R0 ;  /* 0x03444000070085a7 */ /* 0x000ea4000800007f */
[----:B--2---:R-:W-:Y:S05]  /*f600*/  @!P0 BRA `(.L_x_269) ;  /* 0xfffffffc00f08947 */ /* 0x004fea000383ffff */
[----:B------:R-:W-:Y:S05]  /*f610*/  BRA `(.L_x_327) ;  /* 0xffffffec004c7947 */ /* 0x000fea000383ffff */
        .weak           $__internal_0_$__cuda_sm20_div_u64
        .type           $__internal_0_$__cuda_sm20_div_u64,@function
        .size           $__internal_0_$__cuda_sm20_div_u64,(.L_x_248 - $__internal_0_$__cuda_sm20_div_u64)
$__internal_0_$__cuda_sm20_div_u64:
[----:B------:R-:W-:-:S04]  /*f620*/  IMAD.MOV.U32 R17, RZ, RZ, R23 ;  /* 0x000000ffff117224 */ /* 0x000fc800078e0017 */
[----:B------:R-:W1:Y:S08]  /*f630*/  I2F.U64.RP R0, R16 ;  /* 0x0000001000007312 */ /* 0x000e700000309000 */
[----:B-1----:R-:W1:Y:S02]  /*f640*/  MUFU.RCP R0, R0 ;  /* 0x0000000000007308 */ /* 0x002e640000001000 */
[----:B-1----:R-:W-:-:S06]  /*f650*/  VIADD R2, R0, 0x1ffffffe ;  /* 0x1ffffffe00027836 */ /* 0x002fcc0000000000 */
[----:B------:R-:W1:Y:S02]  /*f660*/  F2I.U64.TRUNC R2, R2 ;  /* 0x0000000200027311 */ /* 0x000e64000020d800 */
[----:B-1----:R-:W-:-:S04]  /*f670*/  IMAD.WIDE.U32 R14, R2, R16, RZ ;  /* 0x00000010020e7225 */ /* 0x002fc800078e00ff */
[----:B------:R-:W-:Y:S01]  /*f680*/  IMAD R15, R2, R23, R15 ;  /* 0x00000017020f7224 */ /* 0x000fe200078e020f */
[----:B------:R-:W-:-:S03]  /*f690*/  IADD3 R19, P1, RZ, -R14, RZ ;  /* 0x8000000eff137210 */ /* 0x000fc60007f3e0ff */
[----:B------:R-:W-:Y:S02]  /*f6a0*/  IMAD R15, R3, R16, R15 ;  /* 0x00000010030f7224 */ /* 0x000fe400078e020f */
[----:B------:R-:W-:-:S04]  /*f6b0*/  IMAD.HI.U32 R14, R2, R19, RZ ;  /* 0x00000013020e7227 */ /* 0x000fc800078e00ff */
[----:B------:R-:W-:Y:S01]  /*f6c0*/  IMAD.X R21, RZ, RZ, ~R15, P1 ;  /* 0x000000ffff157224 */ /* 0x000fe200008e0e0f */
[----:B------:R-:W-:-:S03]  /*f6d0*/  MOV R15, R2 ;  /* 0x00000002000f7202 */ /* 0x000fc60000000f00 */
[-C--:B------:R-:W-:Y:S02]  /*f6e0*/  IMAD R17, R3, R21.reuse, RZ ;  /* 0x0000001503117224 */ /* 0x080fe400078e02ff */
[----:B------:R-:W-:-:S04]  /*f6f0*/  IMAD.WIDE.U32 R14, P1, R2, R21, R14 ;  /* 0x00000015020e7225 */ /* 0x000fc8000782000e */
[----:B------:R-:W-:-:S04]  /*f700*/  IMAD.HI.U32 R21, R3, R21, RZ ;  /* 0x0000001503157227 */ /* 0x000fc800078e00ff */
[----:B------:R-:W-:-:S04]  /*f710*/  IMAD.HI.U32 R14, P2, R3, R19, R14 ;  /* 0x00000013030e7227 */ /* 0x000fc8000784000e */
[----:B------:R-:W-:Y:S01]  /*f720*/  IMAD.X R0, R21, 0x1, R3, P1 ;  /* 0x0000000115007824 */ /* 0x000fe200008e0603 */
[----:B------:R-:W-:-:S04]  /*f730*/  IADD3 R15, P3, R17, R14, RZ ;  /* 0x0000000e110f7210 */ /* 0x000fc80007f7e0ff */
[----:B------:R-:W-:Y:S01]  /*f740*/  IADD3.X R17, RZ, RZ, R0, P3, P2 ;  /* 0x000000ffff117210 */ /* 0x000fe20001fe4400 */
[----:B------:R-:W-:-:S04]  /*f750*/  IMAD.WIDE.U32 R2, R15, R16, RZ ;  /* 0x000000100f027225 */ /* 0x000fc800078e00ff */
[----:B------:R-:W-:Y:S01]  /*f760*/  IMAD R0, R15, R23, R3 ;  /* 0x000000170f007224 */ /* 0x000fe200078e0203 */
[----:B------:R-:W-:-:S03]  /*f770*/  IADD3 R3, P1, RZ, -R2, RZ ;  /* 0x80000002ff037210 */ /* 0x000fc60007f3e0ff */
[----:B------:R-:W-:Y:S02]  /*f780*/  IMAD R0, R17, R16, R0 ;  /* 0x0000001011007224 */ /* 0x000fe400078e0200 */
[----:B------:R-:W-:-:S04]  /*f790*/  IMAD.HI.U32 R14, R15, R3, RZ ;  /* 0x000000030f0e7227 */ /* 0x000fc800078e00ff */
[----:B------:R-:W-:-:S04]  /*f7a0*/  IMAD.X R0, RZ, RZ, ~R0, P1 ;  /* 0x000000ffff007224 */ /* 0x000fc800008e0e00 */
[----:B------:R-:W-:-:S04]  /*f7b0*/  IMAD.WIDE.U32 R14, P1, R15, R0, R14 ;  /* 0x000000000f0e7225 */ /* 0x000fc8000782000e */
[C---:B------:R-:W-:Y:S02]  /*f7c0*/  IMAD R2, R17.reuse, R0, RZ ;  /* 0x0000000011027224 */ /* 0x040fe400078e02ff */
[----:B------:R-:W-:-:S04]  /*f7d0*/  IMAD.HI.U32 R15, P2, R17, R3, R14 ;  /* 0x00000003110f7227 */ /* 0x000fc8000784000e */
[----:B------:R-:W-:Y:S01]  /*f7e0*/  IMAD.HI.U32 R0, R17, R0, RZ ;  /* 0x0000000011007227 */ /* 0x000fe200078e00ff */
[----:B------:R-:W-:-:S03]  /*f7f0*/  IADD3 R15, P3, R2, R15, RZ ;  /* 0x0000000f020f7210 */ /* 0x000fc60007f7e0ff */
[----:B------:R-:W-:Y:S02]  /*f800*/  IMAD.X R17, R0, 0x1, R17, P1 ;  /* 0x0000000100117824 */ /* 0x000fe400008e0611 */
[----:B------:R-:W-:-:S03]  /*f810*/  IMAD.HI.U32 R2, R15, UR13, RZ ;  /* 0x0000000d0f027c27 */ /* 0x000fc6000f8e00ff */
[----:B------:R-:W-:Y:S01]  /*f820*/  IADD3.X R17, RZ, RZ, R17, P3, P2 ;  /* 0x000000ffff117210 */ /* 0x000fe20001fe4411 */
[----:B------:R-:W-:Y:S02]  /*f830*/  IMAD.MOV.U32 R3, RZ, RZ, RZ ;  /* 0x000000ffff037224 */ /* 0x000fe400078e00ff */
[----:B------:R-:W-:-:S04]  /*f840*/  IMAD.WIDE.U32 R2, R15, UR21, R2 ;  /* 0x000000150f027c25 */ /* 0x000fc8000f8e0002 */
[C---:B------:R-:W-:Y:S02]  /*f850*/  IMAD R15, R17.reuse, UR21, RZ ;  /* 0x00000015110f7c24 */ /* 0x040fe4000f8e02ff */
[----:B------:R-:W-:-:S04]  /*f860*/  IMAD.HI.U32 R2, P1, R17, UR13, R2 ;  /* 0x0000000d11027c27 */ /* 0x000fc8000f820002 */
[----:B------:R-:W-:Y:S01]  /*f870*/  IMAD.HI.U32 R0, R17, UR21, RZ ;  /* 0x0000001511007c27 */ /* 0x000fe2000f8e00ff */
[----:B------:R-:W-:-:S03]  /*f880*/  IADD3 R15, P2, R15, R2, RZ ;  /* 0x000000020f0f7210 */ /* 0x000fc60007f5e0ff */
[----:B------:R-:W-:Y:S02]  /*f890*/  IMAD.X R0, RZ, RZ, R0, P1 ;  /* 0x000000ffff007224 */ /* 0x000fe400008e0600 */
[----:B------:R-:W-:-:S04]  /*f8a0*/  IMAD.WIDE.U32 R2, R15, R16, RZ ;  /* 0x000000100f027225 */ /* 0x000fc800078e00ff */
[----:B------:R-:W-:Y:S01]  /*f8b0*/  IMAD.X R0, RZ, RZ, R0, P2 ;  /* 0x000000ffff007224 */ /* 0x000fe200010e0600 */
[----:B------:R-:W-:Y:S01]  /*f8c0*/  IADD3 R17, P2, -R2, UR13, RZ ;  /* 0x0000000d02117c10 */ /* 0x000fe2000ff5e1ff */
[----:B------:R-:W-:-:S03]  /*f8d0*/  IMAD R3, R15, R23, R3 ;  /* 0x000000170f037224 */ /* 0x000fc600078e0203 */
[-C--:B------:R-:W-:Y:S01]  /*f8e0*/  ISETP.GE.U32.AND P1, PT, R17, R16.reuse, PT ;  /* 0x000000101100720c */ /* 0x080fe20003f26070 */
[----:B------:R-:W-:-:S05]  /*f8f0*/  IMAD R0, R0, R16, R3 ;  /* 0x0000001000007224 */ /* 0x000fca00078e0203 */
[----:B------:R-:W-:Y:S02]  /*f900*/  IADD3.X R14, ~R0, UR21, RZ, P2, !PT ;  /* 0x00000015000e7c10 */ /* 0x000fe400097fe5ff */
[----:B------:R-:W-:Y:S02]  /*f910*/  IADD3 R2, P2, -R16, R17, RZ ;  /* 0x0000001110027210 */ /* 0x000fe40007f5e1ff */
[C---:B------:R-:W-:Y:S02]  /*f920*/  ISETP.GE.U32.AND.EX P1, PT, R14.reuse, R23, PT, P1 ;  /* 0x000000170e00720c */ /* 0x040fe40003f26110 */
[----:B------:R-:W-:Y:S01]  /*f930*/  IADD3 R0, R15, 0x1, RZ ;  /* 0x000000010f007810 */ /* 0x000fe20007ffe0ff */
[----:B------:R-:W-:Y:S01]  /*f940*/  IMAD.X R3, R14, 0x1, ~R23, P2 ;  /* 0x000000010e037824 */ /* 0x000fe200010e0e17 */
[----:B------:R-:W-:Y:S02]  /*f950*/  SEL R2, R2, R17, P1 ;  /* 0x0000001102027207 */ /* 0x000fe40000800000 */
[----:B------:R-:W-:-:S02]  /*f960*/  SEL R15, R0, R15, P1 ;  /* 0x0000000f000f7207 */ /* 0x000fc40000800000 */
[----:B------:R-:W-:Y:S02]  /*f970*/  SEL R3, R3, R14, P1 ;  /* 0x0000000e03037207 */ /* 0x000fe40000800000 */
[----:B------:R-:W-:Y:S01]  /*f980*/  ISETP.GE.U32.AND P1, PT, R2, R16, PT ;  /* 0x000000100200720c */ /* 0x000fe20003f26070 */
[----:B------:R-:W-:Y:S01]  /*f990*/  VIADD R0, R15, 0x1 ;  /* 0x000000010f007836 */ /* 0x000fe20000000000 */
[----:B------:R-:W-:Y:S01]  /*f9a0*/  ISETP.NE.U32.AND P2, PT, R16, RZ, PT ;  /* 0x000000ff1000720c */ /* 0x000fe20003f45070 */
[----:B------:R-:W-:Y:S01]  /*f9b0*/  IMAD.MOV.U32 R2, RZ, RZ, R12 ;  /* 0x000000ffff027224 */ /* 0x000fe200078e000c */
[----:B------:R-:W-:Y:S01]  /*f9c0*/  ISETP.GE.U32.AND.EX P1, PT, R3, R23, PT, P1 ;  /* 0x000000170300720c */ /* 0x000fe20003f26110 */
[----:B------:R-:W-:Y:S01]  /*f9d0*/  IMAD.MOV.U32 R3, RZ, RZ, 0x0 ;  /* 0x00000000ff037424 */ /* 0x000fe200078e00ff */
[----:B------:R-:W-:Y:S02]  /*f9e0*/  ISETP.NE.AND.EX P2, PT, R23, RZ, PT, P2 ;  /* 0x000000ff1700720c */ /* 0x000fe40003f45320 */
[----:B------:R-:W-:-:S04]  /*f9f0*/  SEL R0, R0, R15, P1 ;  /* 0x0000000f00007207 */ /* 0x000fc80000800000 */
[----:B------:R-:W-:Y:S01]  /*fa00*/  SEL R0, R0, 0xffffffff, P2 ;  /* 0xffffffff00007807 */ /* 0x000fe20001000000 */
[----:B------:R-:W-:Y:S06]  /*fa10*/  RET.REL.NODEC R2 `(_ZN7cutlass13device_kernelINS_4gemm6kernel13GemmUniversalINS1_17GroupProblemShapeIN4cute5tupleIJiiiEEEEENS1_10collective13CollectiveMmaINS1_39MainloopSm90ArrayTmaGmmaWarpSpecializedILi6ENS6_IJNS5_1CILi1EEESD_SD_EEENS1_52KernelPtrArrayTmaWarpSpecializedPingpongFP8FastAccumEEENS6_IJNSC_ILi128EEESH_SH_EEENS_12float_e4m3_tEPNS6_IJlSD_NSC_ILi0EEEEEESJ_SM_NS5_8TiledMMAINS5_8MMA_AtomIJNS5_4SM904GMMA31MMA_64x128x32_F32E4M3E4M3_SS_TNILNSQ_7ScaleInE1ELSS_1EEEEEENS5_6LayoutISE_NS6_IJSK_SK_SK_EEEEENS6_IJNS5_10UnderscoreESY_SY_EEEEENS5_13SM90_TMA_LOADENS5_14ComposedLayoutINS5_7SwizzleILi3ELi4ELi3EEENS5_18smem_ptr_flag_bitsILi8EEENSV_INS6_IJNSC_ILi8EEESH_EEENS6_IJSH_SD_EEEEEEEvNS5_8identityES11_S1B_vS1C_EENS_8epilogue10collective18CollectiveEpilogueINS1E_30Sm90PtrArrayTmaWarpSpecializedILi4ELi2ELi16ELb1ELb0ELi2EEEJSI_NS6_IJNSC_ILi64EEENSC_ILi32EEEEEENS_6half_tEPNS6_IJSD_lSK_EEES1M_S1O_NS1E_6fusion15FusionCallbacksIS1I_NS1P_17LinearCombinationIS1M_fS1M_fLNS_15FloatRoundStyleE2EEESI_S1L_JEEES11_NS12_IS14_NS15_ILi16EEENSV_INS6_IJS1J_S17_EEENS6_IJSD_S1J_EEEEEEENS5_17SM75_U16x8_LDSM_TENS5_14SM90_TMA_STOREES1Z_NS5_17SM90_U16x8_STSM_TENS5_9Copy_AtomIJNS5_17SM90_U32x4_STSM_NES1M_EEEvEEEvvEEEEvNT_6ParamsE) ;  /* 0xffffff0402787950 */ /* 0x000fec0003c3ffff */
.L_x_248:
[----:B------:R-:W-:Y:S01]  /*fa20*/  UMOV UR28, UR23 ;  /* 0x00000017001c7c82 */ /* 0x000fe20008000000 */
[----:B------:R-:W-:Y:S02]  /*fa30*/  UMOV UR29, UR34 ;  /* 0x00000022001d7c82 */ /* 0x000fe40008000000 */
[----:B------:R-:W1:Y:S08]  /*fa40*/  I2F.U64.RP R13, UR28 ;  /* 0x0000001c000d7d12 */ /* 0x000e700008309000 */
[----:B-1----:R-:W1:Y:S02]  /*fa50*/  MUFU.RCP R13, R13 ;  /* 0x0000000d000d7308 */ /* 0x002e640000001000 */
[----:B-1----:R-:W-:-:S06]  /*fa60*/  VIADD R2, R13, 0x1ffffffe ;  /* 0x1ffffffe0d027836 */ /* 0x002fcc0000000000 */
[----:B------:R-:W1:Y:S02]  /*fa70*/  F2I.U64.TRUNC R2, R2 ;  /* 0x0000000200027311 */ /* 0x000e64000020d800 */
[----:B-1----:R-:W-:Y:S01]  /*fa80*/  R2UR UR28, R2 ;  /* 0x00000000021c72ca */ /* 0x002fe200000e0000 */
[----:B------:R-:W-:Y:S01]  /*fa90*/  IMAD.MOV.U32 R2, RZ, RZ, R12 ;  /* 0x000000ffff027224 */ /* 0x000fe200078e000c */
[----:B------:R-:W-:Y:S01]  /*faa0*/  R2UR UR29, R3 ;  /* 0x00000000031d72ca */ /* 0x000fe200000e0000 */
[----:B------:R-:W-:-:S10]  /*fab0*/  IMAD.MOV.U32 R3, RZ, RZ, 0x0 ;  /* 0x00000000ff037424 */ /* 0x000fd400078e00ff */
[----:B------:R-:W-:-:S04]  /*fac0*/  UIMAD.WIDE.U32 UR30, UR28, UR23, URZ ;  /* 0x000000171c1e72a5 */ /* 0x000fc8000f8e003f */
[----:B------:R-:W-:Y:S02]  /*fad0*/  UIMAD UR31, UR28, UR34, UR31 ;  /* 0x000000221c1f72a4 */ /* 0x000fe4000f8e021f */
[----:B------:R-:W-:Y:S02]  /*fae0*/  UIADD3 UR36, UP1, URZ, -UR30, URZ ;  /* 0x8000001e3f247290 */ /* 0x000fe4000ff3e03f */
[----:B------:R-:W-:Y:S02]  /*faf0*/  UIMAD UR32, UR29, UR23, UR31 ;  /* 0x000000171d2072a4 */ /* 0x000fe4000f8e021f */
[----:B------:R-:W-:Y:S02]  /*fb00*/  UIMAD.WIDE.U32 UR30, UR28, UR36, URZ ;  /* 0x000000241c1e72a5 */ /* 0x000fe4000f8e003f */
[----:B------:R-:W-:-:S05]  /*fb10*/  UIADD3.X UR37, URZ, ~UR32, URZ, UP1, !UPT ;  /* 0x800000203f257290 */ /* 0x000fca0008ffe43f */
[----:B------:R-:W-:Y:S01]  /*fb20*/  UMOV UR30, UR31 ;  /* 0x0000001f001e7c82 */ /* 0x000fe20008000000 */
[----:B------:R-:W-:Y:S02]  /*fb30*/  UMOV UR31, UR28 ;  /* 0x0000001c001f7c82 */ /* 0x000fe40008000000 */
[----:B------:R-:W-:Y:S02]  /*fb40*/  UIMAD.WIDE.U32 UR32, UP1, UR28, UR37, UR30 ;  /* 0x000000251c2072a5 */ /* 0x000fe4000f82001e */
[----:B------:R-:W-:Y:S02]  /*fb50*/  UIMAD.WIDE.U32 UR30, UR29, UR37, URZ ;  /* 0x000000251d1e72a5 */ /* 0x000fe4000f8e003f */
[----:B------:R-:W-:Y:S02]  /*fb60*/  UIMAD.WIDE.U32 UR32, UP2, UR29, UR36, UR32 ;  /* 0x000000241d2072a5 */ /* 0x000fe4000f840020 */
[----:B------:R-:W-:Y:S02]  /*fb70*/  UIMAD UR37, UR29, UR37, URZ ;  /* 0x000000251d2572a4 */ /* 0x000fe4000f8e023f */
[----:B------:R-:W-:-:S02]  /*fb80*/  UIADD3.X UR30, UR31, UR29, URZ, UP1, !UPT ;  /* 0x0000001d1f1e7290 */ /* 0x000fc40008ffe43f */
[----:B------:R-:W-:-:S04]  /*fb90*/  UIADD3 UR33, UP4, UR37, UR33, URZ ;  /* 0x0000002125217290 */ /* 0x000fc8000ff9e03f */
[----:B------:R-:W-:Y:S02]  /*fba0*/  UIMAD.WIDE.U32 UR28, UR33, UR23, URZ ;  /* 0x00000017211c72a5 */ /* 0x000fe4000f8e003f */
[----:B------:R-:W-:Y:S02]  /*fbb0*/  UIADD3.X UR36, URZ, URZ, UR30, UP4, UP2 ;  /* 0x0000003f3f247290 */ /* 0x000fe4000a7e441e */
[----:B------:R-:W-:Y:S02]  /*fbc0*/  UIMAD UR29, UR33, UR34, UR29 ;  /* 0x00000022211d72a4 */ /* 0x000fe4000f8e021d */
[----:B------:R-:W-:Y:S02]  /*fbd0*/  UIADD3 UR37, UP1, URZ, -UR28, URZ ;  /* 0x8000001c3f257290 */ /* 0x000fe4000ff3e03f */
[----:B------:R-:W-:Y:S02]  /*fbe0*/  UIMAD UR30, UR36, UR23, UR29 ;  /* 0x00000017241e72a4 */ /* 0x000fe4000f8e021d */
[----:B------:R-:W-:-:S02]  /*fbf0*/  UIMAD.WIDE.U32 UR28, UR33, UR37, URZ ;  /* 0x00000025211c72a5 */ /* 0x000fc4000f8e003f */
[----:B------:R-:W-:-:S05]  /*fc00*/  UIADD3.X UR40, URZ, ~UR30, URZ, UP1, !UPT ;  /* 0x8000001e3f287290 */ /* 0x000fca0008ffe43f */
[----:B------:R-:W-:Y:S01]  /*fc10*/  UMOV UR32, UR29 ;  /* 0x0000001d00207c82 */ /* 0x000fe20008000000 */
[----:B------:R-:W-:Y:S02]  /*fc20*/  UIMAD.WIDE.U32 UR28, UR36, UR40, URZ ;  /* 0x00000028241c72a5 */ /* 0x000fe4000f8e003f */
[----:B------:R-:W-:Y:S02]  /*fc30*/  UIMAD.WIDE.U32 UR30, UP1, UR33, UR40, UR32 ;  /* 0x00000028211e72a5 */ /* 0x000fe4000f820020 */
[----:B------:R-:W-:Y:S02]  /*fc40*/  UIMAD UR32, UR36, UR40, URZ ;  /* 0x00000028242072a4 */ /* 0x000fe4000f8e023f */
[----:B------:R-:W-:Y:S02]  /*fc50*/  UIMAD.WIDE.U32 UR30, UP2, UR36, UR37, UR30 ;  /* 0x00000025241e72a5 */ /* 0x000fe4000f84001e */
[----:B------:R-:W-:Y:S02]  /*fc60*/  UIADD3.X UR36, UR29, UR36, URZ, UP1, !UPT ;  /* 0x000000241d247290 */ /* 0x000fe40008ffe43f */
[----:B------:R-:W-:-:S04]  /*fc70*/  UIADD3 UR32, UP4, UR32, UR31, URZ ;  /* 0x0000001f20207290 */ /* 0x000fc8000ff9e03f */
[----:B------:R-:W-:Y:S02]  /*fc80*/  UIMAD.WIDE.U32 UR30, UR32, UR24, URZ ;  /* 0x00000018201e72a5 */ /* 0x000fe4000f8e003f */
[----:B------:R-:W-:-:S05]  /*fc90*/  UIADD3.X UR36, URZ, URZ, UR36, UP4, UP2 ;  /* 0x0000003f3f247290 */ /* 0x000fca000a7e4424 */
[----:B------:R-:W-:Y:S01]  /*fca0*/  UMOV UR30, UR31 ;  /* 0x0000001f001e7c82 */ /* 0x000fe20008000000 */
[----:B------:R-:W-:Y:S02]  /*fcb0*/  UMOV UR31, URZ ;  /* 0x0000003f001f7c82 */ /* 0x000fe40008000000 */
[----:B------:R-:W-:Y:S02]  /*fcc0*/  UIMAD.WIDE.U32 UR28, UR32, UR25, UR30 ;  /* 0x00000019201c72a5 */ /* 0x000fe4000f8e001e */
[----:B------:R-:W-:Y:S02]  /*fcd0*/  UIMAD UR32, UR36, UR25, URZ ;  /* 0x00000019242072a4 */ /* 0x000fe4000f8e023f */
[----:B------:R-:W-:Y:S02]  /*fce0*/  UIMAD.WIDE.U32 UR28, UP1, UR36, UR24, UR28 ;  /* 0x00000018241c72a5 */ /* 0x000fe4000f82001c */
[----:B------:R-:W-:Y:S02]  /*fcf0*/  UIMAD.WIDE.U32 UR30, UR36, UR25, URZ ;  /* 0x00000019241e72a5 */ /* 0x000fe4000f8e003f */
[----:B------:R-:W-:-:S02]  /*fd00*/  UIADD3 UR32, UP2, UR32, UR29, URZ ;  /* 0x0000001d20207290 */ /* 0x000fc4000ff5e03f */
[----:B------:R-:W-:Y:S02]  /*fd10*/  UIADD3.X UR30, UR31, URZ, URZ, UP1, !UPT ;  /* 0x0000003f1f1e7290 */ /* 0x000fe40008ffe43f */
[----:B------:R-:W-:Y:S02]  /*fd20*/  UIMAD.WIDE.U32 UR28, UR32, UR23, URZ ;  /* 0x00000017201c72a5 */ /* 0x000fe4000f8e003f */
[----:B------:R-:W-:Y:S02]  /*fd30*/  UIADD3.X UR30, URZ, UR30, URZ, UP2, !UPT ;  /* 0x0000001e3f1e7290 */ /* 0x000fe400097fe43f */
[----:B------:R-:W-:Y:S02]  /*fd40*/  UIMAD UR29, UR32, UR34, UR29 ;  /* 0x00000022201d72a4 */ /* 0x000fe4000f8e021d */
[----:B------:R-:W-:Y:S02]  /*fd50*/  UIADD3 UR31, UP2, -UR28, UR24, URZ ;  /* 0x000000181c1f7290 */ /* 0x000fe4000ff5e13f */
[----:B------:R-:W-:-:S02]  /*fd60*/  UIMAD UR29, UR30, UR23, UR29 ;  /* 0x000000171e1d72a4 */ /* 0x000fc4000f8e021d */
[----:B------:R-:W-:Y:S02]  /*fd70*/  UISETP.GE.U32.AND UP1, UPT, UR31, UR23, UPT ;  /* 0x000000171f00728c */ /* 0x000fe4000bf26070 */
[----:B------:R-:W-:Y:S02]  /*fd80*/  UIADD3.X UR30, ~UR29, UR25, URZ, UP2, !UPT ;  /* 0x000000191d1e7290 */ /* 0x000fe400097fe53f */
[----:B------:R-:W-:Y:S02]  /*fd90*/  UIADD3 UR25, UP2, -UR23, UR31, URZ ;  /* 0x0000001f17197290 */ /* 0x000fe4000ff5e13f */
[----:B------:R-:W-:Y:S02]  /*fda0*/  UISETP.GE.U32.AND.EX UP1, UPT, UR30, UR34, UPT, UP1 ;  /* 0x000000221e00728c */ /* 0x000fe4000bf26110 */
[----:B------:R-:W-:Y:S02]  /*fdb0*/  UIADD3 UR28, UR32, 0x1, URZ ;  /* 0x00000001201c7890 */ /* 0x000fe4000fffe03f */
[----:B------:R-:W-:-:S02]  /*fdc0*/  UIADD3.X UR29, ~UR34, UR30, URZ, UP2, !UPT ;  /* 0x0000001e221d7290 */ /* 0x000fc400097fe53f */
[----:B------:R-:W-:Y:S02]  /*fdd0*/  USEL UR25, UR25, UR31, UP1 ;  /* 0x0000001f19197287 */ /* 0x000fe40008800000 */
[----:B------:R-:W-:Y:S02]  /*fde0*/  USEL UR29, UR29, UR30, UP1 ;  /* 0x0000001e1d1d7287 */ /* 0x000fe40008800000 */
[----:B------:R-:W-:Y:S02]  /*fdf0*/  USEL UR32, UR28, UR32, UP1 ;  /* 0x000000201c207287 */ /* 0x000fe40008800000 */
[----:B------:R-:W-:Y:S02]  /*fe00*/  UISETP.GE.U32.AND UP1, UPT, UR25, UR23, UPT ;  /* 0x000000171900728c */ /* 0x000fe4000bf26070 */
[----:B------:R-:W-:Y:S02]  /*fe10*/  UISETP.NE.U32.AND UP2, UPT, UR23, URZ, UPT ;  /* 0x0000003f1700728c */ /* 0x000fe4000bf45070 */
[----:B------:R-:W-:-:S02]  /*fe20*/  UIADD3 UR25, UR32, 0x1, URZ ;  /* 0x0000000120197890 */ /* 0x000fc4000fffe03f */
[----:B------:R-:W-:Y:S02]  /*fe30*/  UISETP.GE.U32.AND.EX UP1, UPT, UR29, UR34, UPT, UP1 ;  /* 0x000000221d00728c */ /* 0x000fe4000bf26110 */
[----:B------:R-:W-:Y:S02]  /*fe40*/  UISETP.NE.AND.EX UP2, UPT, UR34, URZ, UPT, UP2 ;  /* 0x0000003f2200728c */ /* 0x000fe4000bf45320 */
[----:B------:R-:W-:-:S04]  /*fe50*/  USEL UR25, UR25, UR32, UP1 ;  /* 0x0000002019197287 */ /* 0x000fc80008800000 */
[----:B------:R-:W-:Y:S01]  /*fe60*/  USEL UR28, UR25, 0xffffffff, UP2 ;  /* 0xffffffff191c7887 */ /* 0x000fe20009000000 */
[----:B------:R-:W-:Y:S11]  /*fe70*/  RET.REL.NODEC R2 `(_ZN7cutlass13device_kernelINS_4gemm6kernel13GemmUniversalINS1_17GroupProblemShapeIN4cute5tupleIJiiiEEEEENS1_10collective13CollectiveMmaINS1_39MainloopSm90ArrayTmaGmmaWarpSpecializedILi6ENS6_IJNS5_1CILi1EEESD_SD_EEENS1_52KernelPtrArrayTmaWarpSpecializedPingpongFP8FastAccumEEENS6_IJNSC_ILi128EEESH_SH_EEENS_12float_e4m3_tEPNS6_IJlSD_NSC_ILi0EEEEEESJ_SM_NS5_8TiledMMAINS5_8MMA_AtomIJNS5_4SM904GMMA31MMA_64x128x32_F32E4M3E4M3_SS_TNILNSQ_7ScaleInE1ELSS_1EEEEEENS5_6LayoutISE_NS6_IJSK_SK_SK_EEEEENS6_IJNS5_10UnderscoreESY_SY_EEEEENS5_13SM90_TMA_LOADENS5_14ComposedLayoutINS5_7SwizzleILi3ELi4ELi3EEENS5_18smem_ptr_flag_bitsILi8EEENSV_INS6_IJNSC_ILi8EEESH_EEENS6_IJSH_SD_EEEEEEEvNS5_8identityES11_S1B_vS1C_EENS_8epilogue10collective18CollectiveEpilogueINS1E_30Sm90PtrArrayTmaWarpSpecializedILi4ELi2ELi16ELb1ELb0ELi2EEEJSI_NS6_IJNSC_ILi64EEENSC_ILi32EEEEEENS_6half_tEPNS6_IJSD_lSK_EEES1M_S1O_NS1E_6fusion15FusionCallbacksIS1I_NS1P_17LinearCombinationIS1M_fS1M_fLNS_15FloatRoundStyleE2EEESI_S1L_JEEES11_NS12_IS14_NS15_ILi16EEENSV_INS6_IJS1J_S17_EEENS6_IJSD_S1J_EEEEEEENS5_17SM75_U16x8_LDSM_TENS5_14SM90_TMA_STOREES1Z_NS5_17SM90_U16x8_STSM_TENS5_9Copy_AtomIJNS5_17SM90_U32x4_STSM_NES1M_EEEvEEEvvEEEEvNT_6ParamsE) ;  /* 0xffffff0002607950 */ /* 0x000ff60003c3ffff */
.L_x_328:
[----:B------:R-:W-:-:S00]  /*fe80*/  BRA `(.L_x_328) ;  /* 0xfffffffc00fc7947 */ /* 0x000fc0000383ffff */
[----:B------:R-:W-:-:S00]  /*fe90*/  NOP ;  /* 0x0000000000007918 */ /* 0x000fc00000000000 */
        /* <DEDUP_REMOVED lines=14> */
.L_x_329:


//--------------------- .nv.global.init           --------------------------
	.section	.nv.global.init,"aw",@progbits
.nv.global.init:
	.type		$str$24,@object
	.size		$str$24,($str$25 - $str$24)
$str$24:
        /*0000*/ 	.byte	0x28, 0x61, 0x64, 0x64, 0x72, 0x65, 0x73, 0x73, 0x20, 0x26, 0x20, 0x6d, 0x61, 0x73, 0x6b, 0x29
        /*0010*/ 	.byte	0x20, 0x3d, 0x3d, 0x20, 0x30, 0x00
	.type		$str$25,@object
	.size		$str$25,(__unnamed_1 - $str$25)
$str$25:
        /*0016*/ 	.byte	0x2f, 0x74, 0x6d, 0x70, 0x2f, 0x63, 0x75, 0x74, 0x6c, 0x61, 0x73, 0x73, 0x5f, 0x73, 0x77, 0x65
        /*0026*/ 	.byte	0x65, 0x70, 0x5f, 0x73, 0x72, 0x63, 0x2f, 0x69, 0x6e, 0x63, 0x6c, 0x75, 0x64, 0x65, 0x2f, 0x63
        /*0036*/ 	.byte	0x75, 0x74, 0x65, 0x2f, 0x70, 0x6f, 0x69, 0x6e, 0x74, 0x65, 0x72, 0x5f, 0x66, 0x6c, 0x61, 0x67
        /*0046*/ 	.byte	0x67, 0x65, 0x64, 0x2e, 0x68, 0x70, 0x70, 0x00
	.type		__unnamed_1,@object
	.size		__unnamed_1,(.L_0 - __unnamed_1)
__unnamed_1:
        /*004e*/ 	.byte	0x61, 0x75, 0x74, 0x6f, 0x20, 0x63, 0x75, 0x74, 0x65, 0x3a, 0x3a, 0x61, 0x73, 0x5f, 0x70, 0x6f
        /* <DEDUP_REMOVED lines=27> */
        /*020e*/ 	.byte	0x3e, 0x3e, 0x3e, 0x3e, 0x3e, 0x5d, 0x00
.L_0:


//--------------------- .nv.shared._ZN7cutlass13device_kernelINS_4gemm6kernel13GemmUniversalINS1_17GroupProblemShapeIN4cute5tupleIJiiiEEEEENS1_10collective13CollectiveMmaINS1_39MainloopSm90ArrayTmaGmmaWarpSpecializedILi6ENS6_IJNS5_1CILi1EEESD_SD_EEENS1_52KernelPtrArrayTmaWarpSpecializedPingpongFP8FastAccumEEENS6_IJNSC_ILi128EEESH_SH_EEENS_12float_e4m3_tEPNS6_IJlSD_NSC_ILi0EEEEEESJ_SM_NS5_8TiledMMAINS5_8MMA_AtomIJNS5_4SM904GMMA31MMA_64x128x32_F32E4M3E4M3_SS_TNILNSQ_7ScaleInE1ELSS_1EEEEEENS5_6LayoutISE_NS6_IJSK_SK_SK_EEEEENS6_IJNS5_10UnderscoreESY_SY_EEEEENS5_13SM90_TMA_LOADENS5_14ComposedLayoutINS5_7SwizzleILi3ELi4ELi3EEENS5_18smem_ptr_flag_bitsILi8EEENSV_INS6_IJNSC_ILi8EEESH_EEENS6_IJSH_SD_EEEEEEEvNS5_8identityES11_S1B_vS1C_EENS_8epilogue10collective18CollectiveEpilogueINS1E_30Sm90PtrArrayTmaWarpSpecializedILi4ELi2ELi16ELb1ELb0ELi2EEEJSI_NS6_IJNSC_ILi64EEENSC_ILi32EEEEEENS_6half_tEPNS6_IJSD_lSK_EEES1M_S1O_NS1E_6fusion15FusionCallbacksIS1I_NS1P_17LinearCombinationIS1M_fS1M_fLNS_15FloatRoundStyleE2EEESI_S1L_JEEES11_NS12_IS14_NS15_ILi16EEENSV_INS6_IJS1J_S17_EEENS6_IJSD_S1J_EEEEEEENS5_17SM75_U16x8_LDSM_TENS5_14SM90_TMA_STOREES1Z_NS5_17SM90_U16x8_STSM_TENS5_9Copy_AtomIJNS5_17SM90_U32x4_STSM_NES1M_EEEvEEEvvEEEEvNT_6ParamsE --------------------------
	.section	.nv.shared._ZN7cutlass13device_kernelINS_4gemm6kernel13GemmUniversalINS1_17GroupProblemShapeIN4cute5tupleIJiiiEEEEENS1_10collective13CollectiveMmaINS1_39MainloopSm90ArrayTmaGmmaWarpSpecializedILi6ENS6_IJNS5_1CILi1EEESD_SD_EEENS1_52KernelPtrArrayTmaWarpSpecializedPingpongFP8FastAccumEEENS6_IJNSC_ILi128EEESH_SH_EEENS_12float_e4m3_tEPNS6_IJlSD_NSC_ILi0EEEEEESJ_SM_NS5_8TiledMMAINS5_8MMA_AtomIJNS5_4SM904GMMA31MMA_64x128x32_F32E4M3E4M3_SS_TNILNSQ_7ScaleInE1ELSS_1EEEEEENS5_6LayoutISE_NS6_IJSK_SK_SK_EEEEENS6_IJNS5_10UnderscoreESY_SY_EEEEENS5_13SM90_TMA_LOADENS5_14ComposedLayoutINS5_7SwizzleILi3ELi4ELi3EEENS5_18smem_ptr_flag_bitsILi8EEENSV_INS6_IJNSC_ILi8EEESH_EEENS6_IJSH_SD_EEEEEEEvNS5_8identityES11_S1B_vS1C_EENS_8epilogue10collective18CollectiveEpilogueINS1E_30Sm90PtrArrayTmaWarpSpecializedILi4ELi2ELi16ELb1ELb0ELi2EEEJSI_NS6_IJNSC_ILi64EEENSC_ILi32EEEEEENS_6half_tEPNS6_IJSD_lSK_EEES1M_S1O_NS1E_6fusion15FusionCallbacksIS1I_NS1P_17LinearCombinationIS1M_fS1M_fLNS_15FloatRoundStyleE2EEESI_S1L_JEEES11_NS12_IS14_NS15_ILi16EEENSV_INS6_IJS1J_S17_EEENS6_IJSD_S1J_EEEEEEENS5_17SM75_U16x8_LDSM_TENS5_14SM90_TMA_STOREES1Z_NS5_17SM90_U16x8_STSM_TENS5_9Copy_AtomIJNS5_17SM90_U32x4_STSM_NES1M_EEEvEEEvvEEEEvNT_6ParamsE,"aw",@nobits
	.sectionflags	@""
	.align	16
	.zero		1024


//--------------------- .nv.shared.reserved.0     --------------------------
	.section	.nv.shared.reserved.0,"aw",@nobits
	.weak		__nv_reservedSMEM_offset_0_alias
	.size		__nv_reservedSMEM_offset_0_alias, 0, 0
	.other		__nv_reservedSMEM_offset_0_alias,@"STO_CUDA_RESERVED_SHARED STV_DEFAULT"
__nv_reservedSMEM_offset_0_alias:
	.zero		0


//--------------------- .nv.global                --------------------------
	.section	.nv.global,"aw",@nobits
.nv.global:
	.type		_ZN39_INTERNAL_5e13a423_4_k_cu_cabdc57f_27154cute1_E,@object
	.size		_ZN39_INTERNAL_5e13a423_4_k_cu_cabdc57f_27154cute1_E,(_ZN39_INTERNAL_5e13a423_4_k_cu_cabdc57f_27154cuda3std3__45__cpo6cbeginE - _ZN39_INTERNAL_5e13a423_4_k_cu_cabdc57f_27154cute1_E)
_ZN39_INTERNAL_5e13a423_4_k_cu_cabdc57f_27154cute1_E:
	.zero		1
	.type		_ZN39_INTERNAL_5e13a423_4_k_cu_cabdc57f_27154cuda3std3__45__cpo6cbeginE,@object
	.size		_ZN39_INTERNAL_5e13a423_4_k_cu_cabdc57f_27154cuda3std3__45__cpo6cbeginE,(_ZN39_INTERNAL_5e13a423_4_k_cu_cabdc57f_27154cuda3std3__48in_placeE - _ZN39_INTERNAL_5e13a423_4_k_cu_cabdc57f_27154cuda3std3__45__cpo6cbeginE)
_ZN39_INTERNAL_5e13a423_4_k_cu_cabdc57f_27154cuda3std3__45__cpo6cbeginE:
	.zero		1
	.type		_ZN39_INTERNAL_5e13a423_4_k_cu_cabdc57f_27154cuda3std3__48in_placeE,@object
	.size		_ZN39_INTERNAL_5e13a423_4_k_cu_cabdc57f_27154cuda3std3__48in_placeE,(_ZN39_INTERNAL_5e13a423_4_k_cu_cabdc57f_27154cuda3std6ranges3__45__cpo9iter_moveE - _ZN39_INTERNAL_5e13a423_4_k_cu_cabdc57f_27154cuda3std3__48in_placeE)
_ZN39_INTERNAL_5e13a423_4_k_cu_cabdc57f_27154cuda3std3__48in_placeE:
	.zero		1
	.type		_ZN39_INTERNAL_5e13a423_4_k_cu_cabdc57f_27154cuda3std6ranges3__45__cpo9iter_moveE,@object
	.size		_ZN39_INTERNAL_5e13a423_4_k_cu_cabdc57f_27154cuda3std6ranges3__45__cpo9iter_moveE,(_ZN39_INTERNAL_5e13a423_4_k_cu_cabdc57f_27154cuda3std3__45__cpo5beginE - _ZN39_INTERNAL_5e13a423_4_k_cu_cabdc57f_27154cuda3std6ranges3__45__cpo9iter_moveE)
_ZN39_INTERNAL_5e13a423_4_k_cu_cabdc57f_27154cuda3std6ranges3__45__cpo9iter_moveE:
	.zero		1
	.type		_ZN39_INTERNAL_5e13a423_4_k_cu_cabdc57f_27154cuda3std3__45__cpo5beginE,@object
	.size		_ZN39_INTERNAL_5e13a423_4_k_cu_cabdc57f_27154cuda3std3__45__cpo5beginE,(_ZN39_INTERNAL_5e13a423_4_k_cu_cabdc57f_27154cuda3std3__441_GLOBAL__N__5e13a423_4_k_cu_cabdc57f_27156ignoreE - _ZN39_INTERNAL_5e13a423_4_k_cu_cabdc57f_27154cuda3std3__45__cpo5beginE)
_ZN39_INTERNAL_5e13a423_4_k_cu_cabdc57f_27154cuda3std3__45__cpo5beginE:
	.zero		1
	.type		_ZN39_INTERNAL_5e13a423_4_k_cu_cabdc57f_27154cuda3std3__441_GLOBAL__N__5e13a423_4_k_cu_cabdc57f_27156ignoreE,@object
	.size		_ZN39_INTERNAL_5e13a423_4_k_cu_cabdc57f_27154cuda3std3__441_GLOBAL__N__5e13a423_4_k_cu_cabdc57f_27156ignoreE,(_ZN39_INTERNAL_5e13a423_4_k_cu_cabdc57f_27154cute7productE - _ZN39_INTERNAL_5e13a423_4_k_cu_cabdc57f_27154cuda3std3__441_GLOBAL__N__5e13a423_4_k_cu_cabdc57f_27156ignoreE)
_ZN39_INTERNAL_5e13a423_4_k_cu_cabdc57f_27154cuda3std3__441_GLOBAL__N__5e13a423_4_k_cu_cabdc57f_27156ignoreE:
	.zero		1
	.type		_ZN39_INTERNAL_5e13a423_4_k_cu_cabdc57f_27154cute7productE,@object
	.size		_ZN39_INTERNAL_5e13a423_4_k_cu_cabdc57f_27154cute7productE,(_ZN39_INTERNAL_5e13a423_4_k_cu_cabdc57f_27154cuda3std3__45__cpo3endE - _ZN39_INTERNAL_5e13a423_4_k_cu_cabdc57f_27154cute7productE)
_ZN39_INTERNAL_5e13a423_4_k_cu_cabdc57f_27154cute7productE:
	.zero		1
	.type		_ZN39_INTERNAL_5e13a423_4_k_cu_cabdc57f_27154cuda3std3__45__cpo3endE,@object
	.size		_ZN39_INTERNAL_5e13a423_4_k_cu_cabdc57f_27154cuda3std3__45__cpo3endE,(_ZN39_INTERNAL_5e13a423_4_k_cu_cabdc57f_27154cuda3std3__419piecewise_constructE - _ZN39_INTERNAL_5e13a423_4_k_cu_cabdc57f_27154cuda3std3__45__cpo3endE)
_ZN39_INTERNAL_5e13a423_4_k_cu_cabdc57f_27154cuda3std3__45__cpo3endE:
	.zero		1
	.type		_ZN39_INTERNAL_5e13a423_4_k_cu_cabdc57f_27154cuda3std3__419piecewise_constructE,@object
	.size		_ZN39_INTERNAL_5e13a423_4_k_cu_cabdc57f_27154cuda3std3__419piecewise_constructE,(_ZN39_INTERNAL_5e13a423_4_k_cu_cabdc57f_27154cuda3std3__45__cpo4cendE - _ZN39_INTERNAL_5e13a423_4_k_cu_cabdc57f_27154cuda3std3__419piecewise_constructE)
_ZN39_INTERNAL_5e13a423_4_k_cu_cabdc57f_27154cuda3std3__419piecewise_constructE:
	.zero		1
	.type		_ZN39_INTERNAL_5e13a423_4_k_cu_cabdc57f_27154cuda3std3__45__cpo4cendE,@object
	.size		_ZN39_INTERNAL_5e13a423_4_k_cu_cabdc57f_27154cuda3std3__45__cpo4cendE,(_ZN39_INTERNAL_5e13a423_4_k_cu_cabdc57f_27154cuda3std6ranges3__45__cpo4swapE - _ZN39_INTERNAL_5e13a423_4_k_cu_cabdc57f_27154cuda3std3__45__cpo4cendE)
_ZN39_INTERNAL_5e13a423_4_k_cu_cabdc57f_27154cuda3std3__45__cpo4cendE:
	.zero		1
	.type		_ZN39_INTERNAL_5e13a423_4_k_cu_cabdc57f_27154cuda3std6ranges3__45__cpo4swapE,@object
	.size		_ZN39_INTERNAL_5e13a423_4_k_cu_cabdc57f_27154cuda3std6ranges3__45__cpo4swapE,(.L_8 - _ZN39_INTERNAL_5e13a423_4_k_cu_cabdc57f_27154cuda3std6ranges3__45__cpo4swapE)
_ZN39_INTERNAL_5e13a423_4_k_cu_cabdc57f_27154cuda3std6ranges3__45__cpo4swapE:
	.zero		1
.L_8:


//--------------------- .nv.constant0._ZN7cutlass13device_kernelINS_4gemm6kernel13GemmUniversalINS1_17GroupProblemShapeIN4cute5tupleIJiiiEEEEENS1_10collective13CollectiveMmaINS1_39MainloopSm90ArrayTmaGmmaWarpSpecializedILi6ENS6_IJNS5_1CILi1EEESD_SD_EEENS1_52KernelPtrArrayTmaWarpSpecializedPingpongFP8FastAccumEEENS6_IJNSC_ILi128EEESH_SH_EEENS_12float_e4m3_tEPNS6_IJlSD_NSC_ILi0EEEEEESJ_SM_NS5_8TiledMMAINS5_8MMA_AtomIJNS5_4SM904GMMA31MMA_64x128x32_F32E4M3E4M3_SS_TNILNSQ_7ScaleInE1ELSS_1EEEEEENS5_6LayoutISE_NS6_IJSK_SK_SK_EEEEENS6_IJNS5_10UnderscoreESY_SY_EEEEENS5_13SM90_TMA_LOADENS5_14ComposedLayoutINS5_7SwizzleILi3ELi4ELi3EEENS5_18smem_ptr_flag_bitsILi8EEENSV_INS6_IJNSC_ILi8EEESH_EEENS6_IJSH_SD_EEEEEEEvNS5_8identityES11_S1B_vS1C_EENS_8epilogue10collective18CollectiveEpilogueINS1E_30Sm90PtrArrayTmaWarpSpecializedILi4ELi2ELi16ELb1ELb0ELi2EEEJSI_NS6_IJNSC_ILi64EEENSC_ILi32EEEEEENS_6half_tEPNS6_IJSD_lSK_EEES1M_S1O_NS1E_6fusion15FusionCallbacksIS1I_NS1P_17LinearCombinationIS1M_fS1M_fLNS_15FloatRoundStyleE2EEESI_S1L_JEEES11_NS12_IS14_NS15_ILi16EEENSV_INS6_IJS1J_S17_EEENS6_IJSD_S1J_EEEEEEENS5_17SM75_U16x8_LDSM_TENS5_14SM90_TMA_STOREES1Z_NS5_17SM90_U16x8_STSM_TENS5_9Copy_AtomIJNS5_17SM90_U32x4_STSM_NES1M_EEEvEEEvvEEEEvNT_6ParamsE --------------------------
	.section	.nv.constant0._ZN7cutlass13device_kernelINS_4gemm6kernel13GemmUniversalINS1_17GroupProblemShapeIN4cute5tupleIJiiiEEEEENS1_10collective13CollectiveMmaINS1_39MainloopSm90ArrayTmaGmmaWarpSpecializedILi6ENS6_IJNS5_1CILi1EEESD_SD_EEENS1_52KernelPtrArrayTmaWarpSpecializedPingpongFP8FastAccumEEENS6_IJNSC_ILi128EEESH_SH_EEENS_12float_e4m3_tEPNS6_IJlSD_NSC_ILi0EEEEEESJ_SM_NS5_8TiledMMAINS5_8MMA_AtomIJNS5_4SM904GMMA31MMA_64x128x32_F32E4M3E4M3_SS_TNILNSQ_7ScaleInE1ELSS_1EEEEEENS5_6LayoutISE_NS6_IJSK_SK_SK_EEEEENS6_IJNS5_10UnderscoreESY_SY_EEEEENS5_13SM90_TMA_LOADENS5_14ComposedLayoutINS5_7SwizzleILi3ELi4ELi3EEENS5_18smem_ptr_flag_bitsILi8EEENSV_INS6_IJNSC_ILi8EEESH_EEENS6_IJSH_SD_EEEEEEEvNS5_8identityES11_S1B_vS1C_EENS_8epilogue10collective18CollectiveEpilogueINS1E_30Sm90PtrArrayTmaWarpSpecializedILi4ELi2ELi16ELb1ELb0ELi2EEEJSI_NS6_IJNSC_ILi64EEENSC_ILi32EEEEEENS_6half_tEPNS6_IJSD_lSK_EEES1M_S1O_NS1E_6fusion15FusionCallbacksIS1I_NS1P_17LinearCombinationIS1M_fS1M_fLNS_15FloatRoundStyleE2EEESI_S1L_JEEES11_NS12_IS14_NS15_ILi16EEENSV_INS6_IJS1J_S17_EEENS6_IJSD_S1J_EEEEEEENS5_17SM75_U16x8_LDSM_TENS5_14SM90_TMA_STOREES1Z_NS5_17SM90_U16x8_STSM_TENS5_9Copy_AtomIJNS5_17SM90_U32x4_STSM_NES1M_EEEvEEEvvEEEEvNT_6ParamsE,"a",@progbits
	.sectionflags	@""
	.align	4
.nv.constant0._ZN7cutlass13device_kernelINS_4gemm6kernel13GemmUniversalINS1_17GroupProblemShapeIN4cute5tupleIJiiiEEEEENS1_10collective13CollectiveMmaINS1_39MainloopSm90ArrayTmaGmmaWarpSpecializedILi6ENS6_IJNS5_1CILi1EEESD_SD_EEENS1_52KernelPtrArrayTmaWarpSpecializedPingpongFP8FastAccumEEENS6_IJNSC_ILi128EEESH_SH_EEENS_12float_e4m3_tEPNS6_IJlSD_NSC_ILi0EEEEEESJ_SM_NS5_8TiledMMAINS5_8MMA_AtomIJNS5_4SM904GMMA31MMA_64x128x32_F32E4M3E4M3_SS_TNILNSQ_7ScaleInE1ELSS_1EEEEEENS5_6LayoutISE_NS6_IJSK_SK_SK_EEEEENS6_IJNS5_10UnderscoreESY_SY_EEEEENS5_13SM90_TMA_LOADENS5_14ComposedLayoutINS5_7SwizzleILi3ELi4ELi3EEENS5_18smem_ptr_flag_bitsILi8EEENSV_INS6_IJNSC_ILi8EEESH_EEENS6_IJSH_SD_EEEEEEEvNS5_8identityES11_S1B_vS1C_EENS_8epilogue10collective18CollectiveEpilogueINS1E_30Sm90PtrArrayTmaWarpSpecializedILi4ELi2ELi16ELb1ELb0ELi2EEEJSI_NS6_IJNSC_ILi64EEENSC_ILi32EEEEEENS_6half_tEPNS6_IJSD_lSK_EEES1M_S1O_NS1E_6fusion15FusionCallbacksIS1I_NS1P_17LinearCombinationIS1M_fS1M_fLNS_15FloatRoundStyleE2EEESI_S1L_JEEES11_NS12_IS14_NS15_ILi16EEENSV_INS6_IJS1J_S17_EEENS6_IJSD_S1J_EEEEEEENS5_17SM75_U16x8_LDSM_TENS5_14SM90_TMA_STOREES1Z_NS5_17SM90_U16x8_STSM_TENS5_9Copy_AtomIJNS5_17SM90_U32x4_STSM_NES1M_EEEvEEEvvEEEEvNT_6ParamsE:
	.zero		2432


//--------------------- SYMBOLS --------------------------

	.type		.nv.reservedSmem.offset0,@object
	.size		.nv.reservedSmem.offset0,0x4
	.type		__assertfail,@function
